def matmul_kernel(
    a_ptr,
    b_ptr,
    c_ptr,
    M,
    N,
    K,
    stride_am,
    stride_ak,
    stride_bk,
    stride_bn,
    stride_cm,
    stride_cn,
    BLOCK_M: tl.constexpr,
    BLOCK_N: tl.constexpr,
    BLOCK_K: tl.constexpr,
    GROUP_M: tl.constexpr,
):
    pid = tl.program_id(axis=0)
    num_pid_m = tl.cdiv(M, BLOCK_M)
    num_pid_n = tl.cdiv(N, BLOCK_N)
    num_pid_in_group = GROUP_M * num_pid_n
    group_id = pid // num_pid_in_group
    first_pid_m = group_id * GROUP_M
    group_size_m = min(num_pid_m - first_pid_m, GROUP_M)
    pid_m = first_pid_m + ((pid % num_pid_in_group) % group_size_m)
    pid_n = (pid % num_pid_in_group) // group_size_m

    offs_am = (pid_m * BLOCK_M + tl.arange(0, BLOCK_M)) % M
    offs_bn = (pid_n * BLOCK_N + tl.arange(0, BLOCK_N)) % N
    offs_k = tl.arange(0, BLOCK_K)
    a_ptrs = a_ptr + offs_am[:, None] * stride_am + offs_k[None, :] * stride_ak
    b_ptrs = b_ptr + offs_k[:, None] * stride_bk + offs_bn[None, :] * stride_bn

    acc = tl.zeros((BLOCK_M, BLOCK_N), dtype=tl.float32)
    for kk in range(0, tl.cdiv(K, BLOCK_K)):
        a = tl.load(a_ptrs, mask=offs_k[None, :] < K - kk * BLOCK_K, other=0.0)
        b = tl.load(b_ptrs, mask=offs_k[:, None] < K - kk * BLOCK_K, other=0.0)
        acc = tl.dot(a, b, acc)
        a_ptrs += BLOCK_K * stride_ak
        b_ptrs += BLOCK_K * stride_bk

    c = acc.to(c_ptr.dtype.element_ty)
    offs_cm = pid_m * BLOCK_M + tl.arange(0, BLOCK_M)
    offs_cn = pid_n * BLOCK_N + tl.arange(0, BLOCK_N)
    c_ptrs = c_ptr + offs_cm[:, None] * stride_cm + offs_cn[None, :] * stride_cn
    mask = (offs_cm[:, None] < M) & (offs_cn[None, :] < N)
    tl.store(c_ptrs, c, mask=mask)

# config = {"BLOCK_K": 128, "BLOCK_M": 128, "BLOCK_N": 128, "GROUP_M": 1, "arch": "sm_90", "dtype": "bf16", "num_ctas": 1, "num_stages": 3, "num_warps": 4}
# arch = sm_90


// ===== COMPILED SASS (sm_90a) =====

	.target	sm_90a

	.elftype	@"ET_EXEC"


//--------------------- .note.nv.tkinfo           --------------------------
	.section	.note.nv.tkinfo,"",@"SHT_NOTE"
	.sectionflags	@"SHF_NOTE_NV_TKINFO"
	.tkinfo
        /*0018*/ 	.word	0x00000002
        /*0030*/ 	.string	""
        /*0030*/ 	.string	"ptxas"
        /*0030*/ 	.string	"Cuda compilation tools, release 13.0, V13.0.88"
        /*0030*/ 	.string	"Build cuda_13.0.r13.0/compiler.36424714_0"
        /*0030*/ 	.string	"-v  -suppress-debug-info  -lineinfo  -arch sm_90a "



//--------------------- .note.nv.cuinfo           --------------------------
	.section	.note.nv.cuinfo,"",@"SHT_NOTE"
	.sectionflags	@"SHF_NOTE_NV_CUINFO"
        /*0018*/ 	.short	0x0002
        /*001a*/ 	.short	0x005a
        /*001c*/ 	.short	0x0082
	.zero		2


//--------------------- .nv.info                  --------------------------
	.section	.nv.info,"",@"SHT_CUDA_INFO"
	.align	4


	//----- nvinfo : EIATTR_REGCOUNT
	.align		4
        /*0000*/ 	.byte	0x04, 0x2f
        /*0002*/ 	.short	(.L_1 - .L_0)
	.align		4
.L_0:
        /*0004*/ 	.word	index@(matmul_kernel)
        /*0008*/ 	.word	0x000000ff


	//----- nvinfo : EIATTR_FRAME_SIZE
	.align		4
.L_1:
        /*000c*/ 	.byte	0x04, 0x11
        /*000e*/ 	.short	(.L_3 - .L_2)
	.align		4
.L_2:
        /*0010*/ 	.word	index@(matmul_kernel)
        /*0014*/ 	.word	0x00000910


	//----- nvinfo : EIATTR_MIN_STACK_SIZE
	.align		4
.L_3:
        /*0018*/ 	.byte	0x04, 0x12
        /*001a*/ 	.short	(.L_5 - .L_4)
	.align		4
.L_4:
        /*001c*/ 	.word	index@(matmul_kernel)
        /*0020*/ 	.word	0x00000910
.L_5:


//--------------------- .nv.compat                --------------------------
	.section	.nv.compat,"",@"SHT_CUDA_COMPAT_INFO"
	.align	4
        /*0000*/ 	.byte	0x02, 0x09, 0x01, 0x00, 0x02, 0x02, 0x04, 0x00, 0x02, 0x05, 0x05, 0x00, 0x03, 0x07, 0x01, 0x01
        /*0010*/ 	.byte	0x02, 0x03, 0x00, 0x00, 0x02, 0x06, 0x01, 0x00, 0x04, 0x0b, 0x08, 0x00, 0x00, 0x00, 0x00, 0x00
        /*0020*/ 	.byte	0x00, 0x00, 0x00, 0x00


//--------------------- .nv.info.matmul_kernel    --------------------------
	.section	.nv.info.matmul_kernel,"",@"SHT_CUDA_INFO"
	.sectionflags	@""
	.align	4


	//----- nvinfo : EIATTR_CUDA_API_VERSION
	.align		4
        /*0000*/ 	.byte	0x04, 0x37
        /*0002*/ 	.short	(.L_7 - .L_6)
.L_6:
        /*0004*/ 	.word	0x00000082


	//----- nvinfo : EIATTR_KPARAM_INFO
	.align		4
.L_7:
        /*0008*/ 	.byte	0x04, 0x17
        /*000a*/ 	.short	(.L_9 - .L_8)
.L_8:
        /*000c*/ 	.word	0x00000000
        /*0010*/ 	.short	0x000d
        /*0012*/ 	.short	0x0048
        /*0014*/ 	.byte	0x00, 0xf4, 0x21, 0x00


	//----- nvinfo : EIATTR_KPARAM_INFO
	.align		4
.L_9:
        /*0018*/ 	.byte	0x04, 0x17
        /*001a*/ 	.short	(.L_11 - .L_10)
.L_10:
        /*001c*/ 	.word	0x00000000
        /*0020*/ 	.short	0x000c
        /*0022*/ 	.short	0x0040
        /*0024*/ 	.byte	0x00, 0xf4, 0x21, 0x00


	//----- nvinfo : EIATTR_KPARAM_INFO
	.align		4
.L_11:
        /*0028*/ 	.byte	0x04, 0x17
        /*002a*/ 	.short	(.L_13 - .L_12)
.L_12:
        /*002c*/ 	.word	0x00000000
        /*0030*/ 	.short	0x000b
        /*0032*/ 	.short	0x0038
        /*0034*/ 	.byte	0x00, 0xf0, 0x11, 0x00


	//----- nvinfo : EIATTR_KPARAM_INFO
	.align		4
.L_13:
        /*0038*/ 	.byte	0x04, 0x17
        /*003a*/ 	.short	(.L_15 - .L_14)
.L_14:
        /*003c*/ 	.word	0x00000000
        /*0040*/ 	.short	0x000a
        /*0042*/ 	.short	0x0034
        /*0044*/ 	.byte	0x00, 0xf0, 0x11, 0x00


	//----- nvinfo : EIATTR_KPARAM_INFO
	.align		4
.L_15:
        /*0048*/ 	.byte	0x04, 0x17
        /*004a*/ 	.short	(.L_17 - .L_16)
.L_16:
        /*004c*/ 	.word	0x00000000
        /*0050*/ 	.short	0x0009
        /*0052*/ 	.short	0x0030
        /*0054*/ 	.byte	0x00, 0xf0, 0x11, 0x00


	//----- nvinfo : EIATTR_KPARAM_INFO
	.align		4
.L_17:
        /*0058*/ 	.byte	0x04, 0x17
        /*005a*/ 	.short	(.L_19 - .L_18)
.L_18:
        /*005c*/ 	.word	0x00000000
        /*0060*/ 	.short	0x0008
        /*0062*/ 	.short	0x002c
        /*0064*/ 	.byte	0x00, 0xf0, 0x11, 0x00


	//----- nvinfo : EIATTR_KPARAM_INFO
	.align		4
.L_19:
        /*0068*/ 	.byte	0x04, 0x17
        /*006a*/ 	.short	(.L_21 - .L_20)
.L_20:
        /*006c*/ 	.word	0x00000000
        /*0070*/ 	.short	0x0007
        /*0072*/ 	.short	0x0028
        /*0074*/ 	.byte	0x00, 0xf0, 0x11, 0x00


	//----- nvinfo : EIATTR_KPARAM_INFO
	.align		4
.L_21:
        /*0078*/ 	.byte	0x04, 0x17
        /*007a*/ 	.short	(.L_23 - .L_22)
.L_22:
        /*007c*/ 	.word	0x00000000
        /*0080*/ 	.short	0x0006
        /*0082*/ 	.short	0x0024
        /*0084*/ 	.byte	0x00, 0xf0, 0x11, 0x00


	//----- nvinfo : EIATTR_KPARAM_INFO
	.align		4
.L_23:
        /*0088*/ 	.byte	0x04, 0x17
        /*008a*/ 	.short	(.L_25 - .L_24)
.L_24:
        /*008c*/ 	.word	0x00000000
        /*0090*/ 	.short	0x0005
        /*0092*/ 	.short	0x0020
        /*0094*/ 	.byte	0x00, 0xf0, 0x11, 0x00


	//----- nvinfo : EIATTR_KPARAM_INFO
	.align		4
.L_25:
        /*0098*/ 	.byte	0x04, 0x17
        /*009a*/ 	.short	(.L_27 - .L_26)
.L_26:
        /*009c*/ 	.word	0x00000000
        /*00a0*/ 	.short	0x0004
        /*00a2*/ 	.short	0x001c
        /*00a4*/ 	.byte	0x00, 0xf0, 0x11, 0x00


	//----- nvinfo : EIATTR_KPARAM_INFO
	.align		4
.L_27:
        /*00a8*/ 	.byte	0x04, 0x17
        /*00aa*/ 	.short	(.L_29 - .L_28)
.L_28:
        /*00ac*/ 	.word	0x00000000
        /*00b0*/ 	.short	0x0003
        /*00b2*/ 	.short	0x0018
        /*00b4*/ 	.byte	0x00, 0xf0, 0x11, 0x00


	//----- nvinfo : EIATTR_KPARAM_INFO
	.align		4
.L_29:
        /*00b8*/ 	.byte	0x04, 0x17
        /*00ba*/ 	.short	(.L_31 - .L_30)
.L_30:
        /*00bc*/ 	.word	0x00000000
        /*00c0*/ 	.short	0x0002
        /*00c2*/ 	.short	0x0010
        /*00c4*/ 	.byte	0x00, 0xf4, 0x21, 0x00


	//----- nvinfo : EIATTR_KPARAM_INFO
	.align		4
.L_31:
        /*00c8*/ 	.byte	0x04, 0x17
        /*00ca*/ 	.short	(.L_33 - .L_32)
.L_32:
        /*00cc*/ 	.word	0x00000000
        /*00d0*/ 	.short	0x0001
        /*00d2*/ 	.short	0x0008
        /*00d4*/ 	.byte	0x00, 0xf4, 0x21, 0x00


	//----- nvinfo : EIATTR_KPARAM_INFO
	.align		4
.L_33:
        /*00d8*/ 	.byte	0x04, 0x17
        /*00da*/ 	.short	(.L_35 - .L_34)
.L_34:
        /*00dc*/ 	.word	0x00000000
        /*00e0*/ 	.short	0x0000
        /*00e2*/ 	.short	0x0000
        /*00e4*/ 	.byte	0x00, 0xf4, 0x21, 0x00


	//----- nvinfo : EIATTR_SPARSE_MMA_MASK
	.align		4
.L_35:
        /*00e8*/ 	.byte	0x03, 0x50
        /*00ea*/ 	.short	0x0000


	//----- nvinfo : EIATTR_MAXREG_COUNT
	.align		4
        /*00ec*/ 	.byte	0x03, 0x1b
        /*00ee*/ 	.short	0x00ff


	//----- nvinfo : EIATTR_NUM_BARRIERS
	.align		4
        /*00f0*/ 	.byte	0x02, 0x4c
        /*00f2*/ 	.byte	0x01
	.zero		1


	//----- nvinfo : EIATTR_ANNOTATIONS
	.align		4
        /*00f4*/ 	.byte	0x04, 0x55
        /*00f6*/ 	.short	(.L_37 - .L_36)


	//   ....[0]....
.L_36:
        /*00f8*/ 	.word	0x00000001
        /*00fc*/ 	.byte	0x30, 0x07, 0x00, 0x00, 0x01, 0x00, 0x00, 0x00, 0xc0, 0x65, 0x00, 0x00, 0x01, 0x00, 0x00, 0x00
        /* <DEDUP_REMOVED lines=1028> */
        /*414c*/ 	.byte	0xf0, 0xa2, 0x01, 0x00, 0x01, 0x00, 0x00, 0x00, 0x30, 0xa8, 0x01, 0x00


	//----- nvinfo : EIATTR_MERCURY_ISA_VERSION
	.align		4
.L_37:
        /*4158*/ 	.byte	0x03, 0x5f
        /*415a*/ 	.short	0x0101


	//----- nvinfo : EIATTR_EXIT_INSTR_OFFSETS
	.align		4
        /*415c*/ 	.byte	0x04, 0x1c
        /*415e*/ 	.short	(.L_39 - .L_38)


	//   ....[0]....
.L_38:
        /*4160*/ 	.word	0x0001e940


	//   ....[1]....
        /*4164*/ 	.word	0x0001e970


	//----- nvinfo : EIATTR_REQNTID
	.align		4
.L_39:
        /*4168*/ 	.byte	0x04, 0x10
        /*416a*/ 	.short	(.L_41 - .L_40)
.L_40:
        /*416c*/ 	.word	0x00000080
        /*4170*/ 	.word	0x00000001
        /*4174*/ 	.word	0x00000001


	//----- nvinfo : EIATTR_CBANK_PARAM_SIZE
	.align		4
.L_41:
        /*4178*/ 	.byte	0x03, 0x19
        /*417a*/ 	.short	0x0050


	//----- nvinfo : EIATTR_PARAM_CBANK
	.align		4
        /*417c*/ 	.byte	0x04, 0x0a
        /*417e*/ 	.short	(.L_43 - .L_42)
	.align		4
.L_42:
        /*4180*/ 	.word	index@(.nv.constant0.matmul_kernel)
        /*4184*/ 	.short	0x0210
        /*4186*/ 	.short	0x0050


	//----- nvinfo : EIATTR_SW_WAR
	.align		4
.L_43:
        /*4188*/ 	.byte	0x04, 0x36
        /*418a*/ 	.short	(.L_45 - .L_44)
.L_44:
        /*418c*/ 	.word	0x00000008
.L_45:


//--------------------- .nv.callgraph             --------------------------
	.section	.nv.callgraph,"",@"SHT_CUDA_CALLGRAPH"
	.align	4
	.sectionentsize	8
	.align		4
        /*0000*/ 	.word	0x00000000
	.align		4
        /*0004*/ 	.word	0xffffffff
	.align		4
        /*0008*/ 	.word	0x00000000
	.align		4
        /*000c*/ 	.word	0xfffffffe
	.align		4
        /*0010*/ 	.word	0x00000000
	.align		4
        /*0014*/ 	.word	0xfffffffd
	.align		4
        /*0018*/ 	.word	0x00000000
	.align		4
        /*001c*/ 	.word	0xfffffffc


//--------------------- .text.matmul_kernel       --------------------------
	.section	.text.matmul_kernel,"ax",@progbits
	.align	128
        .global         matmul_kernel
        .type           matmul_kernel,@function
        .size           matmul_kernel,(.L_x_3 - matmul_kernel)
        .other          matmul_kernel,@"STO_CUDA_ENTRY STV_DEFAULT"
matmul_kernel:
.text.matmul_kernel:
[----:B------:R-:W0:Y:S08]  /*0000*/  LDC R1, c[0x0][0x28] ;  /* 0x00000a00ff017b82 */ /* 0x000e300000000800 */
[----:B------:R-:W1:Y:S01]  /*0010*/  LDC.64 R158, c[0x0][0x228] ;  /* 0x00008a00ff9e7b82 */ /* 0x000e620000000a00 */
[----:B------:R-:W2:Y:S01]  /*0020*/  S2R R5, SR_CTAID.X ;  /* 0x0000000000057919 */ /* 0x000ea20000002500 */
[----:B0-----:R-:W-:Y:S01]  /*0030*/  VIADD R1, R1, 0xfffff6f0 ;  /* 0xfffff6f001017836 */ /* 0x001fe20000000000 */
[----:B------:R-:W-:Y:S01]  /*0040*/  UMOV UR4, 0x400 ;  /* 0x0000040000047882 */ /* 0x000fe20000000000 */
[----:B------:R-:W-:Y:S01]  /*0050*/  ULDC.64 UR6, c[0x0][0x208] ;  /* 0x0000820000067ab9 */ /* 0x000fe20000000a00 */
[----:B------:R-:W-:-:S02]  /*0060*/  CS2R R24, SRZ ;  /* 0x0000000000187805 */ /* 0x000fc4000001ff00 */
[----:B------:R-:W-:Y:S02]  /*0070*/  CS2R R26, SRZ ;  /* 0x00000000001a7805 */ /* 0x000fe4000001ff00 */
[----:B------:R-:W-:Y:S01]  /*0080*/  CS2R R28, SRZ ;  /* 0x00000000001c7805 */ /* 0x000fe2000001ff00 */
[----:B------:R-:W0:Y:S01]  /*0090*/  LDC R20, c[0x0][0x230] ;  /* 0x00008c00ff147b82 */ /* 0x000e220000000800 */
[----:B------:R-:W-:Y:S02]  /*00a0*/  CS2R R30, SRZ ;  /* 0x00000000001e7805 */ /* 0x000fe4000001ff00 */
[----:B------:R-:W-:Y:S02]  /*00b0*/  CS2R R32, SRZ ;  /* 0x0000000000207805 */ /* 0x000fe4000001ff00 */
[----:B------:R-:W-:Y:S02]  /*00c0*/  CS2R R34, SRZ ;  /* 0x0000000000227805 */ /* 0x000fe4000001ff00 */
[----:B------:R-:W-:-:S02]  /*00d0*/  CS2R R36, SRZ ;  /* 0x0000000000247805 */ /* 0x000fc4000001ff00 */
[----:B------:R-:W-:Y:S02]  /*00e0*/  CS2R R38, SRZ ;  /* 0x0000000000267805 */ /* 0x000fe4000001ff00 */
[----:B------:R-:W-:Y:S02]  /*00f0*/  CS2R R40, SRZ ;  /* 0x0000000000287805 */ /* 0x000fe4000001ff00 */
[----:B------:R-:W-:Y:S01]  /*0100*/  CS2R R42, SRZ ;  /* 0x00000000002a7805 */ /* 0x000fe2000001ff00 */
[----:B------:R-:W3:Y:S01]  /*0110*/  S2UR UR5, SR_CgaCtaId ;  /* 0x00000000000579c3 */ /* 0x000ee20000008800 */
[----:B------:R-:W-:Y:S02]  /*0120*/  CS2R R44, SRZ ;  /* 0x00000000002c7805 */ /* 0x000fe4000001ff00 */
[----:B------:R-:W-:Y:S02]  /*0130*/  CS2R R46, SRZ ;  /* 0x00000000002e7805 */ /* 0x000fe4000001ff00 */
[----:B------:R-:W-:-:S02]  /*0140*/  CS2R R48, SRZ ;  /* 0x0000000000307805 */ /* 0x000fc4000001ff00 */
[----:B------:R-:W-:Y:S02]  /*0150*/  CS2R R50, SRZ ;  /* 0x0000000000327805 */ /* 0x000fe4000001ff00 */
[----:B------:R-:W-:Y:S02]  /*0160*/  CS2R R52, SRZ ;  /* 0x0000000000347805 */ /* 0x000fe4000001ff00 */
[----:B------:R-:W-:Y:S02]  /*0170*/  CS2R R54, SRZ ;  /* 0x0000000000367805 */ /* 0x000fe4000001ff00 */
[----:B------:R-:W-:Y:S01]  /*0180*/  CS2R R56, SRZ ;  /* 0x0000000000387805 */ /* 0x000fe2000001ff00 */
[----:B-1----:R-:W-:Y:S01]  /*0190*/  VIADD R0, R159, 0x7f ;  /* 0x0000007f9f007836 */ /* 0x002fe20000000000 */
[----:B------:R-:W-:Y:S02]  /*01a0*/  CS2R R58, SRZ ;  /* 0x00000000003a7805 */ /* 0x000fe4000001ff00 */
[----:B------:R-:W-:-:S02]  /*01b0*/  CS2R R60, SRZ ;  /* 0x00000000003c7805 */ /* 0x000fc4000001ff00 */
[----:B------:R-:W-:Y:S02]  /*01c0*/  CS2R R62, SRZ ;  /* 0x00000000003e7805 */ /* 0x000fe4000001ff00 */
[----:B------:R-:W-:Y:S02]  /*01d0*/  CS2R R64, SRZ ;  /* 0x0000000000407805 */ /* 0x000fe4000001ff00 */
[----:B------:R-:W-:Y:S02]  /*01e0*/  SHF.R.S32.HI R3, RZ, 0x1f, R0 ;  /* 0x0000001fff037819 */ /* 0x000fe40000011400 */
[----:B------:R-:W-:Y:S02]  /*01f0*/  CS2R R66, SRZ ;  /* 0x0000000000427805 */ /* 0x000fe4000001ff00 */
[----:B------:R-:W-:Y:S01]  /*0200*/  CS2R R68, SRZ ;  /* 0x0000000000447805 */ /* 0x000fe2000001ff00 */
[----:B0-----:R-:W-:Y:S01]  /*0210*/  VIADD R20, R20, 0x7f ;  /* 0x0000007f14147836 */ /* 0x001fe20000000000 */
[----:B------:R-:W-:-:S02]  /*0220*/  LEA.HI R3, R3, R0, RZ, 0x7 ;  /* 0x0000000003037211 */ /* 0x000fc400078f38ff */
[----:B------:R-:W-:Y:S02]  /*0230*/  CS2R R70, SRZ ;  /* 0x0000000000467805 */ /* 0x000fe4000001ff00 */
[----:B--2---:R-:W-:Y:S02]  /*0240*/  IABS R8, R5 ;  /* 0x0000000500087213 */ /* 0x004fe40000000000 */
[----:B------:R-:W-:Y:S02]  /*0250*/  CS2R R72, SRZ ;  /* 0x0000000000487805 */ /* 0x000fe4000001ff00 */
[----:B------:R-:W-:Y:S02]  /*0260*/  SHF.R.S32.HI R4, RZ, 0x7, R3 ;  /* 0x00000007ff047819 */ /* 0x000fe40000011403 */
[----:B------:R-:W-:Y:S02]  /*0270*/  CS2R R74, SRZ ;  /* 0x00000000004a7805 */ /* 0x000fe4000001ff00 */
[----:B------:R-:W-:Y:S01]  /*0280*/  CS2R R76, SRZ ;  /* 0x00000000004c7805 */ /* 0x000fe2000001ff00 */
[----:B---3--:R-:W-:Y:S01]  /*0290*/  ULEA UR4, UR5, UR4, 0x18 ;  /* 0x0000000405047291 */ /* 0x008fe2000f8ec03f */
[----:B------:R-:W-:-:S02]  /*02a0*/  IABS R7, R4 ;  /* 0x0000000400077213 */ /* 0x000fc40000000000 */
[----:B------:R-:W-:Y:S02]  /*02b0*/  CS2R R78, SRZ ;  /* 0x00000000004e7805 */ /* 0x000fe4000001ff00 */
[----:B------:R-:W-:Y:S02]  /*02c0*/  IABS R10, R4 ;  /* 0x00000004000a7213 */ /* 0x000fe40000000000 */
[----:B------:R-:W-:Y:S01]  /*02d0*/  CS2R R80, SRZ ;  /* 0x0000000000507805 */ /* 0x000fe2000001ff00 */
[----:B------:R-:W0:Y:S01]  /*02e0*/  I2F.RP R0, R7 ;  /* 0x0000000700007306 */ /* 0x000e220000209400 */
[----:B------:R-:W-:Y:S02]  /*02f0*/  CS2R R82, SRZ ;  /* 0x0000000000527805 */ /* 0x000fe4000001ff00 */
[----:B------:R-:W-:Y:S02]  /*0300*/  CS2R R84, SRZ ;  /* 0x0000000000547805 */ /* 0x000fe4000001ff00 */
[----:B------:R-:W-:-:S03]  /*0310*/  CS2R R86, SRZ ;  /* 0x0000000000567805 */ /* 0x000fc6000001ff00 */
[----:B0-----:R-:W0:Y:S02]  /*0320*/  MUFU.RCP R0, R0 ;  /* 0x0000000000007308 */ /* 0x001e240000001000 */
[----:B0-----:R-:W-:Y:S02]  /*0330*/  VIADD R2, R0, 0xffffffe ;  /* 0x0ffffffe00027836 */ /* 0x001fe40000000000 */
[----:B------:R-:W-:-:S04]  /*0340*/  IMAD.MOV R0, RZ, RZ, -R10 ;  /* 0x000000ffff007224 */ /* 0x000fc800078e0a0a */
[----:B------:R0:W1:Y:S02]  /*0350*/  F2I.FTZ.U32.TRUNC.NTZ R3, R2 ;  /* 0x0000000200037305 */ /* 0x000064000021f000 */
[----:B0-----:R-:W-:Y:S02]  /*0360*/  IMAD.MOV.U32 R2, RZ, RZ, RZ ;  /* 0x000000ffff027224 */ /* 0x001fe400078e00ff */
[----:B-1----:R-:W-:-:S04]  /*0370*/  IMAD.MOV R6, RZ, RZ, -R3 ;  /* 0x000000ffff067224 */ /* 0x002fc800078e0a03 */
[----:B------:R-:W-:Y:S02]  /*0380*/  IMAD R9, R6, R7, RZ ;  /* 0x0000000706097224 */ /* 0x000fe400078e02ff */
[----:B------:R-:W-:Y:S02]  /*0390*/  IMAD.MOV.U32 R6, RZ, RZ, R8 ;  /* 0x000000ffff067224 */ /* 0x000fe400078e0008 */
[----:B------:R-:W-:-:S06]  /*03a0*/  IMAD.HI.U32 R3, R3, R9, R2 ;  /* 0x0000000903037227 */ /* 0x000fcc00078e0002 */
[----:B------:R-:W-:-:S04]  /*03b0*/  IMAD.HI.U32 R3, R3, R6, RZ ;  /* 0x0000000603037227 */ /* 0x000fc800078e00ff */
[----:B------:R-:W-:-:S05]  /*03c0*/  IMAD R0, R3, R0, R6 ;  /* 0x0000000003007224 */ /* 0x000fca00078e0206 */
[----:B------:R-:W-:-:S13]  /*03d0*/  ISETP.GT.U32.AND P1, PT, R7, R0, PT ;  /* 0x000000000700720c */ /* 0x000fda0003f24070 */
[----:B------:R-:W-:Y:S02]  /*03e0*/  @!P1 IMAD.IADD R0, R0, 0x1, -R7 ;  /* 0x0000000100009824 */ /* 0x000fe400078e0a07 */
[----:B------:R-:W-:Y:S01]  /*03f0*/  @!P1 VIADD R3, R3, 0x1 ;  /* 0x0000000103039836 */ /* 0x000fe20000000000 */
[----:B------:R-:W-:Y:S02]  /*0400*/  ISETP.NE.AND P1, PT, R4, RZ, PT ;  /* 0x000000ff0400720c */ /* 0x000fe40003f25270 */
[----:B------:R-:W-:Y:S02]  /*0410*/  ISETP.GE.U32.AND P0, PT, R0, R7, PT ;  /* 0x000000070000720c */ /* 0x000fe40003f06070 */
[----:B------:R-:W-:-:S04]  /*0420*/  LOP3.LUT R0, R5, R4, RZ, 0x3c, !PT ;  /* 0x0000000405007212 */ /* 0x000fc800078e3cff */
[----:B------:R-:W-:Y:S01]  /*0430*/  ISETP.GE.AND P2, PT, R0, RZ, PT ;  /* 0x000000ff0000720c */ /* 0x000fe20003f46270 */
[----:B------:R-:W-:-:S06]  /*0440*/  VIADD R0, R158, 0x7f ;  /* 0x0000007f9e007836 */ /* 0x000fcc0000000000 */
[----:B------:R-:W-:-:S04]  /*0450*/  @P0 VIADD R3, R3, 0x1 ;  /* 0x0000000103030836 */ /* 0x000fc80000000000 */
[----:B------:R-:W-:Y:S01]  /*0460*/  IMAD.MOV.U32 R8, RZ, RZ, R3 ;  /* 0x000000ffff087224 */ /* 0x000fe200078e0003 */
[----:B------:R-:W-:-:S03]  /*0470*/  SHF.R.S32.HI R3, RZ, 0x1f, R0 ;  /* 0x0000001fff037819 */ /* 0x000fc60000011400 */
[----:B------:R-:W-:Y:S01]  /*0480*/  @!P2 IMAD.MOV R8, RZ, RZ, -R8 ;  /* 0x000000ffff08a224 */ /* 0x000fe200078e0a08 */
[----:B------:R-:W-:Y:S02]  /*0490*/  LEA.HI R3, R3, R0, RZ, 0x7 ;  /* 0x0000000003037211 */ /* 0x000fe400078f38ff */
[----:B------:R-:W-:-:S04]  /*04a0*/  @!P1 LOP3.LUT R8, RZ, R4, RZ, 0x33, !PT ;  /* 0x00000004ff089212 */ /* 0x000fc800078e33ff */
[----:B------:R-:W-:Y:S01]  /*04b0*/  LEA.HI.SX32 R3, R3, -R8, 0x19 ;  /* 0x8000000803037211 */ /* 0x000fe200078fcaff */
[----:B------:R-:W-:-:S03]  /*04c0*/  IMAD.MOV R6, RZ, RZ, -R8 ;  /* 0x000000ffff067224 */ /* 0x000fc600078e0a08 */
[----:B------:R-:W-:Y:S01]  /*04d0*/  VIMNMX R9, R3, 0x1, PT ;  /* 0x0000000103097848 */ /* 0x000fe20003fe0100 */
[----:B------:R-:W-:-:S03]  /*04e0*/  IMAD R6, R4, R6, R5 ;  /* 0x0000000604067224 */ /* 0x000fc600078e0205 */
[-C--:B------:R-:W-:Y:S02]  /*04f0*/  IABS R7, R9.reuse ;  /* 0x0000000900077213 */ /* 0x080fe40000000000 */
[----:B------:R-:W-:Y:S02]  /*0500*/  IABS R11, R9 ;  /* 0x00000009000b7213 */ /* 0x000fe40000000000 */
[----:B------:R-:W0:Y:S08]  /*0510*/  I2F.RP R0, R7 ;  /* 0x0000000700007306 */ /* 0x000e300000209400 */
[----:B0-----:R-:W0:Y:S02]  /*0520*/  MUFU.RCP R0, R0 ;  /* 0x0000000000007308 */ /* 0x001e240000001000 */
[----:B0-----:R-:W-:-:S02]  /*0530*/  VIADD R2, R0, 0xffffffe ;  /* 0x0ffffffe00027836 */ /* 0x001fc40000000000 */
[----:B------:R-:W-:-:S04]  /*0540*/  IMAD.MOV R0, RZ, RZ, -R11 ;  /* 0x000000ffff007224 */ /* 0x000fc800078e0a0b */
[----:B------:R0:W1:Y:S02]  /*0550*/  F2I.FTZ.U32.TRUNC.NTZ R3, R2 ;  /* 0x0000000200037305 */ /* 0x000064000021f000 */
[----:B0-----:R-:W-:Y:S02]  /*0560*/  IMAD.MOV.U32 R2, RZ, RZ, RZ ;  /* 0x000000ffff027224 */ /* 0x001fe400078e00ff */
[----:B-1----:R-:W-:-:S04]  /*0570*/  IMAD.MOV R10, RZ, RZ, -R3 ;  /* 0x000000ffff0a7224 */ /* 0x002fc800078e0a03 */
[----:B------:R-:W-:Y:S01]  /*0580*/  IMAD.MOV.U32 R4, RZ, RZ, R10 ;  /* 0x000000ffff047224 */ /* 0x000fe200078e000a */
[----:B------:R-:W-:-:S03]  /*0590*/  IABS R10, R6 ;  /* 0x00000006000a7213 */ /* 0x000fc60000000000 */
[----:B------:R-:W-:Y:S02]  /*05a0*/  IMAD R5, R4, R7, RZ ;  /* 0x0000000704057224 */ /* 0x000fe400078e02ff */
[----:B------:R-:W-:Y:S02]  /*05b0*/  IMAD.MOV.U32 R4, RZ, RZ, R10 ;  /* 0x000000ffff047224 */ /* 0x000fe400078e000a */
[----:B------:R-:W-:Y:S02]  /*05c0*/  IMAD.HI.U32 R3, R3, R5, R2 ;  /* 0x0000000503037227 */ /* 0x000fe400078e0002 */
[----:B------:R-:W0:Y:S04]  /*05d0*/  S2R R2, SR_TID.X ;  /* 0x0000000000027919 */ /* 0x000e280000002100 */
[----:B------:R-:W-:-:S04]  /*05e0*/  IMAD.HI.U32 R3, R3, R4, RZ ;  /* 0x0000000403037227 */ /* 0x000fc800078e00ff */
[----:B------:R-:W-:-:S05]  /*05f0*/  IMAD R0, R3, R0, R4 ;  /* 0x0000000003007224 */ /* 0x000fca00078e0204 */
[----:B------:R-:W-:-:S13]  /*0600*/  ISETP.GT.U32.AND P1, PT, R7, R0, PT ;  /* 0x000000000700720c */ /* 0x000fda0003f24070 */
[----:B------:R-:W-:Y:S02]  /*0610*/  @!P1 IMAD.IADD R0, R0, 0x1, -R7 ;  /* 0x0000000100009824 */ /* 0x000fe400078e0a07 */
[----:B------:R-:W-:Y:S01]  /*0620*/  @!P1 VIADD R3, R3, 0x1 ;  /* 0x0000000103039836 */ /* 0x000fe20000000000 */
[----:B------:R-:W-:Y:S02]  /*0630*/  ISETP.NE.AND P1, PT, R9, RZ, PT ;  /* 0x000000ff0900720c */ /* 0x000fe40003f25270 */
[----:B------:R-:W-:Y:S02]  /*0640*/  ISETP.GE.U32.AND P0, PT, R0, R7, PT ;  /* 0x000000070000720c */ /* 0x000fe40003f06070 */
[----:B------:R-:W-:Y:S02]  /*0650*/  LOP3.LUT R0, R6, R9, RZ, 0x3c, !PT ;  /* 0x0000000906007212 */ /* 0x000fe400078e3cff */
[----:B0-----:R-:W-:Y:S02]  /*0660*/  LOP3.LUT R204, R2, 0x7f, RZ, 0xc0, !PT ;  /* 0x0000007f02cc7812 */ /* 0x001fe400078ec0ff */
[----:B------:R-:W-:-:S07]  /*0670*/  ISETP.GE.AND P2, PT, R0, RZ, PT ;  /* 0x000000ff0000720c */ /* 0x000fce0003f46270 */
[----:B------:R-:W-:Y:S01]  /*0680*/  @P0 VIADD R3, R3, 0x1 ;  /* 0x0000000103030836 */ /* 0x000fe20000000000 */
[----:B------:R-:W-:-:S05]  /*0690*/  ISETP.GE.AND P0, PT, R20, 0x80, PT ;  /* 0x000000801400780c */ /* 0x000fca0003f06270 */
[----:B------:R-:W-:Y:S01]  /*06a0*/  @!P2 IMAD.MOV R3, RZ, RZ, -R3 ;  /* 0x000000ffff03a224 */ /* 0x000fe200078e0a03 */
[----:B------:R-:W-:-:S05]  /*06b0*/  @!P1 LOP3.LUT R3, RZ, R9, RZ, 0x33, !PT ;  /* 0x00000009ff039212 */ /* 0x000fca00078e33ff */
[----:B------:R-:W-:-:S04]  /*06c0*/  IMAD.MOV R0, RZ, RZ, -R3 ;  /* 0x000000ffff007224 */ /* 0x000fc800078e0a03 */
[----:B------:R-:W-:-:S04]  /*06d0*/  IMAD R0, R9, R0, R6 ;  /* 0x0000000009007224 */ /* 0x000fc800078e0206 */
[----:B------:R-:W-:Y:S02]  /*06e0*/  IMAD.IADD R6, R8, 0x1, R0 ;  /* 0x0000000108067824 */ /* 0x000fe400078e0200 */
[----:B------:R-:W-:Y:S02]  /*06f0*/  IMAD.SHL.U32 R0, R3, 0x80, RZ ;  /* 0x0000008003007824 */ /* 0x000fe400078e00ff */
[----:B------:R-:W-:Y:S02]  /*0700*/  IMAD R203, R6, 0x80, R204 ;  /* 0x0000008006cb7824 */ /* 0x000fe400078e02cc */
[C---:B------:R-:W-:Y:S02]  /*0710*/  VIADD R94, R0.reuse, 0x1 ;  /* 0x00000001005e7836 */ /* 0x040fe40000000000 */
[C---:B------:R-:W-:Y:S01]  /*0720*/  VIADD R92, R0.reuse, 0x2 ;  /* 0x00000002005c7836 */ /* 0x040fe20000000000 */
[----:B------:R0:W-:Y:S01]  /*0730*/  STL [R1+0x848], R203 ;  /* 0x000848cb01007387 */ /* 0x0001e20000100800 */
[----:B------:R-:W-:-:S02]  /*0740*/  VIADD R90, R0, 0x3 ;  /* 0x00000003005a7836 */ /* 0x000fc40000000000 */
[C---:B------:R-:W-:Y:S02]  /*0750*/  VIADD R88, R0.reuse, 0x4 ;  /* 0x0000000400587836 */ /* 0x040fe40000000000 */
[C---:B------:R-:W-:Y:S02]  /*0760*/  VIADD R18, R0.reuse, 0x5 ;  /* 0x0000000500127836 */ /* 0x040fe40000000000 */
[C---:B------:R-:W-:Y:S02]  /*0770*/  VIADD R16, R0.reuse, 0x6 ;  /* 0x0000000600107836 */ /* 0x040fe40000000000 */
[C---:B------:R-:W-:Y:S02]  /*0780*/  VIADD R96, R0.reuse, 0x7 ;  /* 0x0000000700607836 */ /* 0x040fe40000000000 */
[C---:B------:R-:W-:Y:S02]  /*0790*/  VIADD R106, R0.reuse, 0x8 ;  /* 0x00000008006a7836 */ /* 0x040fe40000000000 */
        /* <DEDUP_REMOVED lines=118> */
[----:B------:R-:W-:Y:S01]  /*0f00*/  VIADD R202, R0, 0x7f ;  /* 0x0000007f00ca7836 */ /* 0x000fe20000000000 */
[----:B0-----:R-:W-:Y:S06]  /*0f10*/  @!P0 BRA `(.L_x_0) ;  /* 0x0000019800448947 */ /* 0x001fec0003800000 */
[----:B------:R-:W-:Y:S01]  /*0f20*/  IABS R24, R158 ;  /* 0x0000009e00187213 */ /* 0x000fe20000000000 */
[----:B------:R-:W-:Y:S01]  /*0f30*/  ULDC UR60, c[0x0][0x23c] ;  /* 0x00008f00003c7ab9 */ /* 0x000fe20000000800 */
[----:B------:R-:W-:Y:S01]  /*0f40*/  IABS R6, R159 ;  /* 0x0000009f00067213 */ /* 0x000fe20000000000 */
[----:B------:R-:W-:Y:S01]  /*0f50*/  ULDC UR10, c[0x0][0x240] ;  /* 0x00009000000a7ab9 */ /* 0x000fe20000000800 */
[----:B------:R-:W0:Y:S01]  /*0f60*/  I2F.RP R3, R24 ;  /* 0x0000001800037306 */ /* 0x000e220000209400 */
[----:B------:R-:W-:Y:S01]  /*0f70*/  IABS R245, R0 ;  /* 0x0000000000f57213 */ /* 0x000fe20000000000 */
[----:B------:R-:W-:Y:S01]  /*0f80*/  ULDC.64 UR8, c[0x0][0x218] ;  /* 0x0000860000087ab9 */ /* 0x000fe20000000a00 */
[----:B------:R-:W-:Y:S01]  /*0f90*/  IABS R217, R202 ;  /* 0x000000ca00d97213 */ /* 0x000fe20000000000 */
[----:B------:R-:W-:Y:S01]  /*0fa0*/  ULDC UR5, c[0x0][0x234] ;  /* 0x00008d0000057ab9 */ /* 0x000fe20000000800 */
[----:B------:R-:W-:Y:S01]  /*0fb0*/  IABS R227, R200 ;  /* 0x000000c800e37213 */ /* 0x000fe20000000000 */
[----:B------:R-:W-:Y:S01]  /*0fc0*/  USHF.R.U32.HI UR36, URZ, 0x4, UR4 ;  /* 0x000000043f247899 */ /* 0x000fe20008011604 */
[----:B------:R-:W-:Y:S01]  /*0fd0*/  IABS R243, R201 ;  /* 0x000000c900f37213 */ /* 0x000fe20000000000 */
[----:B------:R-:W1:Y:S01]  /*0fe0*/  I2F.RP R9, R6 ;  /* 0x0000000600097306 */ /* 0x000e620000209400 */
[----:B------:R-:W-:Y:S01]  /*0ff0*/  ISETP.GE.AND P2, PT, R203, RZ, PT ;  /* 0x000000ffcb00720c */ /* 0x000fe20003f46270 */
[----:B------:R-:W-:Y:S01]  /*1000*/  USGXT.U32 UR36, UR36, 0xe ;  /* 0x0000000e2424789a */ /* 0x000fe20008000000 */
[----:B------:R-:W-:Y:S01]  /*1010*/  IABS R231, R199 ;  /* 0x000000c700e77213 */ /* 0x000fe20000000000 */
[----:B------:R-:W-:Y:S01]  /*1020*/  UMOV UR39, 0x40000040 ;  /* 0x4000004000277882 */ /* 0x000fe20000000000 */
[----:B------:R-:W-:Y:S01]  /*1030*/  IABS R241, R197 ;  /* 0x000000c500f17213 */ /* 0x000fe20000000000 */
[----:B------:R-:W-:Y:S01]  /*1040*/  UIADD3 UR11, UP0, UR36, 0x80, URZ ;  /* 0x00000080240b7890 */ /* 0x000fe2000ff1e03f */
[----:B------:R-:W-:Y:S01]  /*1050*/  IABS R237, R196 ;  /* 0x000000c400ed7213 */ /* 0x000fe20000000000 */
[----:B0-----:R-:W0:Y:S01]  /*1060*/  MUFU.RCP R3, R3 ;  /* 0x0000000300037308 */ /* 0x001e220000001000 */
[----:B------:R-:W-:-:S02]  /*1070*/  IABS R247, R198 ;  /* 0x000000c600f77213 */ /* 0x000fc40000000000 */
[----:B------:R-:W-:Y:S02]  /*1080*/  IABS R233, R191 ;  /* 0x000000bf00e97213 */ /* 0x000fe40000000000 */
[----:B------:R-:W-:Y:S02]  /*1090*/  IABS R235, R195 ;  /* 0x000000c300eb7213 */ /* 0x000fe40000000000 */
[----:B------:R-:W-:Y:S01]  /*10a0*/  ISETP.GE.AND P3, PT, R202, RZ, PT ;  /* 0x000000ffca00720c */ /* 0x000fe20003f66270 */
[----:B-1----:R-:W1:Y:S01]  /*10b0*/  MUFU.RCP R9, R9 ;  /* 0x0000000900097308 */ /* 0x002e620000001000 */
[----:B------:R-:W-:Y:S02]  /*10c0*/  IABS R225, R192 ;  /* 0x000000c000e17213 */ /* 0x000fe40000000000 */
[----:B------:R-:W-:Y:S02]  /*10d0*/  ISETP.GE.AND P1, PT, R200, RZ, PT ;  /* 0x000000ffc800720c */ /* 0x000fe40003f26270 */
[----:B------:R-:W-:-:S02]  /*10e0*/  IABS R223, R193 ;  /* 0x000000c100df7213 */ /* 0x000fc40000000000 */
[----:B------:R-:W-:Y:S01]  /*10f0*/  ISETP.GE.AND P4, PT, R201, RZ, PT ;  /* 0x000000ffc900720c */ /* 0x000fe20003f86270 */
[----:B0-----:R-:W-:Y:S01]  /*1100*/  VIADD R12, R3, 0xffffffe ;  /* 0x0ffffffe030c7836 */ /* 0x001fe20000000000 */
[----:B------:R-:W-:Y:S02]  /*1110*/  IABS R3, R203 ;  /* 0x000000cb00037213 */ /* 0x000fe40000000000 */
[----:B------:R-:W-:Y:S01]  /*1120*/  IABS R221, R194 ;  /* 0x000000c200dd7213 */ /* 0x000fe20000000000 */
[----:B------:R0:W2:Y:S01]  /*1130*/  F2I.FTZ.U32.TRUNC.NTZ R13, R12 ;  /* 0x0000000c000d7305 */ /* 0x0000a2000021f000 */
[----:B------:R-:W-:Y:S02]  /*1140*/  IABS R219, R14 ;  /* 0x0000000e00db7213 */ /* 0x000fe40000000000 */
[----:B------:R-:W-:Y:S01]  /*1150*/  IABS R213, R189 ;  /* 0x000000bd00d57213 */ /* 0x000fe20000000000 */
[----:B-1----:R-:W-:Y:S01]  /*1160*/  VIADD R10, R9, 0xffffffe ;  /* 0x0ffffffe090a7836 */ /* 0x002fe20000000000 */
[----:B------:R-:W-:-:S02]  /*1170*/  IABS R215, R190 ;  /* 0x000000be00d77213 */ /* 0x000fc40000000000 */
[----:B------:R-:W-:Y:S01]  /*1180*/  IABS R211, R188 ;  /* 0x000000bc00d37213 */ /* 0x000fe20000000000 */
[----:B------:R1:W3:Y:S01]  /*1190*/  F2I.FTZ.U32.TRUNC.NTZ R11, R10 ;  /* 0x0000000a000b7305 */ /* 0x0002e2000021f000 */
[----:B0-----:R-:W-:Y:S01]  /*11a0*/  IMAD.MOV.U32 R12, RZ, RZ, RZ ;  /* 0x000000ffff0c7224 */ /* 0x001fe200078e00ff */
[----:B------:R-:W-:Y:S02]  /*11b0*/  IABS R209, R186 ;  /* 0x000000ba00d17213 */ /* 0x000fe40000000000 */
[----:B------:R-:W-:Y:S02]  /*11c0*/  IABS R207, R187 ;  /* 0x000000bb00cf7213 */ /* 0x000fe40000000000 */
[----:B------:R-:W-:Y:S01]  /*11d0*/  IABS R205, R183 ;  /* 0x000000b700cd7213 */ /* 0x000fe20000000000 */
[----:B--2---:R-:W-:Y:S01]  /*11e0*/  IMAD.MOV R25, RZ, RZ, -R13 ;  /* 0x000000ffff197224 */ /* 0x004fe200078e0a0d */
[----:B------:R-:W-:Y:S01]  /*11f0*/  IABS R203, R185 ;  /* 0x000000b900cb7213 */ /* 0x000fe20000000000 */
[----:B-1----:R-:W-:Y:S01]  /*1200*/  IMAD.MOV.U32 R10, RZ, RZ, RZ ;  /* 0x000000ffff0a7224 */ /* 0x002fe200078e00ff */
[----:B------:R-:W-:Y:S01]  /*1210*/  IABS R201, R184 ;  /* 0x000000b800c97213 */ /* 0x000fe20000000000 */
[----:B------:R-:W-:Y:S01]  /*1220*/  IMAD R25, R25, R24, RZ ;  /* 0x0000001819197224 */ /* 0x000fe200078e02ff */
[----:B------:R-:W-:-:S02]  /*1230*/  IABS R27, R147 ;  /* 0x00000093001b7213 */ /* 0x000fc40000000000 */
[----:B------:R-:W-:Y:S01]  /*1240*/  IABS R29, R149 ;  /* 0x00000095001d7213 */ /* 0x000fe20000000000 */
[----:B------:R-:W-:Y:S01]  /*1250*/  IMAD.HI.U32 R13, R13, R25, R12 ;  /* 0x000000190d0d7227 */ /* 0x000fe200078e000c */
[----:B------:R-:W-:Y:S02]  /*1260*/  IABS R31, R109 ;  /* 0x0000006d001f7213 */ /* 0x000fe40000000000 */
[----:B------:R-:W-:Y:S01]  /*1270*/  IABS R33, R99 ;  /* 0x0000006300217213 */ /* 0x000fe20000000000 */
[----:B---3--:R-:W-:Y:S01]  /*1280*/  IMAD.MOV R9, RZ, RZ, -R11 ;  /* 0x000000ffff097224 */ /* 0x008fe200078e0a0b */
[----:B------:R-:W-:Y:S01]  /*1290*/  IABS R87, R91 ;  /* 0x0000005b00577213 */ /* 0x000fe20000000000 */
[----:B------:R-:W-:Y:S01]  /*12a0*/  IMAD.HI.U32 R13, R13, R3, RZ ;  /* 0x000000030d0d7227 */ /* 0x000fe200078e00ff */
[----:B------:R-:W-:Y:S02]  /*12b0*/  IABS R85, R166 ;  /* 0x000000a600557213 */ /* 0x000fe40000000000 */
[----:B------:R-:W-:Y:S01]  /*12c0*/  IABS R83, R89 ;  /* 0x0000005900537213 */ /* 0x000fe20000000000 */
[----:B------:R-:W-:Y:S01]  /*12d0*/  IMAD.MOV R13, RZ, RZ, -R13 ;  /* 0x000000ffff0d7224 */ /* 0x000fe200078e0a0d */
[----:B------:R-:W-:Y:S01]  /*12e0*/  IABS R81, R160 ;  /* 0x000000a000517213 */ /* 0x000fe20000000000 */
[----:B------:R-:W-:Y:S01]  /*12f0*/  IMAD R9, R9, R6, RZ ;  /* 0x0000000609097224 */ /* 0x000fe200078e02ff */
[----:B------:R-:W-:Y:S01]  /*1300*/  IABS R79, R162 ;  /* 0x000000a2004f7213 */ /* 0x000fe20000000000 */
[----:B------:R-:W-:Y:S01]  /*1310*/  IMAD R3, R24, R13, R3 ;  /* 0x0000000d18037224 */ /* 0x000fe200078e0203 */
[----:B------:R-:W-:Y:S01]  /*1320*/  IABS R77, R164 ;  /* 0x000000a4004d7213 */ /* 0x000fe20000000000 */
[----:B------:R-:W-:Y:S01]  /*1330*/  IMAD.HI.U32 R9, R11, R9, R10 ;  /* 0x000000090b097227 */ /* 0x000fe200078e000a */
[----:B------:R-:W-:-:S02]  /*1340*/  IABS R75, R150 ;  /* 0x00000096004b7213 */ /* 0x000fc40000000000 */
[----:B------:R-:W-:Y:S02]  /*1350*/  ISETP.GT.U32.AND P0, PT, R24, R3, PT ;  /* 0x000000031800720c */ /* 0x000fe40003f04070 */
[----:B------:R-:W-:Y:S01]  /*1360*/  IABS R73, R152 ;  /* 0x0000009800497213 */ /* 0x000fe20000000000 */
[C---:B------:R-:W-:Y:S01]  /*1370*/  IMAD.HI.U32 R12, R9.reuse, R245, RZ ;  /* 0x000000f5090c7227 */ /* 0x040fe200078e00ff */
[----:B------:R-:W-:Y:S02]  /*1380*/  IABS R71, R154 ;  /* 0x0000009a00477213 */ /* 0x000fe40000000000 */
[----:B------:R-:W-:Y:S01]  /*1390*/  IABS R67, R148 ;  /* 0x0000009400437213 */ /* 0x000fe20000000000 */
[----:B------:R-:W-:Y:S01]  /*13a0*/  IMAD.HI.U32 R10, R9, R217, RZ ;  /* 0x000000d9090a7227 */ /* 0x000fe200078e00ff */
[----:B------:R-:W-:Y:S02]  /*13b0*/  IABS R69, R156 ;  /* 0x0000009c00457213 */ /* 0x000fe40000000000 */
[----:B------:R-:W-:Y:S01]  /*13c0*/  IABS R61, R146 ;  /* 0x00000092003d7213 */ /* 0x000fe20000000000 */
[----:B------:R-:W-:Y:S01]  /*13d0*/  IMAD.MOV R12, RZ, RZ, -R12 ;  /* 0x000000ffff0c7224 */ /* 0x000fe200078e0a0c */
[----:B------:R-:W-:Y:S01]  /*13e0*/  IABS R65, R142 ;  /* 0x0000008e00417213 */ /* 0x000fe20000000000 */
[----:B------:R-:W-:Y:S01]  /*13f0*/  @!P0 IMAD.IADD R3, R3, 0x1, -R24 ;  /* 0x0000000103038824 */ /* 0x000fe200078e0a18 */
[----:B------:R-:W-:Y:S01]  /*1400*/  IABS R63, R144 ;  /* 0x00000090003f7213 */ /* 0x000fe20000000000 */
[----:B------:R-:W-:Y:S01]  /*1410*/  IMAD.MOV R10, RZ, RZ, -R10 ;  /* 0x000000ffff0a7224 */ /* 0x000fe200078e0a0a */
[----:B------:R-:W-:Y:S01]  /*1420*/  IABS R59, R2 ;  /* 0x00000002003b7213 */ /* 0x000fe20000000000 */
[----:B------:R-:W-:Y:S01]  /*1430*/  IMAD R245, R6, R12, R245 ;  /* 0x0000000c06f57224 */ /* 0x000fe200078e02f5 */
[----:B------:R-:W-:Y:S01]  /*1440*/  ISETP.GT.U32.AND P6, PT, R24, R3, PT ;  /* 0x000000031800720c */ /* 0x000fe20003fc4070 */
[C---:B------:R-:W-:Y:S01]  /*1450*/  IMAD R217, R6.reuse, R10, R217 ;  /* 0x0000000a06d97224 */ /* 0x040fe200078e02d9 */
[----:B------:R-:W-:Y:S01]  /*1460*/  IABS R57, R140 ;  /* 0x0000008c00397213 */ /* 0x000fe20000000000 */
[----:B------:R-:W-:Y:S01]  /*1470*/  IMAD.HI.U32 R10, R9, R227, RZ ;  /* 0x000000e3090a7227 */ /* 0x000fe200078e00ff */
[----:B------:R-:W-:-:S02]  /*1480*/  ISETP.GT.U32.AND P0, PT, R6, R245, PT ;  /* 0x000000f50600720c */ /* 0x000fc40003f04070 */
[----:B------:R-:W-:Y:S01]  /*1490*/  ISETP.GT.U32.AND P5, PT, R6, R217, PT ;  /* 0x000000d90600720c */ /* 0x000fe20003fa4070 */
[----:B------:R-:W-:Y:S01]  /*14a0*/  IMAD.HI.U32 R11, R9, R243, RZ ;  /* 0x000000f3090b7227 */ /* 0x000fe200078e00ff */
[----:B------:R-:W-:Y:S02]  /*14b0*/  IABS R53, R138 ;  /* 0x0000008a00357213 */ /* 0x000fe40000000000 */
[----:B------:R-:W-:Y:S01]  /*14c0*/  IABS R51, R132 ;  /* 0x0000008400337213 */ /* 0x000fe20000000000 */
[----:B------:R-:W-:Y:S01]  /*14d0*/  IMAD.MOV R13, RZ, RZ, -R10 ;  /* 0x000000ffff0d7224 */ /* 0x000fe200078e0a0a */
[----:B------:R-:W-:Y:S01]  /*14e0*/  IABS R49, R134 ;  /* 0x0000008600317213 */ /* 0x000fe20000000000 */
[----:B------:R-:W-:Y:S01]  /*14f0*/  @!P6 IMAD.IADD R3, R3, 0x1, -R24 ;  /* 0x000000010303e824 */ /* 0x000fe200078e0a18 */
[----:B------:R-:W-:Y:S01]  /*1500*/  ISETP.NE.AND P6, PT, R158, RZ, PT ;  /* 0x000000ff9e00720c */ /* 0x000fe20003fc5270 */
[----:B------:R-:W-:Y:S01]  /*1510*/  IMAD.MOV R11, RZ, RZ, -R11 ;  /* 0x000000ffff0b7224 */ /* 0x000fe200078e0a0b */
[----:B------:R-:W-:Y:S01]  /*1520*/  IABS R24, R170 ;  /* 0x000000aa00187213 */ /* 0x000fe20000000000 */
[--C-:B------:R-:W-:Y:S01]  /*1530*/  @!P0 IMAD.IADD R245, R245, 0x1, -R6.reuse ;  /* 0x00000001f5f58824 */ /* 0x100fe200078e0a06 */
[----:B------:R-:W-:Y:S01]  /*1540*/  IABS R55, R136 ;  /* 0x0000008800377213 */ /* 0x000fe20000000000 */
[----:B------:R-:W-:Y:S01]  /*1550*/  @!P5 IMAD.IADD R217, R217, 0x1, -R6 ;  /* 0x00000001d9d9d824 */ /* 0x000fe200078e0a06 */
[----:B------:R-:W-:Y:S01]  /*1560*/  IABS R45, R126 ;  /* 0x0000007e002d7213 */ /* 0x000fe20000000000 */
[C---:B------:R-:W-:Y:S01]  /*1570*/  IMAD R227, R6.reuse, R13, R227 ;  /* 0x0000000d06e37224 */ /* 0x040fe200078e02e3 */
[C---:B------:R-:W-:Y:S01]  /*1580*/  ISETP.GT.U32.AND P5, PT, R6.reuse, R245, PT ;  /* 0x000000f50600720c */ /* 0x040fe20003fa4070 */
[C---:B------:R-:W-:Y:S01]  /*1590*/  IMAD R243, R6.reuse, R11, R243 ;  /* 0x0000000b06f37224 */ /* 0x040fe200078e02f3 */
[----:B------:R-:W-:Y:S01]  /*15a0*/  ISETP.GT.U32.AND P0, PT, R6, R217, PT ;  /* 0x000000d90600720c */ /* 0x000fe20003f04070 */
[----:B------:R-:W-:Y:S01]  /*15b0*/  IMAD.HI.U32 R11, R9, R231, RZ ;  /* 0x000000e7090b7227 */ /* 0x000fe200078e00ff */
[----:B------:R-:W-:-:S02]  /*15c0*/  IABS R47, R130 ;  /* 0x00000082002f7213 */ /* 0x000fc40000000000 */
[----:B------:R-:W-:Y:S01]  /*15d0*/  IABS R41, R124 ;  /* 0x0000007c00297213 */ /* 0x000fe20000000000 */
[C---:B------:R-:W-:Y:S01]  /*15e0*/  IMAD.HI.U32 R12, R9.reuse, R241, RZ ;  /* 0x000000f1090c7227 */ /* 0x040fe200078e00ff */
[----:B------:R-:W-:Y:S02]  /*15f0*/  IABS R39, R122 ;  /* 0x0000007a00277213 */ /* 0x000fe40000000000 */
[----:B------:R-:W-:Y:S01]  /*1600*/  IABS R43, R128 ;  /* 0x00000080002b7213 */ /* 0x000fe20000000000 */
[----:B------:R-:W-:Y:S01]  /*1610*/  @!P2 IMAD.MOV R3, RZ, RZ, -R3 ;  /* 0x000000ffff03a224 */ /* 0x000fe200078e0a03 */
[----:B------:R-:W-:Y:S01]  /*1620*/  @!P6 LOP3.LUT R3, RZ, R158, RZ, 0x33, !PT ;  /* 0x0000009eff03e212 */ /* 0x000fe200078e33ff */
[----:B------:R-:W-:Y:S01]  /*1630*/  IMAD.MOV R11, RZ, RZ, -R11 ;  /* 0x000000ffff0b7224 */ /* 0x000fe200078e0a0b */
[C---:B------:R-:W-:Y:S01]  /*1640*/  ISETP.GT.U32.AND P6, PT, R6.reuse, R227, PT ;  /* 0x000000e30600720c */ /* 0x040fe20003fc4070 */
[----:B------:R-:W-:Y:S01]  /*1650*/  IMAD.HI.U32 R10, R9, R237, RZ ;  /* 0x000000ed090a7227 */ /* 0x000fe200078e00ff */
[----:B------:R-:W-:-:S02]  /*1660*/  ISETP.GT.U32.AND P2, PT, R6, R243, PT ;  /* 0x000000f30600720c */ /* 0x000fc40003f44070 */
[----:B------:R-:W-:Y:S01]  /*1670*/  IABS R37, R118 ;  /* 0x0000007600257213 */ /* 0x000fe20000000000 */
[----:B------:R-:W-:Y:S01]  /*1680*/  IMAD.MOV R12, RZ, RZ, -R12 ;  /* 0x000000ffff0c7224 */ /* 0x000fe200078e0a0c */
[----:B------:R-:W-:Y:S01]  /*1690*/  IABS R35, R120 ;  /* 0x0000007800237213 */ /* 0x000fe20000000000 */
[C---:B------:R-:W-:Y:S01]  /*16a0*/  IMAD R231, R6.reuse, R11, R231 ;  /* 0x0000000b06e77224 */ /* 0x040fe200078e02e7 */
[----:B------:R-:W-:Y:S01]  /*16b0*/  IABS R229, R98 ;  /* 0x0000006200e57213 */ /* 0x000fe20000000000 */
[----:B------:R-:W-:Y:S01]  /*16c0*/  IMAD.MOV R10, RZ, RZ, -R10 ;  /* 0x000000ffff0a7224 */ /* 0x000fe200078e0a0a */
[----:B------:R-:W-:Y:S01]  /*16d0*/  IABS R239, R100 ;  /* 0x0000006400ef7213 */ /* 0x000fe20000000000 */
[C---:B------:R-:W-:Y:S01]  /*16e0*/  IMAD R241, R6.reuse, R12, R241 ;  /* 0x0000000c06f17224 */ /* 0x040fe200078e02f1 */
[----:B------:R-:W-:Y:S01]  /*16f0*/  IABS R249, R102 ;  /* 0x0000006600f97213 */ /* 0x000fe20000000000 */
[C---:B------:R-:W-:Y:S01]  /*1700*/  IMAD R237, R6.reuse, R10, R237 ;  /* 0x0000000a06ed7224 */ /* 0x040fe200078e02ed */
[----:B------:R-:W-:Y:S01]  /*1710*/  IABS R251, R104 ;  /* 0x0000006800fb7213 */ /* 0x000fe20000000000 */
[--C-:B------:R-:W-:Y:S01]  /*1720*/  @!P5 IMAD.IADD R245, R245, 0x1, -R6.reuse ;  /* 0x00000001f5f5d824 */ /* 0x100fe200078e0a06 */
[C---:B------:R-:W-:Y:S01]  /*1730*/  ISETP.GT.U32.AND P5, PT, R6.reuse, R231, PT ;  /* 0x000000e70600720c */ /* 0x040fe20003fa4070 */
[--C-:B------:R-:W-:Y:S01]  /*1740*/  @!P0 IMAD.IADD R217, R217, 0x1, -R6.reuse ;  /* 0x00000001d9d98824 */ /* 0x100fe200078e0a06 */
[C---:B------:R-:W-:Y:S01]  /*1750*/  ISETP.GT.U32.AND P0, PT, R6.reuse, R241, PT ;  /* 0x000000f10600720c */ /* 0x040fe20003f04070 */
[--C-:B------:R-:W-:Y:S01]  /*1760*/  @!P6 IMAD.IADD R227, R227, 0x1, -R6.reuse ;  /* 0x00000001e3e3e824 */ /* 0x100fe200078e0a06 */
[----:B------:R-:W-:Y:S01]  /*1770*/  ISETP.GT.U32.AND P6, PT, R6, R237, PT ;  /* 0x000000ed0600720c */ /* 0x000fe20003fc4070 */
[----:B------:R-:W-:Y:S01]  /*1780*/  @!P2 IMAD.IADD R243, R243, 0x1, -R6 ;  /* 0x00000001f3f3a824 */ /* 0x000fe200078e0a06 */
[----:B------:R-:W-:Y:S01]  /*1790*/  ISETP.GE.AND P2, PT, R0, RZ, PT ;  /* 0x000000ff0000720c */ /* 0x000fe20003f46270 */
[----:B------:R-:W-:Y:S01]  /*17a0*/  IMAD.HI.U32 R10, R9, R247, RZ ;  /* 0x000000f7090a7227 */ /* 0x000fe200078e00ff */
[----:B------:R-:W-:-:S02]  /*17b0*/  IABS R26, R92 ;  /* 0x0000005c001a7213 */ /* 0x000fc40000000000 */
[----:B------:R-:W-:Y:S01]  /*17c0*/  IABS R28, R94 ;  /* 0x0000005e001c7213 */ /* 0x000fe20000000000 */
[----:B------:R-:W-:Y:S02]  /*17d0*/  IMAD.MOV R12, RZ, RZ, -R10 ;  /* 0x000000ffff0c7224 */ /* 0x000fe400078e0a0a */
[--C-:B------:R-:W-:Y:S01]  /*17e0*/  @!P5 IMAD.IADD R231, R231, 0x1, -R6.reuse ;  /* 0x00000001e7e7d824 */ /* 0x100fe200078e0a06 */
[C---:B------:R-:W-:Y:S01]  /*17f0*/  ISETP.GT.U32.AND P5, PT, R6.reuse, R243, PT ;  /* 0x000000f30600720c */ /* 0x040fe20003fa4070 */
[--C-:B------:R-:W-:Y:S02]  /*1800*/  @!P0 IMAD.IADD R241, R241, 0x1, -R6.reuse ;  /* 0x00000001f1f18824 */ /* 0x100fe400078e0a06 */
[----:B------:R-:W-:Y:S01]  /*1810*/  @!P6 IMAD.IADD R237, R237, 0x1, -R6 ;  /* 0x00000001edede824 */ /* 0x000fe200078e0a06 */
[C---:B------:R-:W-:Y:S01]  /*1820*/  ISETP.GT.U32.AND P0, PT, R6.reuse, R231, PT ;  /* 0x000000e70600720c */ /* 0x040fe20003f04070 */
[----:B------:R-:W-:Y:S01]  /*1830*/  IMAD.HI.U32 R10, R9, R233, RZ ;  /* 0x000000e9090a7227 */ /* 0x000fe200078e00ff */
[----:B------:R-:W-:-:S03]  /*1840*/  ISETP.GT.U32.AND P6, PT, R6, R241, PT ;  /* 0x000000f10600720c */ /* 0x000fc60003fc4070 */
[C---:B------:R-:W-:Y:S02]  /*1850*/  IMAD R247, R6.reuse, R12, R247 ;  /* 0x0000000c06f77224 */ /* 0x040fe400078e02f7 */
[----:B------:R-:W-:Y:S02]  /*1860*/  IMAD.MOV R10, RZ, RZ, -R10 ;  /* 0x000000ffff0a7224 */ /* 0x000fe400078e0a0a */
[----:B------:R-:W-:Y:S01]  /*1870*/  @!P2 IMAD.MOV R245, RZ, RZ, -R245 ;  /* 0x000000fffff5a224 */ /* 0x000fe200078e0af5 */
[C---:B------:R-:W-:Y:S01]  /*1880*/  ISETP.GT.U32.AND P2, PT, R6.reuse, R227, PT ;  /* 0x000000e30600720c */ /* 0x040fe20003f44070 */
[C---:B------:R-:W-:Y:S02]  /*1890*/  IMAD R233, R6.reuse, R10, R233 ;  /* 0x0000000a06e97224 */ /* 0x040fe400078e02e9 */
[----:B------:R-:W-:Y:S01]  /*18a0*/  @!P5 IMAD.IADD R243, R243, 0x1, -R6 ;  /* 0x00000001f3f3d824 */ /* 0x000fe200078e0a06 */
[----:B------:R-:W-:Y:S01]  /*18b0*/  ISETP.GT.U32.AND P5, PT, R6, R247, PT ;  /* 0x000000f70600720c */ /* 0x000fe20003fa4070 */
[----:B------:R-:W-:-:S04]  /*18c0*/  IMAD.HI.U32 R11, R9, R235, RZ ;  /* 0x000000eb090b7227 */ /* 0x000fc800078e00ff */
[----:B------:R-:W-:Y:S01]  /*18d0*/  @!P6 IMAD.IADD R241, R241, 0x1, -R6 ;  /* 0x00000001f1f1e824 */ /* 0x000fe200078e0a06 */
[----:B------:R-:W-:Y:S01]  /*18e0*/  ISETP.GT.U32.AND P6, PT, R6, R233, PT ;  /* 0x000000e90600720c */ /* 0x000fe20003fc4070 */
[----:B------:R-:W-:Y:S02]  /*18f0*/  IMAD.MOV R11, RZ, RZ, -R11 ;  /* 0x000000ffff0b7224 */ /* 0x000fe400078e0a0b */
[----:B------:R-:W-:-:S04]  /*1900*/  IMAD.HI.U32 R10, R9, R225, RZ ;  /* 0x000000e1090a7227 */ /* 0x000fc800078e00ff */
[C---:B------:R-:W-:Y:S02]  /*1910*/  IMAD R235, R6.reuse, R11, R235 ;  /* 0x0000000b06eb7224 */ /* 0x040fe400078e02eb */
[--C-:B------:R-:W-:Y:S02]  /*1920*/  @!P2 IMAD.IADD R227, R227, 0x1, -R6.reuse ;  /* 0x00000001e3e3a824 */ /* 0x100fe400078e0a06 */
[--C-:B------:R-:W-:Y:S01]  /*1930*/  @!P0 IMAD.IADD R231, R231, 0x1, -R6.reuse ;  /* 0x00000001e7e78824 */ /* 0x100fe200078e0a06 */
[C---:B------:R-:W-:Y:S01]  /*1940*/  ISETP.GT.U32.AND P2, PT, R6.reuse, R235, PT ;  /* 0x000000eb0600720c */ /* 0x040fe20003f44070 */
[----:B------:R-:W-:Y:S01]  /*1950*/  @!P5 IMAD.IADD R247, R247, 0x1, -R6 ;  /* 0x00000001f7f7d824 */ /* 0x000fe200078e0a06 */
[----:B------:R-:W-:Y:S01]  /*1960*/  ISETP.GE.AND P0, PT, R199, RZ, PT ;  /* 0x000000ffc700720c */ /* 0x000fe20003f06270 */
[----:B------:R-:W-:Y:S01]  /*1970*/  @!P3 IMAD.MOV R217, RZ, RZ, -R217 ;  /* 0x000000ffffd9b224 */ /* 0x000fe200078e0ad9 */
[----:B------:R-:W-:Y:S01]  /*1980*/  ISETP.GT.U32.AND P3, PT, R6, R237, PT ;  /* 0x000000ed0600720c */ /* 0x000fe20003f64070 */
[----:B------:R-:W-:Y:S01]  /*1990*/  IMAD.MOV R10, RZ, RZ, -R10 ;  /* 0x000000ffff0a7224 */ /* 0x000fe200078e0a0a */
[----:B------:R-:W-:Y:S01]  /*19a0*/  ISETP.GE.AND P5, PT, R196, RZ, PT ;  /* 0x000000ffc400720c */ /* 0x000fe20003fa6270 */
[----:B------:R-:W-:Y:S01]  /*19b0*/  @!P6 IMAD.IADD R233, R233, 0x1, -R6 ;  /* 0x00000001e9e9e824 */ /* 0x000fe200078e0a06 */
[C---:B------:R-:W-:Y:S01]  /*19c0*/  ISETP.GT.U32.AND P6, PT, R6.reuse, R247, PT ;  /* 0x000000f70600720c */ /* 0x040fe20003fc4070 */
[----:B------:R-:W-:Y:S01]  /*19d0*/  IMAD R225, R6, R10, R225 ;  /* 0x0000000a06e17224 */ /* 0x000fe200078e02e1 */
[----:B------:R-:W-:Y:S01]  /*19e0*/  IABS R199, R182 ;  /* 0x000000b600c77213 */ /* 0x000fe20000000000 */
[----:B------:R-:W-:-:S04]  /*19f0*/  IMAD.HI.U32 R11, R9, R223, RZ ;  /* 0x000000df090b7227 */ /* 0x000fc800078e00ff */
[----:B------:R-:W-:Y:S01]  /*1a00*/  @!P1 IMAD.MOV R227, RZ, RZ, -R227 ;  /* 0x000000ffffe39224 */ /* 0x000fe200078e0ae3 */
[----:B------:R-:W-:Y:S01]  /*1a10*/  ISETP.GT.U32.AND P1, PT, R6, R225, PT ;  /* 0x000000e10600720c */ /* 0x000fe20003f24070 */
[----:B------:R-:W-:Y:S02]  /*1a20*/  IMAD.MOV R11, RZ, RZ, -R11 ;  /* 0x000000ffff0b7224 */ /* 0x000fe400078e0a0b */
[--C-:B------:R-:W-:Y:S01]  /*1a30*/  @!P2 IMAD.IADD R235, R235, 0x1, -R6.reuse ;  /* 0x00000001ebeba824 */ /* 0x100fe200078e0a06 */
[----:B------:R-:W-:Y:S01]  /*1a40*/  ISETP.GE.AND P2, PT, R198, RZ, PT ;  /* 0x000000ffc600720c */ /* 0x000fe20003f46270 */
[----:B------:R-:W-:Y:S01]  /*1a50*/  @!P0 IMAD.MOV R231, RZ, RZ, -R231 ;  /* 0x000000ffffe78224 */ /* 0x000fe200078e0ae7 */
[C---:B------:R-:W-:Y:S01]  /*1a60*/  ISETP.GT.U32.AND P0, PT, R6.reuse, R233, PT ;  /* 0x000000e90600720c */ /* 0x040fe20003f04070 */
[--C-:B------:R-:W-:Y:S01]  /*1a70*/  @!P3 IMAD.IADD R237, R237, 0x1, -R6.reuse ;  /* 0x00000001ededb824 */ /* 0x100fe200078e0a06 */
[----:B------:R-:W-:Y:S01]  /*1a80*/  ISETP.GE.AND P3, PT, R197, RZ, PT ;  /* 0x000000ffc500720c */ /* 0x000fe20003f66270 */
[C---:B------:R-:W-:Y:S01]  /*1a90*/  IMAD R223, R6.reuse, R11, R223 ;  /* 0x0000000b06df7224 */ /* 0x040fe200078e02df */
[----:B------:R-:W-:Y:S01]  /*1aa0*/  IABS R197, R180 ;  /* 0x000000b400c57213 */ /* 0x000fe20000000000 */
[----:B------:R-:W-:Y:S01]  /*1ab0*/  @!P4 IMAD.MOV R243, RZ, RZ, -R243 ;  /* 0x000000fffff3c224 */ /* 0x000fe200078e0af3 */
[----:B------:R-:W-:Y:S01]  /*1ac0*/  ISETP.GT.U32.AND P4, PT, R6, R235, PT ;  /* 0x000000eb0600720c */ /* 0x000fe20003f84070 */
[----:B------:R-:W-:Y:S01]  /*1ad0*/  @!P6 IMAD.IADD R247, R247, 0x1, -R6 ;  /* 0x00000001f7f7e824 */ /* 0x000fe200078e0a06 */
[----:B------:R-:W-:Y:S01]  /*1ae0*/  ISETP.GE.AND P6, PT, R191, RZ, PT ;  /* 0x000000ffbf00720c */ /* 0x000fe20003fc6270 */
[----:B------:R-:W-:Y:S01]  /*1af0*/  IMAD.HI.U32 R10, R9, R221, RZ ;  /* 0x000000dd090a7227 */ /* 0x000fe200078e00ff */
[----:B------:R-:W-:-:S03]  /*1b00*/  IABS R191, R178 ;  /* 0x000000b200bf7213 */ /* 0x000fc60000000000 */
[----:B------:R-:W-:Y:S01]  /*1b10*/  @!P5 IMAD.MOV R237, RZ, RZ, -R237 ;  /* 0x000000ffffedd224 */ /* 0x000fe200078e0aed */
[----:B------:R-:W-:Y:S01]  /*1b20*/  ISETP.GT.U32.AND P5, PT, R6, R223, PT ;  /* 0x000000df0600720c */ /* 0x000fe20003fa4070 */
[----:B------:R-:W-:Y:S02]  /*1b30*/  IMAD.MOV R10, RZ, RZ, -R10 ;  /* 0x000000ffff0a7224 */ /* 0x000fe400078e0a0a */
[--C-:B------:R-:W-:Y:S01]  /*1b40*/  @!P1 IMAD.IADD R225, R225, 0x1, -R6.reuse ;  /* 0x00000001e1e19824 */ /* 0x100fe200078e0a06 */
[----:B------:R-:W-:Y:S01]  /*1b50*/  ISETP.GE.AND P1, PT, R194, RZ, PT ;  /* 0x000000ffc200720c */ /* 0x000fe20003f26270 */
[--C-:B------:R-:W-:Y:S01]  /*1b60*/  @!P0 IMAD.IADD R233, R233, 0x1, -R6.reuse ;  /* 0x00000001e9e98824 */ /* 0x100fe200078e0a06 */
[----:B------:R-:W-:Y:S01]  /*1b70*/  ISETP.GE.AND P0, PT, R193, RZ, PT ;  /* 0x000000ffc100720c */ /* 0x000fe20003f06270 */
[C---:B------:R-:W-:Y:S01]  /*1b80*/  IMAD R221, R6.reuse, R10, R221 ;  /* 0x0000000a06dd7224 */ /* 0x040fe200078e02dd */
[----:B------:R-:W-:Y:S01]  /*1b90*/  IABS R193, R177 ;  /* 0x000000b100c17213 */ /* 0x000fe20000000000 */
[----:B------:R-:W-:Y:S01]  /*1ba0*/  @!P2 IMAD.MOV R247, RZ, RZ, -R247 ;  /* 0x000000fffff7a224 */ /* 0x000fe200078e0af7 */
[----:B------:R-:W-:Y:S01]  /*1bb0*/  ISETP.GT.U32.AND P2, PT, R6, R225, PT ;  /* 0x000000e10600720c */ /* 0x000fe20003f44070 */
[--C-:B------:R-:W-:Y:S01]  /*1bc0*/  @!P4 IMAD.IADD R235, R235, 0x1, -R6.reuse ;  /* 0x00000001ebebc824 */ /* 0x100fe200078e0a06 */
[----:B------:R-:W-:Y:S01]  /*1bd0*/  ISETP.GE.AND P4, PT, R192, RZ, PT ;  /* 0x000000ffc000720c */ /* 0x000fe20003f86270 */
[----:B------:R-:W-:Y:S01]  /*1be0*/  @!P6 IMAD.MOV R233, RZ, RZ, -R233 ;  /* 0x000000ffffe9e224 */ /* 0x000fe200078e0ae9 */
[----:B------:R-:W-:Y:S01]  /*1bf0*/  ISETP.GT.U32.AND P6, PT, R6, R221, PT ;  /* 0x000000dd0600720c */ /* 0x000fe20003fc4070 */
[----:B------:R-:W-:-:S02]  /*1c00*/  @!P5 IMAD.IADD R223, R223, 0x1, -R6 ;  /* 0x00000001dfdfd824 */ /* 0x000fc400078e0a06 */
[----:B------:R-:W-:-:S03]  /*1c10*/  IMAD.HI.U32 R10, R9, R219, RZ ;  /* 0x000000db090a7227 */ /* 0x000fc600078e00ff */
[----:B------:R-:W-:Y:S01]  /*1c20*/  ISETP.GT.U32.AND P5, PT, R6, R223, PT ;  /* 0x000000df0600720c */ /* 0x000fe20003fa4070 */
[----:B------:R-:W-:Y:S02]  /*1c30*/  IMAD.MOV R12, RZ, RZ, -R10 ;  /* 0x000000ffff0c7224 */ /* 0x000fe400078e0a0a */
[----:B------:R-:W-:-:S04]  /*1c40*/  IMAD.HI.U32 R10, R9, R213, RZ ;  /* 0x000000d5090a7227 */ /* 0x000fc800078e00ff */
[----:B------:R-:W-:Y:S01]  /*1c50*/  @!P2 IMAD.IADD R225, R225, 0x1, -R6 ;  /* 0x00000001e1e1a824 */ /* 0x000fe200078e0a06 */
[----:B------:R-:W-:Y:S01]  /*1c60*/  ISETP.GE.AND P2, PT, R190, RZ, PT ;  /* 0x000000ffbe00720c */ /* 0x000fe20003f46270 */
[----:B------:R-:W-:Y:S02]  /*1c70*/  IMAD R219, R6, R12, R219 ;  /* 0x0000000c06db7224 */ /* 0x000fe400078e02db */
[----:B------:R-:W-:Y:S02]  /*1c80*/  IMAD.MOV R10, RZ, RZ, -R10 ;  /* 0x000000ffff0a7224 */ /* 0x000fe400078e0a0a */
[----:B------:R-:W-:-:S04]  /*1c90*/  IMAD.HI.U32 R11, R9, R215, RZ ;  /* 0x000000d7090b7227 */ /* 0x000fc800078e00ff */
[----:B------:R-:W-:Y:S02]  /*1ca0*/  @!P6 IMAD.IADD R221, R221, 0x1, -R6 ;  /* 0x00000001dddde824 */ /* 0x000fe400078e0a06 */
[----:B------:R-:W-:Y:S01]  /*1cb0*/  @!P4 IMAD.MOV R225, RZ, RZ, -R225 ;  /* 0x000000ffffe1c224 */ /* 0x000fe200078e0ae1 */
[C---:B------:R-:W-:Y:S01]  /*1cc0*/  ISETP.GT.U32.AND P4, PT, R6.reuse, R219, PT ;  /* 0x000000db0600720c */ /* 0x040fe20003f84070 */
[C---:B------:R-:W-:Y:S01]  /*1cd0*/  IMAD R213, R6.reuse, R10, R213 ;  /* 0x0000000a06d57224 */ /* 0x040fe200078e02d5 */
[----:B------:R-:W-:Y:S01]  /*1ce0*/  ISETP.GT.U32.AND P6, PT, R6, R221, PT ;  /* 0x000000dd0600720c */ /* 0x000fe20003fc4070 */
[----:B------:R-:W-:Y:S02]  /*1cf0*/  IMAD.MOV R11, RZ, RZ, -R11 ;  /* 0x000000ffff0b7224 */ /* 0x000fe400078e0a0b */
[----:B------:R-:W-:-:S04]  /*1d00*/  IMAD.HI.U32 R10, R9, R211, RZ ;  /* 0x000000d3090a7227 */ /* 0x000fc800078e00ff */
[----:B------:R-:W-:Y:S01]  /*1d10*/  @!P5 IMAD.IADD R223, R223, 0x1, -R6 ;  /* 0x00000001dfdfd824 */ /* 0x000fe200078e0a06 */
[----:B------:R-:W-:Y:S01]  /*1d20*/  ISETP.GE.AND P5, PT, R189, RZ, PT ;  /* 0x000000ffbd00720c */ /* 0x000fe20003fa6270 */
[C---:B------:R-:W-:Y:S01]  /*1d30*/  IMAD R215, R6.reuse, R11, R215 ;  /* 0x0000000b06d77224 */ /* 0x040fe200078e02d7 */
[----:B------:R-:W-:Y:S01]  /*1d40*/  IABS R189, R179 ;  /* 0x000000b300bd7213 */ /* 0x000fe20000000000 */
[----:B------:R-:W-:Y:S02]  /*1d50*/  IMAD.MOV R10, RZ, RZ, -R10 ;  /* 0x000000ffff0a7224 */ /* 0x000fe400078e0a0a */
[----:B------:R-:W-:Y:S01]  /*1d60*/  @!P0 IMAD.MOV R223, RZ, RZ, -R223 ;  /* 0x000000ffffdf8224 */ /* 0x000fe200078e0adf */
[C---:B------:R-:W-:Y:S01]  /*1d70*/  ISETP.GT.U32.AND P0, PT, R6.reuse, R215, PT ;  /* 0x000000d70600720c */ /* 0x040fe20003f04070 */
[----:B------:R-:W-:Y:S02]  /*1d80*/  IMAD R211, R6, R10, R211 ;  /* 0x0000000a06d37224 */ /* 0x000fe400078e02d3 */
[----:B------:R-:W-:-:S02]  /*1d90*/  @!P4 IMAD.IADD R219, R219, 0x1, -R6 ;  /* 0x00000001dbdbc824 */ /* 0x000fc400078e0a06 */
[----:B------:R-:W-:Y:S01]  /*1da0*/  @!P6 IMAD.IADD R221, R221, 0x1, -R6 ;  /* 0x00000001dddde824 */ /* 0x000fe200078e0a06 */
[C---:B------:R-:W-:Y:S01]  /*1db0*/  ISETP.GT.U32.AND P4, PT, R6.reuse, R211, PT ;  /* 0x000000d30600720c */ /* 0x040fe20003f84070 */
[----:B------:R-:W-:Y:S01]  /*1dc0*/  IMAD.HI.U32 R10, R9, R209, RZ ;  /* 0x000000d1090a7227 */ /* 0x000fe200078e00ff */
[----:B------:R-:W-:-:S03]  /*1dd0*/  ISETP.GT.U32.AND P6, PT, R6, R213, PT ;  /* 0x000000d50600720c */ /* 0x000fc60003fc4070 */
[----:B------:R-:W-:Y:S02]  /*1de0*/  @!P1 IMAD.MOV R221, RZ, RZ, -R221 ;  /* 0x000000ffffdd9224 */ /* 0x000fe400078e0add */
[----:B------:R-:W-:Y:S01]  /*1df0*/  @!P0 IMAD.IADD R215, R215, 0x1, -R6 ;  /* 0x00000001d7d78824 */ /* 0x000fe200078e0a06 */
[C---:B------:R-:W-:Y:S01]  /*1e00*/  ISETP.GT.U32.AND P0, PT, R6.reuse, R219, PT ;  /* 0x000000db0600720c */ /* 0x040fe20003f04070 */
[----:B------:R-:W-:Y:S02]  /*1e10*/  IMAD.MOV R10, RZ, RZ, -R10 ;  /* 0x000000ffff0a7224 */ /* 0x000fe400078e0a0a */
[----:B------:R-:W-:Y:S01]  /*1e20*/  IMAD.HI.U32 R11, R9, R207, RZ ;  /* 0x000000cf090b7227 */ /* 0x000fe200078e00ff */
[----:B------:R-:W-:-:S03]  /*1e30*/  ISETP.GT.U32.AND P1, PT, R6, R215, PT ;  /* 0x000000d70600720c */ /* 0x000fc60003f24070 */
[--C-:B------:R-:W-:Y:S02]  /*1e40*/  @!P4 IMAD.IADD R211, R211, 0x1, -R6.reuse ;  /* 0x00000001d3d3c824 */ /* 0x100fe400078e0a06 */
[----:B------:R-:W-:Y:S02]  /*1e50*/  @!P6 IMAD.IADD R213, R213, 0x1, -R6 ;  /* 0x00000001d5d5e824 */ /* 0x000fe400078e0a06 */
[C---:B------:R-:W-:Y:S01]  /*1e60*/  IMAD R209, R6.reuse, R10, R209 ;  /* 0x0000000a06d17224 */ /* 0x040fe200078e02d1 */
[C---:B------:R-:W-:Y:S01]  /*1e70*/  ISETP.GT.U32.AND P4, PT, R6.reuse, R211, PT ;  /* 0x000000d30600720c */ /* 0x040fe20003f84070 */
[----:B------:R-:W-:Y:S01]  /*1e80*/  IMAD.MOV R11, RZ, RZ, -R11 ;  /* 0x000000ffff0b7224 */ /* 0x000fe200078e0a0b */
[----:B------:R-:W-:Y:S01]  /*1e90*/  ISETP.GT.U32.AND P6, PT, R6, R213, PT ;  /* 0x000000d50600720c */ /* 0x000fe20003fc4070 */
[----:B------:R-:W-:-:S04]  /*1ea0*/  IMAD.HI.U32 R10, R9, R205, RZ ;  /* 0x000000cd090a7227 */ /* 0x000fc800078e00ff */
[C---:B------:R-:W-:Y:S02]  /*1eb0*/  IMAD R207, R6.reuse, R11, R207 ;  /* 0x0000000b06cf7224 */ /* 0x040fe400078e02cf */
[----:B------:R-:W-:Y:S02]  /*1ec0*/  IMAD.MOV R10, RZ, RZ, -R10 ;  /* 0x000000ffff0a7224 */ /* 0x000fe400078e0a0a */
[--C-:B------:R-:W-:Y:S01]  /*1ed0*/  @!P1 IMAD.IADD R215, R215, 0x1, -R6.reuse ;  /* 0x00000001d7d79824 */ /* 0x100fe200078e0a06 */
[C---:B------:R-:W-:Y:S01]  /*1ee0*/  ISETP.GT.U32.AND P1, PT, R6.reuse, R207, PT ;  /* 0x000000cf0600720c */ /* 0x040fe20003f24070 */
[C---:B------:R-:W-:Y:S02]  /*1ef0*/  IMAD R205, R6.reuse, R10, R205 ;  /* 0x0000000a06cd7224 */ /* 0x040fe400078e02cd */
[--C-:B------:R-:W-:Y:S02]  /*1f00*/  @!P4 IMAD.IADD R211, R211, 0x1, -R6.reuse ;  /* 0x00000001d3d3c824 */ /* 0x100fe400078e0a06 */
[----:B------:R-:W-:Y:S01]  /*1f10*/  @!P6 IMAD.IADD R213, R213, 0x1, -R6 ;  /* 0x00000001d5d5e824 */ /* 0x000fe200078e0a06 */
[----:B------:R-:W-:Y:S01]  /*1f20*/  ISETP.GT.U32.AND P4, PT, R6, R205, PT ;  /* 0x000000cd0600720c */ /* 0x000fe20003f84070 */
[----:B------:R-:W-:Y:S01]  /*1f30*/  IMAD.HI.U32 R10, R9, R203, RZ ;  /* 0x000000cb090a7227 */ /* 0x000fe200078e00ff */
[----:B------:R-:W-:-:S03]  /*1f40*/  ISETP.GE.AND P6, PT, R188, RZ, PT ;  /* 0x000000ffbc00720c */ /* 0x000fc60003fc6270 */
[----:B------:R-:W-:Y:S02]  /*1f50*/  IMAD.MOV R10, RZ, RZ, -R10 ;  /* 0x000000ffff0a7224 */ /* 0x000fe400078e0a0a */
[----:B------:R-:W-:Y:S01]  /*1f60*/  @!P1 IMAD.IADD R207, R207, 0x1, -R6 ;  /* 0x00000001cfcf9824 */ /* 0x000fe200078e0a06 */
[----:B------:R-:W-:Y:S01]  /*1f70*/  ISETP.GE.AND P1, PT, R187, RZ, PT ;  /* 0x000000ffbb00720c */ /* 0x000fe20003f26270 */
[----:B------:R-:W-:Y:S01]  /*1f80*/  IMAD R203, R6, R10, R203 ;  /* 0x0000000a06cb7224 */ /* 0x000fe200078e02cb */
[----:B------:R-:W-:Y:S01]  /*1f90*/  IABS R187, R173 ;  /* 0x000000ad00bb7213 */ /* 0x000fe20000000000 */
[----:B------:R-:W-:-:S04]  /*1fa0*/  IMAD.HI.U32 R10, R9, R201, RZ ;  /* 0x000000c9090a7227 */ /* 0x000fc800078e00ff */
[----:B------:R-:W-:Y:S01]  /*1fb0*/  @!P4 IMAD.IADD R205, R205, 0x1, -R6 ;  /* 0x00000001cdcdc824 */ /* 0x000fe200078e0a06 */
[C---:B------:R-:W-:Y:S01]  /*1fc0*/  ISETP.GT.U32.AND P4, PT, R6.reuse, R207, PT ;  /* 0x000000cf0600720c */ /* 0x040fe20003f84070 */
[----:B------:R-:W-:Y:S01]  /*1fd0*/  @!P6 IMAD.MOV R211, RZ, RZ, -R211 ;  /* 0x000000ffffd3e224 */ /* 0x000fe200078e0ad3 */
[----:B------:R-:W-:Y:S01]  /*1fe0*/  ISETP.GT.U32.AND P6, PT, R6, R203, PT ;  /* 0x000000cb0600720c */ /* 0x000fe20003fc4070 */
[----:B------:R-:W-:-:S04]  /*1ff0*/  IMAD.HI.U32 R11, R9, R199, RZ ;  /* 0x000000c7090b7227 */ /* 0x000fc800078e00ff */
[----:B------:R-:W-:Y:S02]  /*2000*/  IMAD.MOV R10, RZ, RZ, -R10 ;  /* 0x000000ffff0a7224 */ /* 0x000fe400078e0a0a */
[----:B------:R-:W-:Y:S02]  /*2010*/  IMAD.MOV R11, RZ, RZ, -R11 ;  /* 0x000000ffff0b7224 */ /* 0x000fe400078e0a0b */
[C---:B------:R-:W-:Y:S02]  /*2020*/  IMAD R201, R6.reuse, R10, R201 ;  /* 0x0000000a06c97224 */ /* 0x040fe400078e02c9 */
[C---:B------:R-:W-:Y:S02]  /*2030*/  IMAD R199, R6.reuse, R11, R199 ;  /* 0x0000000b06c77224 */ /* 0x040fe400078e02c7 */
[--C-:B------:R-:W-:Y:S01]  /*2040*/  @!P4 IMAD.IADD R207, R207, 0x1, -R6.reuse ;  /* 0x00000001cfcfc824 */ /* 0x100fe200078e0a06 */
[C---:B------:R-:W-:Y:S01]  /*2050*/  ISETP.GT.U32.AND P4, PT, R6.reuse, R201, PT ;  /* 0x000000c90600720c */ /* 0x040fe20003f84070 */
[----:B------:R-:W-:Y:S01]  /*2060*/  @!P6 IMAD.IADD R203, R203, 0x1, -R6 ;  /* 0x00000001cbcbe824 */ /* 0x000fe200078e0a06 */
[----:B------:R-:W-:Y:S01]  /*2070*/  ISETP.GT.U32.AND P6, PT, R6, R199, PT ;  /* 0x000000c70600720c */ /* 0x000fe20003fc4070 */
[----:B------:R-:W-:Y:S01]  /*2080*/  @!P3 IMAD.MOV R241, RZ, RZ, -R241 ;  /* 0x000000fffff1b224 */ /* 0x000fe200078e0af1 */
[----:B------:R-:W-:Y:S01]  /*2090*/  ISETP.GE.AND P3, PT, R195, RZ, PT ;  /* 0x000000ffc300720c */ /* 0x000fe20003f66270 */
[----:B------:R-:W-:Y:S01]  /*20a0*/  IMAD.HI.U32 R10, R9, R197, RZ ;  /* 0x000000c5090a7227 */ /* 0x000fe200078e00ff */
[----:B------:R-:W-:-:S03]  /*20b0*/  IABS R195, R181 ;  /* 0x000000b500c37213 */ /* 0x000fc60000000000 */
[----:B------:R-:W-:Y:S02]  /*20c0*/  IMAD.MOV R10, RZ, RZ, -R10 ;  /* 0x000000ffff0a7224 */ /* 0x000fe400078e0a0a */
[----:B------:R-:W-:-:S04]  /*20d0*/  IMAD.HI.U32 R11, R9, R195, RZ ;  /* 0x000000c3090b7227 */ /* 0x000fc800078e00ff */
[--C-:B------:R-:W-:Y:S01]  /*20e0*/  @!P4 IMAD.IADD R201, R201, 0x1, -R6.reuse ;  /* 0x00000001c9c9c824 */ /* 0x100fe200078e0a06 */
[C---:B------:R-:W-:Y:S01]  /*20f0*/  ISETP.GT.U32.AND P4, PT, R6.reuse, R203, PT ;  /* 0x000000cb0600720c */ /* 0x040fe20003f84070 */
[----:B------:R-:W-:Y:S02]  /*2100*/  @!P6 IMAD.IADD R199, R199, 0x1, -R6 ;  /* 0x00000001c7c7e824 */ /* 0x000fe400078e0a06 */
[----:B------:R-:W-:Y:S01]  /*2110*/  IMAD.MOV R11, RZ, RZ, -R11 ;  /* 0x000000ffff0b7224 */ /* 0x000fe200078e0a0b */
[C---:B------:R-:W-:Y:S01]  /*2120*/  ISETP.GT.U32.AND P6, PT, R6.reuse, R201, PT ;  /* 0x000000c90600720c */ /* 0x040fe20003fc4070 */
[----:B------:R-:W-:Y:S01]  /*2130*/  @!P1 IMAD.MOV R207, RZ, RZ, -R207 ;  /* 0x000000ffffcf9224 */ /* 0x000fe200078e0acf */
[C---:B------:R-:W-:Y:S01]  /*2140*/  ISETP.GT.U32.AND P1, PT, R6.reuse, R199, PT ;  /* 0x000000c70600720c */ /* 0x040fe20003f24070 */
[C---:B------:R-:W-:Y:S02]  /*2150*/  IMAD R195, R6.reuse, R11, R195 ;  /* 0x0000000b06c37224 */ /* 0x040fe400078e02c3 */
[----:B------:R-:W-:-:S02]  /*2160*/  IMAD R197, R6, R10, R197 ;  /* 0x0000000a06c57224 */ /* 0x000fc400078e02c5 */
[----:B------:R-:W-:-:S04]  /*2170*/  IMAD.HI.U32 R10, R9, R193, RZ ;  /* 0x000000c1090a7227 */ /* 0x000fc800078e00ff */
[----:B------:R-:W-:Y:S02]  /*2180*/  IMAD.MOV R10, RZ, RZ, -R10 ;  /* 0x000000ffff0a7224 */ /* 0x000fe400078e0a0a */
[--C-:B------:R-:W-:Y:S01]  /*2190*/  @!P6 IMAD.IADD R201, R201, 0x1, -R6.reuse ;  /* 0x00000001c9c9e824 */ /* 0x100fe200078e0a06 */
[C---:B------:R-:W-:Y:S01]  /*21a0*/  ISETP.GT.U32.AND P6, PT, R6.reuse, R195, PT ;  /* 0x000000c30600720c */ /* 0x040fe20003fc4070 */
[----:B------:R-:W-:Y:S01]  /*21b0*/  @!P0 IMAD.IADD R219, R219, 0x1, -R6 ;  /* 0x00000001dbdb8824 */ /* 0x000fe200078e0a06 */
[C---:B------:R-:W-:Y:S01]  /*21c0*/  ISETP.GT.U32.AND P0, PT, R6.reuse, R209, PT ;  /* 0x000000d10600720c */ /* 0x040fe20003f04070 */
[----:B------:R-:W-:Y:S02]  /*21d0*/  IMAD R193, R6, R10, R193 ;  /* 0x0000000a06c17224 */ /* 0x000fe400078e02c1 */
[----:B------:R-:W-:Y:S01]  /*21e0*/  @!P3 IMAD.MOV R235, RZ, RZ, -R235 ;  /* 0x000000ffffebb224 */ /* 0x000fe200078e0aeb */
[----:B------:R-:W-:Y:S01]  /*21f0*/  ISETP.GE.AND P3, PT, R14, RZ, PT ;  /* 0x000000ff0e00720c */ /* 0x000fe20003f66270 */
[----:B------:R-:W-:Y:S01]  /*2200*/  IMAD.HI.U32 R10, R9, R191, RZ ;  /* 0x000000bf090a7227 */ /* 0x000fe200078e00ff */
[----:B------:R-:W-:-:S03]  /*2210*/  IABS R14, R168 ;  /* 0x000000a8000e7213 */ /* 0x000fc60000000000 */
[--C-:B------:R-:W-:Y:S01]  /*2220*/  @!P1 IMAD.IADD R199, R199, 0x1, -R6.reuse ;  /* 0x00000001c7c79824 */ /* 0x100fe200078e0a06 */
[C---:B------:R-:W-:Y:S01]  /*2230*/  ISETP.GT.U32.AND P1, PT, R6.reuse, R193, PT ;  /* 0x000000c10600720c */ /* 0x040fe20003f24070 */
[----:B------:R-:W-:Y:S02]  /*2240*/  @!P6 IMAD.IADD R195, R195, 0x1, -R6 ;  /* 0x00000001c3c3e824 */ /* 0x000fe400078e0a06 */
[----:B------:R-:W-:Y:S02]  /*2250*/  IMAD.MOV R11, RZ, RZ, -R10 ;  /* 0x000000ffff0b7224 */ /* 0x000fe400078e0a0a */
[----:B------:R-:W-:Y:S01]  /*2260*/  IMAD.HI.U32 R10, R9, R189, RZ ;  /* 0x000000bd090a7227 */ /* 0x000fe200078e00ff */
[----:B------:R-:W-:-:S03]  /*2270*/  ISETP.GT.U32.AND P6, PT, R6, R195, PT ;  /* 0x000000c30600720c */ /* 0x000fc60003fc4070 */
[----:B------:R-:W-:Y:S02]  /*2280*/  IMAD R191, R6, R11, R191 ;  /* 0x0000000b06bf7224 */ /* 0x000fe400078e02bf */
[----:B------:R-:W-:Y:S01]  /*2290*/  @!P0 IMAD.IADD R209, R209, 0x1, -R6 ;  /* 0x00000001d1d18824 */ /* 0x000fe200078e0a06 */
[----:B------:R-:W-:Y:S01]  /*22a0*/  ISETP.GE.AND P0, PT, R186, RZ, PT ;  /* 0x000000ffba00720c */ /* 0x000fe20003f06270 */
[----:B------:R-:W-:Y:S02]  /*22b0*/  IMAD.MOV R12, RZ, RZ, -R10 ;  /* 0x000000ffff0c7224 */ /* 0x000fe400078e0a0a */
[----:B------:R-:W-:Y:S01]  /*22c0*/  @!P3 IMAD.MOV R219, RZ, RZ, -R219 ;  /* 0x000000ffffdbb224 */ /* 0x000fe200078e0adb */
[----:B------:R-:W-:Y:S01]  /*22d0*/  ISETP.GT.U32.AND P3, PT, R6, R209, PT ;  /* 0x000000d10600720c */ /* 0x000fe20003f64070 */
[----:B------:R-:W-:-:S04]  /*22e0*/  IMAD.HI.U32 R10, R9, R187, RZ ;  /* 0x000000bb090a7227 */ /* 0x000fc800078e00ff */
[--C-:B------:R-:W-:Y:S01]  /*22f0*/  @!P6 IMAD.IADD R195, R195, 0x1, -R6.reuse ;  /* 0x00000001c3c3e824 */ /* 0x100fe200078e0a06 */
[C---:B------:R-:W-:Y:S01]  /*2300*/  ISETP.GT.U32.AND P6, PT, R6.reuse, R191, PT ;  /* 0x000000bf0600720c */ /* 0x040fe20003fc4070 */
[----:B------:R-:W-:Y:S02]  /*2310*/  @!P1 IMAD.IADD R193, R193, 0x1, -R6 ;  /* 0x00000001c1c19824 */ /* 0x000fe400078e0a06 */
[----:B------:R-:W-:Y:S02]  /*2320*/  IMAD.MOV R10, RZ, RZ, -R10 ;  /* 0x000000ffff0a7224 */ /* 0x000fe400078e0a0a */
[----:B------:R-:W-:Y:S01]  /*2330*/  @!P5 IMAD.MOV R213, RZ, RZ, -R213 ;  /* 0x000000ffffd5d224 */ /* 0x000fe200078e0ad5 */
[C---:B------:R-:W-:Y:S01]  /*2340*/  ISETP.GT.U32.AND P1, PT, R6.reuse, R193, PT ;  /* 0x000000c10600720c */ /* 0x040fe20003f24070 */
[--C-:B------:R-:W-:Y:S01]  /*2350*/  @!P4 IMAD.IADD R203, R203, 0x1, -R6.reuse ;  /* 0x00000001cbcbc824 */ /* 0x100fe200078e0a06 */
[----:B------:R-:W-:Y:S01]  /*2360*/  ISETP.GE.AND P5, PT, R183, RZ, PT ;  /* 0x000000ffb700720c */ /* 0x000fe20003fa6270 */
[C---:B------:R-:W-:Y:S01]  /*2370*/  IMAD R187, R6.reuse, R10, R187 ;  /* 0x0000000a06bb7224 */ /* 0x040fe200078e02bb */
[C---:B------:R-:W-:Y:S01]  /*2380*/  ISETP.GT.U32.AND P4, PT, R6.reuse, R197, PT ;  /* 0x000000c50600720c */ /* 0x040fe20003f84070 */
[----:B------:R-:W-:Y:S01]  /*2390*/  @!P2 IMAD.MOV R215, RZ, RZ, -R215 ;  /* 0x000000ffffd7a224 */ /* 0x000fe200078e0ad7 */
[----:B------:R-:W-:Y:S01]  /*23a0*/  IABS R183, R175 ;  /* 0x000000af00b77213 */ /* 0x000fe20000000000 */
[--C-:B------:R-:W-:Y:S01]  /*23b0*/  @!P6 IMAD.IADD R191, R191, 0x1, -R6.reuse ;  /* 0x00000001bfbfe824 */ /* 0x100fe200078e0a06 */
[C---:B------:R-:W-:Y:S01]  /*23c0*/  ISETP.GT.U32.AND P2, PT, R6.reuse, R205, PT ;  /* 0x000000cd0600720c */ /* 0x040fe20003f44070 */
[----:B------:R-:W-:Y:S01]  /*23d0*/  @!P3 IMAD.IADD R209, R209, 0x1, -R6 ;  /* 0x00000001d1d1b824 */ /* 0x000fe200078e0a06 */
[----:B------:R-:W-:Y:S01]  /*23e0*/  ISETP.GT.U32.AND P6, PT, R6, R187, PT ;  /* 0x000000bb0600720c */ /* 0x000fe20003fc4070 */
[----:B------:R-:W-:Y:S01]  /*23f0*/  IMAD.HI.U32 R10, R9, R183, RZ ;  /* 0x000000b7090a7227 */ /* 0x000fe200078e00ff */
[----:B------:R-:W-:-:S02]  /*2400*/  ISETP.GE.AND P3, PT, R185, RZ, PT ;  /* 0x000000ffb900720c */ /* 0x000fc40003f66270 */
[----:B------:R-:W-:Y:S01]  /*2410*/  IABS R185, R174 ;  /* 0x000000ae00b97213 */ /* 0x000fe20000000000 */
[C---:B------:R-:W-:Y:S02]  /*2420*/  IMAD R189, R6.reuse, R12, R189 ;  /* 0x0000000c06bd7224 */ /* 0x040fe400078e02bd */
[----:B------:R-:W-:Y:S02]  /*2430*/  IMAD.MOV R10, RZ, RZ, -R10 ;  /* 0x000000ffff0a7224 */ /* 0x000fe400078e0a0a */
[----:B------:R-:W-:Y:S01]  /*2440*/  @!P1 IMAD.IADD R193, R193, 0x1, -R6 ;  /* 0x00000001c1c19824 */ /* 0x000fe200078e0a06 */
[----:B------:R-:W-:Y:S01]  /*2450*/  ISETP.GT.U32.AND P1, PT, R6, R189, PT ;  /* 0x000000bd0600720c */ /* 0x000fe20003f24070 */
[----:B------:R-:W-:Y:S01]  /*2460*/  @!P0 IMAD.MOV R209, RZ, RZ, -R209 ;  /* 0x000000ffffd18224 */ /* 0x000fe200078e0ad1 */
[----:B------:R-:W-:Y:S01]  /*2470*/  ISETP.GE.AND P0, PT, R182, RZ, PT ;  /* 0x000000ffb600720c */ /* 0x000fe20003f06270 */
[----:B------:R-:W-:-:S04]  /*2480*/  IMAD.HI.U32 R11, R9, R185, RZ ;  /* 0x000000b9090b7227 */ /* 0x000fc800078e00ff */
[--C-:B------:R-:W-:Y:S02]  /*2490*/  @!P4 IMAD.IADD R197, R197, 0x1, -R6.reuse ;  /* 0x00000001c5c5c824 */ /* 0x100fe400078e0a06 */
[----:B------:R-:W-:Y:S02]  /*24a0*/  IMAD R183, R6, R10, R183 ;  /* 0x0000000a06b77224 */ /* 0x000fe400078e02b7 */
[--C-:B------:R-:W-:Y:S01]  /*24b0*/  @!P2 IMAD.IADD R205, R205, 0x1, -R6.reuse ;  /* 0x00000001cdcda824 */ /* 0x100fe200078e0a06 */
[----:B------:R-:W-:Y:S01]  /*24c0*/  ISETP.GE.AND P2, PT, R184, RZ, PT ;  /* 0x000000ffb800720c */ /* 0x000fe20003f46270 */
[----:B------:R-:W-:Y:S01]  /*24d0*/  IMAD.MOV R11, RZ, RZ, -R11 ;  /* 0x000000ffff0b7224 */ /* 0x000fe200078e0a0b */
[C---:B------:R-:W-:Y:S01]  /*24e0*/  ISETP.GT.U32.AND P4, PT, R6.reuse, R197, PT ;  /* 0x000000c50600720c */ /* 0x040fe20003f84070 */
[--C-:B------:R-:W-:Y:S01]  /*24f0*/  @!P6 IMAD.IADD R187, R187, 0x1, -R6.reuse ;  /* 0x00000001bbbbe824 */ /* 0x100fe200078e0a06 */
[C---:B------:R-:W-:Y:S01]  /*2500*/  ISETP.GT.U32.AND P6, PT, R6.reuse, R183, PT ;  /* 0x000000b70600720c */ /* 0x040fe20003fc4070 */
[----:B------:R-:W-:Y:S01]  /*2510*/  @!P3 IMAD.MOV R203, RZ, RZ, -R203 ;  /* 0x000000ffffcbb224 */ /* 0x000fe200078e0acb */
[----:B------:R-:W-:Y:S01]  /*2520*/  ISETP.GE.AND P3, PT, R181, RZ, PT ;  /* 0x000000ffb500720c */ /* 0x000fe20003f66270 */
[----:B------:R-:W-:Y:S01]  /*2530*/  IMAD R185, R6, R11, R185 ;  /* 0x0000000b06b97224 */ /* 0x000fe200078e02b9 */
[----:B------:R-:W-:Y:S01]  /*2540*/  IABS R181, R176 ;  /* 0x000000b000b57213 */ /* 0x000fe20000000000 */
[----:B------:R-:W-:Y:S01]  /*2550*/  @!P5 IMAD.MOV R205, RZ, RZ, -R205 ;  /* 0x000000ffffcdd224 */ /* 0x000fe200078e0acd */
[----:B------:R-:W-:Y:S01]  /*2560*/  ISETP.GE.AND P5, PT, R180, RZ, PT ;  /* 0x000000ffb400720c */ /* 0x000fe20003fa6270 */
[----:B------:R-:W-:Y:S01]  /*2570*/  @!P1 IMAD.IADD R189, R189, 0x1, -R6 ;  /* 0x00000001bdbd9824 */ /* 0x000fe200078e0a06 */
[C---:B------:R-:W-:Y:S01]  /*2580*/  ISETP.GT.U32.AND P1, PT, R6.reuse, R185, PT ;  /* 0x000000b90600720c */ /* 0x040fe20003f24070 */
[----:B------:R-:W-:Y:S01]  /*2590*/  @!P0 IMAD.MOV R199, RZ, RZ, -R199 ;  /* 0x000000ffffc78224 */ /* 0x000fe200078e0ac7 */
[----:B------:R-:W-:Y:S01]  /*25a0*/  ISETP.GT.U32.AND P0, PT, R6, R191, PT ;  /* 0x000000bf0600720c */ /* 0x000fe20003f04070 */
[----:B------:R-:W-:-:S04]  /*25b0*/  IMAD.HI.U32 R10, R9, R181, RZ ;  /* 0x000000b5090a7227 */ /* 0x000fc800078e00ff */
[----:B------:R-:W-:Y:S01]  /*25c0*/  @!P2 IMAD.MOV R201, RZ, RZ, -R201 ;  /* 0x000000ffffc9a224 */ /* 0x000fe200078e0ac9 */
[----:B------:R-:W-:Y:S01]  /*25d0*/  ISETP.GE.AND P2, PT, R177, RZ, PT ;  /* 0x000000ffb100720c */ /* 0x000fe20003f46270 */
[----:B------:R-:W-:Y:S01]  /*25e0*/  @!P4 IMAD.IADD R197, R197, 0x1, -R6 ;  /* 0x00000001c5c5c824 */ /* 0x000fe200078e0a06 */
[----:B------:R-:W-:Y:S01]  /*25f0*/  IABS R177, R169 ;  /* 0x000000a900b17213 */ /* 0x000fe20000000000 */
[----:B------:R-:W-:Y:S01]  /*2600*/  IMAD.MOV R13, RZ, RZ, -R10 ;  /* 0x000000ffff0d7224 */ /* 0x000fe200078e0a0a */
[----:B------:R-:W-:Y:S01]  /*2610*/  ISETP.GE.AND P4, PT, R178, RZ, PT ;  /* 0x000000ffb200720c */ /* 0x000fe20003f86270 */
[----:B------:R-:W-:Y:S02]  /*2620*/  @!P6 IMAD.IADD R183, R183, 0x1, -R6 ;  /* 0x00000001b7b7e824 */ /* 0x000fe400078e0a06 */
[----:B------:R-:W-:-:S03]  /*2630*/  IMAD.HI.U32 R11, R9, R14, RZ ;  /* 0x0000000e090b7227 */ /* 0x000fc600078e00ff */
[C---:B------:R-:W-:Y:S01]  /*2640*/  ISETP.GT.U32.AND P6, PT, R6.reuse, R183, PT ;  /* 0x000000b70600720c */ /* 0x040fe20003fc4070 */
[C---:B------:R-:W-:Y:S01]  /*2650*/  IMAD R181, R6.reuse, R13, R181 ;  /* 0x0000000d06b57224 */ /* 0x040fe200078e02b5 */
[----:B------:R-:W-:Y:S01]  /*2660*/  IABS R13, R171 ;  /* 0x000000ab000d7213 */ /* 0x000fe20000000000 */
[----:B------:R-:W-:Y:S01]  /*2670*/  @!P5 IMAD.MOV R197, RZ, RZ, -R197 ;  /* 0x000000ffffc5d224 */ /* 0x000fe200078e0ac5 */
[----:B------:R-:W-:Y:S01]  /*2680*/  ISETP.GT.U32.AND P5, PT, R6, R189, PT ;  /* 0x000000bd0600720c */ /* 0x000fe20003fa4070 */
[----:B------:R-:W-:Y:S02]  /*2690*/  IMAD.MOV R11, RZ, RZ, -R11 ;  /* 0x000000ffff0b7224 */ /* 0x000fe400078e0a0b */
[----:B------:R-:W-:-:S04]  /*26a0*/  IMAD.HI.U32 R10, R9, R24, RZ ;  /* 0x00000018090a7227 */ /* 0x000fc800078e00ff */
[--C-:B------:R-:W-:Y:S01]  /*26b0*/  @!P1 IMAD.IADD R185, R185, 0x1, -R6.reuse ;  /* 0x00000001b9b99824 */ /* 0x100fe200078e0a06 */
[----:B------:R-:W-:Y:S01]  /*26c0*/  ISETP.GE.AND P1, PT, R179, RZ, PT ;  /* 0x000000ffb300720c */ /* 0x000fe20003f26270 */
[----:B------:R-:W-:Y:S01]  /*26d0*/  @!P3 IMAD.MOV R195, RZ, RZ, -R195 ;  /* 0x000000ffffc3b224 */ /* 0x000fe200078e0ac3 */
[C---:B------:R-:W-:Y:S01]  /*26e0*/  ISETP.GT.U32.AND P3, PT, R6.reuse, R187, PT ;  /* 0x000000bb0600720c */ /* 0x040fe20003f64070 */
[----:B------:R-:W-:Y:S01]  /*26f0*/  @!P0 IMAD.IADD R191, R191, 0x1, -R6 ;  /* 0x00000001bfbf8824 */ /* 0x000fe200078e0a06 */
[----:B------:R-:W-:Y:S01]  /*2700*/  ISETP.GT.U32.AND P0, PT, R6, R181, PT ;  /* 0x000000b50600720c */ /* 0x000fe20003f04070 */
[----:B------:R-:W-:-:S04]  /*2710*/  IMAD.HI.U32 R12, R9, R177, RZ ;  /* 0x000000b1090c7227 */ /* 0x000fc800078e00ff */
[C---:B------:R-:W-:Y:S01]  /*2720*/  IMAD R179, R6.reuse, R11, R14 ;  /* 0x0000000b06b37224 */ /* 0x040fe200078e020e */
[----:B------:R-:W-:Y:S01]  /*2730*/  IABS R14, R172 ;  /* 0x000000ac000e7213 */ /* 0x000fe20000000000 */
[----:B------:R-:W-:Y:S02]  /*2740*/  IMAD.MOV R11, RZ, RZ, -R10 ;  /* 0x000000ffff0b7224 */ /* 0x000fe400078e0a0a */
[----:B------:R-:W-:Y:S01]  /*2750*/  @!P2 IMAD.MOV R193, RZ, RZ, -R193 ;  /* 0x000000ffffc1a224 */ /* 0x000fe200078e0ac1 */
[C---:B------:R-:W-:Y:S01]  /*2760*/  ISETP.GT.U32.AND P2, PT, R6.reuse, R185, PT ;  /* 0x000000b90600720c */ /* 0x040fe20003f44070 */
[----:B------:R-:W-:Y:S02]  /*2770*/  IMAD.MOV R12, RZ, RZ, -R12 ;  /* 0x000000ffff0c7224 */ /* 0x000fe400078e0a0c */
[C---:B------:R-:W-:Y:S01]  /*2780*/  IMAD R11, R6.reuse, R11, R24 ;  /* 0x0000000b060b7224 */ /* 0x040fe200078e0218 */
[----:B------:R-:W-:Y:S01]  /*2790*/  IABS R24, R145 ;  /* 0x0000009100187213 */ /* 0x000fe20000000000 */
[----:B------:R-:W-:-:S02]  /*27a0*/  IMAD R177, R6, R12, R177 ;  /* 0x0000000c06b17224 */ /* 0x000fc400078e02b1 */
        /* <DEDUP_REMOVED lines=8> */
[----:B------:R-:W-:-:S04]  /*2830*/  IMAD.HI.U32 R10, R9, R13, RZ ;  /* 0x0000000d090a7227 */ /* 0x000fc800078e00ff */
[----:B------:R-:W-:Y:S01]  /*2840*/  @!P2 IMAD.IADD R185, R185, 0x1, -R6 ;  /* 0x00000001b9b9a824 */ /* 0x000fe200078e0a06 */
[----:B------:R-:W-:Y:S01]  /*2850*/  ISETP.GE.AND P2, PT, R173, RZ, PT ;  /* 0x000000ffad00720c */ /* 0x000fe20003f46270 */
[----:B------:R-:W-:Y:S02]  /*2860*/  IMAD.MOV R10, RZ, RZ, -R10 ;  /* 0x000000ffff0a7224 */ /* 0x000fe400078e0a0a */
[--C-:B------:R-:W-:Y:S01]  /*2870*/  @!P5 IMAD.IADD R179, R179, 0x1, -R6.reuse ;  /* 0x00000001b3b3d824 */ /* 0x100fe200078e0a06 */
[----:B------:R-:W-:Y:S01]  /*2880*/  ISETP.GE.AND P5, PT, R175, RZ, PT ;  /* 0x000000ffaf00720c */ /* 0x000fe20003fa6270 */
[C---:B------:R-:W-:Y:S02]  /*2890*/  IMAD R173, R6.reuse, R10, R13 ;  /* 0x0000000a06ad7224 */ /* 0x040fe400078e020d */
[----:B------:R-:W-:Y:S01]  /*28a0*/  @!P6 IMAD.IADD R11, R11, 0x1, -R6 ;  /* 0x000000010b0be824 */ /* 0x000fe200078e0a06 */
[----:B------:R-:W-:Y:S01]  /*28b0*/  ISETP.GT.U32.AND P6, PT, R6, R181, PT ;  /* 0x000000b50600720c */ /* 0x000fe20003fc4070 */
[----:B------:R-:W-:-:S04]  /*28c0*/  IMAD.HI.U32 R12, R9, R14, RZ ;  /* 0x0000000e090c7227 */ /* 0x000fc800078e00ff */
[----:B------:R-:W-:Y:S01]  /*28d0*/  @!P3 IMAD.IADD R177, R177, 0x1, -R6 ;  /* 0x00000001b1b1b824 */ /* 0x000fe200078e0a06 */
[----:B------:R-:W-:Y:S01]  /*28e0*/  ISETP.GE.AND P3, PT, R176, RZ, PT ;  /* 0x000000ffb000720c */ /* 0x000fe20003f66270 */
[----:B------:R-:W-:Y:S01]  /*28f0*/  @!P1 IMAD.MOV R189, RZ, RZ, -R189 ;  /* 0x000000ffffbd9224 */ /* 0x000fe200078e0abd */
[C---:B------:R-:W-:Y:S01]  /*2900*/  ISETP.GT.U32.AND P1, PT, R6.reuse, R179, PT ;  /* 0x000000b30600720c */ /* 0x040fe20003f24070 */
[----:B------:R-:W-:Y:S01]  /*2910*/  @!P0 IMAD.MOV R185, RZ, RZ, -R185 ;  /* 0x000000ffffb98224 */ /* 0x000fe200078e0ab9 */
[C---:B------:R-:W-:Y:S01]  /*2920*/  ISETP.GT.U32.AND P0, PT, R6.reuse, R173, PT ;  /* 0x000000ad0600720c */ /* 0x040fe20003f04070 */
[----:B------:R-:W-:Y:S01]  /*2930*/  IMAD.MOV R25, RZ, RZ, -R12 ;  /* 0x000000ffff197224 */ /* 0x000fe200078e0a0c */
[----:B------:R-:W-:Y:S01]  /*2940*/  IABS R12, R163 ;  /* 0x000000a3000c7213 */ /* 0x000fe20000000000 */
[----:B------:R-:W-:Y:S01]  /*2950*/  @!P2 IMAD.MOV R187, RZ, RZ, -R187 ;  /* 0x000000ffffbba224 */ /* 0x000fe200078e0abb */
[C---:B------:R-:W-:Y:S01]  /*2960*/  ISETP.GT.U32.AND P2, PT, R6.reuse, R177, PT ;  /* 0x000000b10600720c */ /* 0x040fe20003f44070 */
[C---:B------:R-:W-:Y:S01]  /*2970*/  IMAD R13, R6.reuse, R25, R14 ;  /* 0x00000019060d7224 */ /* 0x040fe200078e020e */
[----:B------:R-:W-:Y:S01]  /*2980*/  IABS R14, R157 ;  /* 0x0000009d000e7213 */ /* 0x000fe20000000000 */
[----:B------:R-:W-:Y:S01]  /*2990*/  @!P4 IMAD.MOV R191, RZ, RZ, -R191 ;  /* 0x000000ffffbfc224 */ /* 0x000fe200078e0abf */
[C---:B------:R-:W-:Y:S01]  /*29a0*/  ISETP.GT.U32.AND P4, PT, R6.reuse, R11, PT ;  /* 0x0000000b0600720c */ /* 0x040fe20003f84070 */
[----:B------:R-:W-:Y:S01]  /*29b0*/  @!P6 IMAD.IADD R181, R181, 0x1, -R6 ;  /* 0x00000001b5b5e824 */ /* 0x000fe200078e0a06 */
[----:B------:R-:W-:Y:S01]  /*29c0*/  ISETP.GT.U32.AND P6, PT, R6, R13, PT ;  /* 0x0000000d0600720c */ /* 0x000fe20003fc4070 */
[----:B------:R-:W-:Y:S01]  /*29d0*/  IMAD.HI.U32 R10, R9, R12, RZ ;  /* 0x0000000c090a7227 */ /* 0x000fe200078e00ff */
[----:B------:R-:W-:-:S03]  /*29e0*/  IABS R25, R155 ;  /* 0x0000009b00197213 */ /* 0x000fc60000000000 */
[--C-:B------:R-:W-:Y:S01]  /*29f0*/  @!P1 IMAD.IADD R179, R179, 0x1, -R6.reuse ;  /* 0x00000001b3b39824 */ /* 0x100fe200078e0a06 */
[----:B------:R-:W-:Y:S01]  /*2a00*/  ISETP.GE.AND P1, PT, R169, RZ, PT ;  /* 0x000000ffa900720c */ /* 0x000fe20003f26270 */
[----:B------:R-:W-:Y:S01]  /*2a10*/  @!P0 IMAD.IADD R173, R173, 0x1, -R6 ;  /* 0x00000001adad8824 */ /* 0x000fe200078e0a06 */
[----:B------:R-:W-:Y:S01]  /*2a20*/  ISETP.GE.AND P0, PT, R172, RZ, PT ;  /* 0x000000ffac00720c */ /* 0x000fe20003f06270 */
[----:B------:R-:W-:Y:S01]  /*2a30*/  IMAD.MOV R169, RZ, RZ, -R10 ;  /* 0x000000ffffa97224 */ /* 0x000fe200078e0a0a */
[----:B------:R-:W-:Y:S01]  /*2a40*/  IABS R10, R165 ;  /* 0x000000a5000a7213 */ /* 0x000fe20000000000 */
[----:B------:R-:W-:Y:S01]  /*2a50*/  @!P2 IMAD.IADD R177, R177, 0x1, -R6 ;  /* 0x00000001b1b1a824 */ /* 0x000fe200078e0a06 */
[----:B------:R-:W-:Y:S01]  /*2a60*/  ISETP.GE.AND P2, PT, R170, RZ, PT ;  /* 0x000000ffaa00720c */ /* 0x000fe20003f46270 */
[----:B------:R-:W-:Y:S01]  /*2a70*/  @!P3 IMAD.MOV R181, RZ, RZ, -R181 ;  /* 0x000000ffffb5b224 */ /* 0x000fe200078e0ab5 */
[----:B------:R-:W-:Y:S01]  /*2a80*/  ISETP.GT.U32.AND P3, PT, R6, R173, PT ;  /* 0x000000ad0600720c */ /* 0x000fe20003f64070 */
[----:B------:R-:W-:Y:S01]  /*2a90*/  @!P5 IMAD.MOV R183, RZ, RZ, -R183 ;  /* 0x000000ffffb7d224 */ /* 0x000fe200078e0ab7 */
[----:B------:R-:W-:Y:S01]  /*2aa0*/  ISETP.GE.AND P5, PT, R168, RZ, PT ;  /* 0x000000ffa800720c */ /* 0x000fe20003fa6270 */
[----:B------:R-:W-:-:S02]  /*2ab0*/  IMAD R169, R6, R169, R12 ;  /* 0x000000a906a97224 */ /* 0x000fc400078e020c */
[----:B------:R-:W-:Y:S02]  /*2ac0*/  IMAD.MOV.U32 R12, RZ, RZ, R10 ;  /* 0x000000ffff0c7224 */ /* 0x000fe400078e000a */
[--C-:B------:R-:W-:Y:S01]  /*2ad0*/  @!P4 IMAD.IADD R11, R11, 0x1, -R6.reuse ;  /* 0x000000010b0bc824 */ /* 0x100fe200078e0a06 */
[----:B------:R-:W-:Y:S01]  /*2ae0*/  ISETP.GE.AND P4, PT, R171, RZ, PT ;  /* 0x000000ffab00720c */ /* 0x000fe20003f86270 */
[----:B------:R-:W-:Y:S01]  /*2af0*/  @!P6 IMAD.IADD R13, R13, 0x1, -R6 ;  /* 0x000000010d0de824 */ /* 0x000fe200078e0a06 */
[----:B------:R-:W-:Y:S01]  /*2b00*/  ISETP.GT.U32.AND P6, PT, R6, R169, PT ;  /* 0x000000a90600720c */ /* 0x000fe20003fc4070 */
[----:B------:R-:W-:-:S04]  /*2b10*/  IMAD.HI.U32 R10, R9, R12, RZ ;  /* 0x0000000c090a7227 */ /* 0x000fc800078e00ff */
[----:B------:R-:W-:Y:S02]  /*2b20*/  IMAD.MOV.U32 R175, RZ, RZ, R11 ;  /* 0x000000ffffaf7224 */ /* 0x000fe400078e000b */
[----:B------:R-:W-:Y:S01]  /*2b30*/  IMAD.MOV R11, RZ, RZ, -R10 ;  /* 0x000000ffff0b7224 */ /* 0x000fe200078e0a0a */
[----:B------:R-:W-:Y:S01]  /*2b40*/  IABS R10, R161 ;  /* 0x000000a1000a7213 */ /* 0x000fe20000000000 */
[----:B------:R-:W-:Y:S01]  /*2b50*/  @!P2 IMAD.MOV R175, RZ, RZ, -R175 ;  /* 0x000000ffffafa224 */ /* 0x000fe200078e0aaf */
[----:B------:R-:W-:Y:S01]  /*2b60*/  ISETP.GE.AND P2, PT, R165, RZ, PT ;  /* 0x000000ffa500720c */ /* 0x000fe20003f46270 */
[----:B------:R-:W-:Y:S01]  /*2b70*/  @!P3 IMAD.IADD R173, R173, 0x1, -R6 ;  /* 0x00000001adadb824 */ /* 0x000fe200078e0a06 */
[----:B------:R-:W-:Y:S01]  /*2b80*/  IABS R165, R167 ;  /* 0x000000a700a57213 */ /* 0x000fe20000000000 */
[----:B------:R-:W-:Y:S01]  /*2b90*/  @!P5 IMAD.MOV R179, RZ, RZ, -R179 ;  /* 0x000000ffffb3d224 */ /* 0x000fe200078e0ab3 */
[----:B------:R-:W-:Y:S01]  /*2ba0*/  ISETP.GE.AND P3, PT, R167, RZ, PT ;  /* 0x000000ffa700720c */ /* 0x000fe20003f66270 */
[C---:B------:R-:W-:Y:S01]  /*2bb0*/  IMAD R167, R6.reuse, R11, R12 ;  /* 0x0000000b06a77224 */ /* 0x040fe200078e020c */
[C---:B------:R-:W-:Y:S01]  /*2bc0*/  ISETP.GT.U32.AND P5, PT, R6.reuse, R13, PT ;  /* 0x0000000d0600720c */ /* 0x040fe20003fa4070 */
[----:B------:R-:W-:Y:S01]  /*2bd0*/  @!P6 IMAD.IADD R169, R169, 0x1, -R6 ;  /* 0x00000001a9a9e824 */ /* 0x000fe200078e0a06 */
[----:B------:R-:W-:Y:S01]  /*2be0*/  IABS R12, R151 ;  /* 0x00000097000c7213 */ /* 0x000fe20000000000 */
[----:B------:R-:W-:Y:S01]  /*2bf0*/  @!P1 IMAD.MOV R177, RZ, RZ, -R177 ;  /* 0x000000ffffb19224 */ /* 0x000fe200078e0ab1 */
[C---:B------:R-:W-:Y:S01]  /*2c00*/  ISETP.GT.U32.AND P6, PT, R6.reuse, R167, PT ;  /* 0x000000a70600720c */ /* 0x040fe20003fc4070 */
[----:B------:R-:W-:Y:S01]  /*2c10*/  @!P4 IMAD.MOV R173, RZ, RZ, -R173 ;  /* 0x000000ffffadc224 */ /* 0x000fe200078e0aad */
[----:B------:R-:W-:Y:S01]  /*2c20*/  ISETP.GE.AND P1, PT, R163, RZ, PT ;  /* 0x000000ffa300720c */ /* 0x000fe20003f26270 */
[----:B------:R-:W-:Y:S01]  /*2c30*/  IMAD R3, R3, UR5, RZ ;  /* 0x0000000503037c24 */ /* 0x000fe2000f8e02ff */
[----:B------:R-:W-:Y:S01]  /*2c40*/  IABS R163, R8 ;  /* 0x0000000800a37213 */ /* 0x000fe20000000000 */
[----:B------:R-:W-:Y:S01]  /*2c50*/  UIADD3 UR5, UR4, 0x8000, URZ ;  /* 0x0000800004057890 */ /* 0x000fe2000fffe03f */
[----:B------:R-:W-:-:S03]  /*2c60*/  ISETP.GT.U32.AND P4, PT, R6, R169, PT ;  /* 0x000000a90600720c */ /* 0x000fc60003f84070 */
[----:B------:R-:W-:Y:S01]  /*2c70*/  @!P5 IMAD.IADD R13, R13, 0x1, -R6 ;  /* 0x000000010d0dd824 */ /* 0x000fe200078e0a06 */
[----:B------:R-:W-:Y:S01]  /*2c80*/  ISETP.GE.AND P5, PT, R8, RZ, PT ;  /* 0x000000ff0800720c */ /* 0x000fe20003fa6270 */
[----:B------:R-:W-:Y:S01]  /*2c90*/  IMAD.HI.U32 R8, R9, R165, RZ ;  /* 0x000000a509087227 */ /* 0x000fe200078e00ff */
[----:B------:R-:W-:-:S03]  /*2ca0*/  USHF.R.U32.HI UR5, URZ, 0x4, UR5 ;  /* 0x000000043f057899 */ /* 0x000fc60008011605 */
[----:B------:R-:W-:Y:S01]  /*2cb0*/  @!P6 IMAD.IADD R167, R167, 0x1, -R6 ;  /* 0x00000001a7a7e824 */ /* 0x000fe200078e0a06 */
[----:B------:R-:W-:Y:S01]  /*2cc0*/  USGXT.U32 UR38, UR5, 0xe ;  /* 0x0000000e0526789a */ /* 0x000fe20008000000 */
[----:B------:R-:W-:Y:S02]  /*2cd0*/  IMAD.MOV R8, RZ, RZ, -R8 ;  /* 0x000000ffff087224 */ /* 0x000fe400078e0a08 */
[----:B------:R-:W-:Y:S01]  /*2ce0*/  IMAD.MOV.U32 R171, RZ, RZ, R13 ;  /* 0x000000ffffab7224 */ /* 0x000fe200078e000d */
[C---:B------:R-:W-:Y:S01]  /*2cf0*/  ISETP.GT.U32.AND P6, PT, R6.reuse, R167, PT ;  /* 0x000000a70600720c */ /* 0x040fe20003fc4070 */
[----:B------:R-:W-:Y:S02]  /*2d00*/  IMAD R165, R6, R8, R165 ;  /* 0x0000000806a57224 */ /* 0x000fe400078e02a5 */
[----:B------:R-:W-:-:S04]  /*2d10*/  IMAD.HI.U32 R8, R9, R163, RZ ;  /* 0x000000a309087227 */ /* 0x000fc800078e00ff */
[----:B------:R-:W-:Y:S01]  /*2d20*/  @!P0 IMAD.MOV R171, RZ, RZ, -R171 ;  /* 0x000000ffffab8224 */ /* 0x000fe200078e0aab */
[----:B------:R-:W-:Y:S01]  /*2d30*/  ISETP.GE.AND P0, PT, R161, RZ, PT ;  /* 0x000000ffa100720c */ /* 0x000fe20003f06270 */
[----:B------:R-:W-:Y:S02]  /*2d40*/  IMAD.MOV R11, RZ, RZ, -R8 ;  /* 0x000000ffff0b7224 */ /* 0x000fe400078e0a08 */
[----:B------:R-:W-:Y:S02]  /*2d50*/  IMAD.MOV.U32 R161, RZ, RZ, R10 ;  /* 0x000000ffffa17224 */ /* 0x000fe400078e000a */
[----:B------:R-:W-:Y:S02]  /*2d60*/  IMAD R163, R6, R11, R163 ;  /* 0x0000000b06a37224 */ /* 0x000fe400078e02a3 */
[----:B------:R-:W-:-:S04]  /*2d70*/  IMAD.HI.U32 R8, R9, R161, RZ ;  /* 0x000000a109087227 */ /* 0x000fc800078e00ff */
[----:B------:R-:W-:-:S04]  /*2d80*/  IMAD.HI.U32 R10, R9, R14, RZ ;  /* 0x0000000e090a7227 */ /* 0x000fc800078e00ff */
[----:B------:R-:W-:Y:S01]  /*2d90*/  @!P6 IMAD.IADD R167, R167, 0x1, -R6 ;  /* 0x00000001a7a7e824 */ /* 0x000fe200078e0a06 */
[----:B------:R-:W-:Y:S01]  /*2da0*/  ISETP.GT.U32.AND P6, PT, R6, R163, PT ;  /* 0x000000a30600720c */ /* 0x000fe20003fc4070 */
[----:B------:R-:W-:Y:S02]  /*2db0*/  IMAD.MOV R11, RZ, RZ, -R8 ;  /* 0x000000ffff0b7224 */ /* 0x000fe400078e0a08 */
[----:B------:R-:W-:Y:S01]  /*2dc0*/  IMAD.MOV R13, RZ, RZ, -R10 ;  /* 0x000000ffff0d7224 */ /* 0x000fe200078e0a0a */
[----:B------:R-:W-:Y:S01]  /*2dd0*/  IABS R10, R153 ;  /* 0x00000099000a7213 */ /* 0x000fe20000000000 */
[----:B------:R-:W-:-:S04]  /*2de0*/  IMAD.HI.U32 R8, R9, R12, RZ ;  /* 0x0000000c09087227 */ /* 0x000fc800078e00ff */
[C---:B------:R-:W-:Y:S02]  /*2df0*/  IMAD R161, R6.reuse, R11, R161 ;  /* 0x0000000b06a17224 */ /* 0x040fe400078e02a1 */
[----:B------:R-:W-:Y:S01]  /*2e00*/  @!P4 IMAD.IADD R169, R169, 0x1, -R6 ;  /* 0x00000001a9a9c824 */ /* 0x000fe200078e0a06 */
[C---:B------:R-:W-:Y:S01]  /*2e10*/  ISETP.GT.U32.AND P4, PT, R6.reuse, R165, PT ;  /* 0x000000a50600720c */ /* 0x040fe20003f84070 */
[C---:B------:R-:W-:Y:S02]  /*2e20*/  IMAD R14, R6.reuse, R13, R14 ;  /* 0x0000000d060e7224 */ /* 0x040fe400078e020e */
[----:B------:R-:W-:Y:S02]  /*2e30*/  IMAD.MOV R11, RZ, RZ, -R8 ;  /* 0x000000ffff0b7224 */ /* 0x000fe400078e0a08 */
[----:B------:R-:W-:Y:S01]  /*2e40*/  @!P1 IMAD.MOV R169, RZ, RZ, -R169 ;  /* 0x000000ffffa99224 */ /* 0x000fe200078e0aa9 */
[C---:B------:R-:W-:Y:S01]  /*2e50*/  ISETP.GT.U32.AND P1, PT, R6.reuse, R161, PT ;  /* 0x000000a10600720c */ /* 0x040fe20003f24070 */
[----:B------:R-:W-:-:S02]  /*2e60*/  IMAD R11, R6, R11, R12 ;  /* 0x0000000b060b7224 */ /* 0x000fc400078e020c */
[----:B------:R-:W-:Y:S01]  /*2e70*/  @!P2 IMAD.MOV R167, RZ, RZ, -R167 ;  /* 0x000000ffffa7a224 */ /* 0x000fe200078e0aa7 */
[C---:B------:R-:W-:Y:S01]  /*2e80*/  ISETP.GT.U32.AND P2, PT, R6.reuse, R14, PT ;  /* 0x0000000e0600720c */ /* 0x040fe20003f44070 */
[----:B------:R-:W-:Y:S01]  /*2e90*/  @!P6 IMAD.IADD R163, R163, 0x1, -R6 ;  /* 0x00000001a3a3e824 */ /* 0x000fe200078e0a06 */
[----:B------:R-:W-:Y:S01]  /*2ea0*/  ISETP.GT.U32.AND P6, PT, R6, R11, PT ;  /* 0x0000000b0600720c */ /* 0x000fe20003fc4070 */
[----:B------:R-:W-:Y:S02]  /*2eb0*/  IMAD.MOV.U32 R13, RZ, RZ, R10 ;  /* 0x000000ffff0d7224 */ /* 0x000fe400078e000a */
[----:B------:R-:W-:Y:S02]  /*2ec0*/  @!P4 IMAD.IADD R165, R165, 0x1, -R6 ;  /* 0x00000001a5a5c824 */ /* 0x000fe400078e0a06 */
[----:B------:R-:W-:-:S03]  /*2ed0*/  IMAD.HI.U32 R8, R9, R13, RZ ;  /* 0x0000000d09087227 */ /* 0x000fc600078e00ff */
[C---:B------:R-:W-:Y:S01]  /*2ee0*/  ISETP.GT.U32.AND P4, PT, R6.reuse, R165, PT ;  /* 0x000000a50600720c */ /* 0x040fe20003f84070 */
[--C-:B------:R-:W-:Y:S01]  /*2ef0*/  @!P1 IMAD.IADD R161, R161, 0x1, -R6.reuse ;  /* 0x00000001a1a19824 */ /* 0x100fe200078e0a06 */
[----:B------:R-:W-:Y:S01]  /*2f00*/  ISETP.GT.U32.AND P1, PT, R6, R163, PT ;  /* 0x000000a30600720c */ /* 0x000fe20003f24070 */
[----:B------:R-:W-:Y:S02]  /*2f10*/  @!P2 IMAD.IADD R14, R14, 0x1, -R6 ;  /* 0x000000010e0ea824 */ /* 0x000fe400078e0a06 */
[----:B------:R-:W-:Y:S01]  /*2f20*/  IMAD.MOV R8, RZ, RZ, -R8 ;  /* 0x000000ffff087224 */ /* 0x000fe200078e0a08 */
[C---:B------:R-:W-:Y:S01]  /*2f30*/  ISETP.GT.U32.AND P2, PT, R6.reuse, R161, PT ;  /* 0x000000a10600720c */ /* 0x040fe20003f44070 */
[----:B------:R-:W-:Y:S01]  /*2f40*/  @!P6 IMAD.IADD R11, R11, 0x1, -R6 ;  /* 0x000000010b0be824 */ /* 0x000fe200078e0a06 */
[C---:B------:R-:W-:Y:S01]  /*2f50*/  ISETP.GT.U32.AND P6, PT, R6.reuse, R14, PT ;  /* 0x0000000e0600720c */ /* 0x040fe20003fc4070 */
[----:B------:R-:W-:Y:S02]  /*2f60*/  IMAD R13, R6, R8, R13 ;  /* 0x00000008060d7224 */ /* 0x000fe400078e020d */
[----:B------:R-:W-:-:S04]  /*2f70*/  IMAD.HI.U32 R8, R9, R25, RZ ;  /* 0x0000001909087227 */ /* 0x000fc800078e00ff */
[----:B------:R-:W-:Y:S02]  /*2f80*/  IMAD.MOV R8, RZ, RZ, -R8 ;  /* 0x000000ffff087224 */ /* 0x000fe400078e0a08 */
[--C-:B------:R-:W-:Y:S01]  /*2f90*/  @!P1 IMAD.IADD R163, R163, 0x1, -R6.reuse ;  /* 0x00000001a3a39824 */ /* 0x100fe200078e0a06 */
[C---:B------:R-:W-:Y:S01]  /*2fa0*/  ISETP.GT.U32.AND P1, PT, R6.reuse, R13, PT ;  /* 0x0000000d0600720c */ /* 0x040fe20003f24070 */
[----:B------:R-:W-:Y:S02]  /*2fb0*/  IMAD R25, R6, R8, R25 ;  /* 0x0000000806197224 */ /* 0x000fe400078e0219 */
[--C-:B------:R-:W-:Y:S02]  /*2fc0*/  @!P6 IMAD.IADD R14, R14, 0x1, -R6.reuse ;  /* 0x000000010e0ee824 */ /* 0x100fe400078e0a06 */
[----:B------:R-:W-:Y:S01]  /*2fd0*/  @!P4 IMAD.IADD R165, R165, 0x1, -R6 ;  /* 0x00000001a5a5c824 */ /* 0x000fe200078e0a06 */
[----:B------:R-:W-:Y:S01]  /*2fe0*/  ISETP.GT.U32.AND P6, PT, R6, R25, PT ;  /* 0x000000190600720c */ /* 0x000fe20003fc4070 */
[----:B------:R-:W-:Y:S01]  /*2ff0*/  IMAD.HI.U32 R10, R9, R27, RZ ;  /* 0x0000001b090a7227 */ /* 0x000fe200078e00ff */
[----:B------:R-:W-:-:S03]  /*3000*/  ISETP.GE.AND P4, PT, R157, RZ, PT ;  /* 0x000000ff9d00720c */ /* 0x000fc60003f86270 */
[----:B------:R-:W-:-:S04]  /*3010*/  IMAD.HI.U32 R12, R9, R29, RZ ;  /* 0x0000001d090c7227 */ /* 0x000fc800078e00ff */
[----:B------:R-:W-:Y:S01]  /*3020*/  @!P1 IMAD.IADD R13, R13, 0x1, -R6 ;  /* 0x000000010d0d9824 */ /* 0x000fe200078e0a06 */
[----:B------:R-:W-:Y:S01]  /*3030*/  ISETP.GE.AND P1, PT, R155, RZ, PT ;  /* 0x000000ff9b00720c */ /* 0x000fe20003f26270 */
[----:B------:R-:W-:Y:S02]  /*3040*/  IMAD.MOV R10, RZ, RZ, -R10 ;  /* 0x000000ffff0a7224 */ /* 0x000fe400078e0a0a */
[----:B------:R-:W-:Y:S01]  /*3050*/  @!P6 IMAD.IADD R25, R25, 0x1, -R6 ;  /* 0x000000011919e824 */ /* 0x000fe200078e0a06 */
[C---:B------:R-:W-:Y:S01]  /*3060*/  ISETP.GT.U32.AND P6, PT, R6.reuse, R13, PT ;  /* 0x0000000d0600720c */ /* 0x040fe20003fc4070 */
[----:B------:R-:W-:Y:S01]  /*3070*/  @!P3 IMAD.MOV R165, RZ, RZ, -R165 ;  /* 0x000000ffffa5b224 */ /* 0x000fe200078e0aa5 */
[----:B------:R-:W-:Y:S01]  /*3080*/  ISETP.GT.U32.AND P3, PT, R6, R11, PT ;  /* 0x0000000b0600720c */ /* 0x000fe20003f64070 */
[----:B------:R-:W-:-:S04]  /*3090*/  IMAD.HI.U32 R8, R9, R24, RZ ;  /* 0x0000001809087227 */ /* 0x000fc800078e00ff */
[----:B------:R-:W-:Y:S02]  /*30a0*/  IMAD.MOV R12, RZ, RZ, -R12 ;  /* 0x000000ffff0c7224 */ /* 0x000fe400078e0a0c */
[C---:B------:R-:W-:Y:S01]  /*30b0*/  IMAD R27, R6.reuse, R10, R27 ;  /* 0x0000000a061b7224 */ /* 0x040fe200078e021b */
[----:B------:R-:W-:Y:S01]  /*30c0*/  IABS R10, R139 ;  /* 0x0000008b000a7213 */ /* 0x000fe20000000000 */
[----:B------:R-:W-:Y:S01]  /*30d0*/  @!P2 IMAD.IADD R161, R161, 0x1, -R6 ;  /* 0x00000001a1a1a824 */ /* 0x000fe200078e0a06 */
[----:B------:R-:W-:Y:S01]  /*30e0*/  ISETP.GE.AND P2, PT, R151, RZ, PT ;  /* 0x000000ff9700720c */ /* 0x000fe20003f46270 */
[----:B------:R-:W-:Y:S02]  /*30f0*/  IMAD.MOV R151, RZ, RZ, -R8 ;  /* 0x000000ffff977224 */ /* 0x000fe400078e0a08 */
[C---:B------:R-:W-:Y:S01]  /*3100*/  IMAD R29, R6.reuse, R12, R29 ;  /* 0x0000000c061d7224 */ /* 0x040fe200078e021d */
[----:B------:R-:W-:Y:S01]  /*3110*/  IABS R12, R141 ;  /* 0x0000008d000c7213 */ /* 0x000fe20000000000 */
[----:B------:R-:W-:Y:S01]  /*3120*/  @!P4 IMAD.MOV R14, RZ, RZ, -R14 ;  /* 0x000000ffff0ec224 */ /* 0x000fe200078e0a0e */
[C---:B------:R-:W-:Y:S01]  /*3130*/  ISETP.GT.U32.AND P4, PT, R6.reuse, R27, PT ;  /* 0x0000001b0600720c */ /* 0x040fe20003f84070 */
[C---:B------:R-:W-:Y:S01]  /*3140*/  IMAD R151, R6.reuse, R151, R24 ;  /* 0x0000009706977224 */ /* 0x040fe200078e0218 */
[----:B------:R-:W-:Y:S01]  /*3150*/  IABS R24, R137 ;  /* 0x0000008900187213 */ /* 0x000fe20000000000 */
[--C-:B------:R-:W-:Y:S01]  /*3160*/  @!P6 IMAD.IADD R13, R13, 0x1, -R6.reuse ;  /* 0x000000010d0de824 */ /* 0x100fe200078e0a06 */
[C---:B------:R-:W-:Y:S01]  /*3170*/  ISETP.GT.U32.AND P6, PT, R6.reuse, R29, PT ;  /* 0x0000001d0600720c */ /* 0x040fe20003fc4070 */
[----:B------:R-:W-:Y:S01]  /*3180*/  @!P0 IMAD.MOV R161, RZ, RZ, -R161 ;  /* 0x000000ffffa18224 */ /* 0x000fe200078e0aa1 */
[C---:B------:R-:W-:Y:S01]  /*3190*/  ISETP.GT.U32.AND P0, PT, R6.reuse, R25, PT ;  /* 0x000000190600720c */ /* 0x040fe20003f04070 */
[----:B------:R-:W-:Y:S01]  /*31a0*/  @!P5 IMAD.MOV R163, RZ, RZ, -R163 ;  /* 0x000000ffffa3d224 */ /* 0x000fe200078e0aa3 */
[----:B------:R-:W-:Y:S01]  /*31b0*/  ISETP.GT.U32.AND P5, PT, R6, R151, PT ;  /* 0x000000970600720c */ /* 0x000fe20003fa4070 */
[----:B------:R-:W-:Y:S01]  /*31c0*/  @!P3 IMAD.IADD R11, R11, 0x1, -R6 ;  /* 0x000000010b0bb824 */ /* 0x000fe200078e0a06 */
[----:B------:R-:W-:Y:S01]  /*31d0*/  ISETP.GE.AND P3, PT, R153, RZ, PT ;  /* 0x000000ff9900720c */ /* 0x000fe20003f66270 */
[----:B------:R-:W-:-:S04]  /*31e0*/  IMAD.HI.U32 R8, R9, R10, RZ ;  /* 0x0000000a09087227 */ /* 0x000fc800078e00ff */
[----:B------:R-:W-:Y:S02]  /*31f0*/  IMAD.MOV.U32 R157, RZ, RZ, R11 ;  /* 0x000000ffff9d7224 */ /* 0x000fe400078e000b */
[----:B------:R-:W-:Y:S02]  /*3200*/  @!P4 IMAD.IADD R27, R27, 0x1, -R6 ;  /* 0x000000011b1bc824 */ /* 0x000fe400078e0a06 */
[----:B------:R-:W-:Y:S01]  /*3210*/  IMAD.MOV.U32 R11, RZ, RZ, R12 ;  /* 0x000000ffff0b7224 */ /* 0x000fe200078e000c */
[----:B------:R-:W-:Y:S01]  /*3220*/  IABS R12, R143 ;  /* 0x0000008f000c7213 */ /* 0x000fe20000000000 */
[----:B------:R-:W-:Y:S01]  /*3230*/  @!P2 IMAD.MOV R157, RZ, RZ, -R157 ;  /* 0x000000ffff9da224 */ /* 0x000fe200078e0a9d */
[----:B------:R-:W-:Y:S01]  /*3240*/  ISETP.GE.AND P2, PT, R145, RZ, PT ;  /* 0x000000ff9100720c */ /* 0x000fe20003f46270 */
[----:B------:R-:W-:Y:S01]  /*3250*/  @!P6 IMAD.IADD R29, R29, 0x1, -R6 ;  /* 0x000000011d1de824 */ /* 0x000fe200078e0a06 */
[----:B------:R-:W-:Y:S01]  /*3260*/  ISETP.GT.U32.AND P6, PT, R6, R27, PT ;  /* 0x0000001b0600720c */ /* 0x000fe20003fc4070 */
[----:B------:R-:W-:-:S02]  /*3270*/  IMAD.MOV R145, RZ, RZ, -R8 ;  /* 0x000000ffff917224 */ /* 0x000fc400078e0a08 */
[----:B------:R-:W-:Y:S01]  /*3280*/  @!P0 IMAD.IADD R25, R25, 0x1, -R6 ;  /* 0x0000000119198824 */ /* 0x000fe200078e0a06 */
[----:B------:R-:W-:Y:S01]  /*3290*/  ISETP.GE.AND P0, PT, R147, RZ, PT ;  /* 0x000000ff9300720c */ /* 0x000fe20003f06270 */
[----:B------:R-:W-:-:S04]  /*32a0*/  IMAD.HI.U32 R8, R9, R11, RZ ;  /* 0x0000000b09087227 */ /* 0x000fc800078e00ff */
[----:B------:R-:W-:Y:S01]  /*32b0*/  IMAD.MOV.U32 R155, RZ, RZ, R13 ;  /* 0x000000ffff9b7224 */ /* 0x000fe200078e000d */
[----:B------:R-:W-:Y:S01]  /*32c0*/  IABS R13, R135 ;  /* 0x00000087000d7213 */ /* 0x000fe20000000000 */
[----:B------:R-:W-:Y:S01]  /*32d0*/  @!P5 IMAD.IADD R151, R151, 0x1, -R6 ;  /* 0x000000019797d824 */ /* 0x000fe200078e0a06 */
[----:B------:R-:W-:Y:S01]  /*32e0*/  ISETP.GE.AND P5, PT, R149, RZ, PT ;  /* 0x000000ff9500720c */ /* 0x000fe20003fa6270 */
[C---:B------:R-:W-:Y:S02]  /*32f0*/  IMAD R145, R6.reuse, R145, R10 ;  /* 0x0000009106917224 */ /* 0x040fe400078e020a */
[----:B------:R-:W-:Y:S01]  /*3300*/  IMAD.MOV R8, RZ, RZ, -R8 ;  /* 0x000000ffff087224 */ /* 0x000fe200078e0a08 */
[C---:B------:R-:W-:Y:S01]  /*3310*/  ISETP.GT.U32.AND P4, PT, R6.reuse, R151, PT ;  /* 0x000000970600720c */ /* 0x040fe20003f84070 */
[----:B------:R-:W-:Y:S01]  /*3320*/  @!P3 IMAD.MOV R155, RZ, RZ, -R155 ;  /* 0x000000ffff9bb224 */ /* 0x000fe200078e0a9b */
[----:B------:R-:W-:Y:S01]  /*3330*/  ISETP.GT.U32.AND P3, PT, R6, R29, PT ;  /* 0x0000001d0600720c */ /* 0x000fe20003f64070 */
[----:B------:R-:W-:-:S02]  /*3340*/  IMAD.MOV.U32 R153, RZ, RZ, R25 ;  /* 0x000000ffff997224 */ /* 0x000fc400078e0019 */
[C---:B------:R-:W-:Y:S02]  /*3350*/  IMAD R11, R6.reuse, R8, R11 ;  /* 0x00000008060b7224 */ /* 0x040fe400078e020b */
[----:B------:R-:W-:Y:S01]  /*3360*/  @!P1 IMAD.MOV R153, RZ, RZ, -R153 ;  /* 0x000000ffff999224 */ /* 0x000fe200078e0a99 */
[C---:B------:R-:W-:Y:S01]  /*3370*/  ISETP.GT.U32.AND P1, PT, R6.reuse, R145, PT ;  /* 0x000000910600720c */ /* 0x040fe20003f24070 */
[----:B------:R-:W-:Y:S01]  /*3380*/  @!P6 IMAD.IADD R27, R27, 0x1, -R6 ;  /* 0x000000011b1be824 */ /* 0x000fe200078e0a06 */
[----:B------:R-:W-:Y:S01]  /*3390*/  ISETP.GT.U32.AND P6, PT, R6, R11, PT ;  /* 0x0000000b0600720c */ /* 0x000fe20003fc4070 */
[----:B------:R-:W-:-:S04]  /*33a0*/  IMAD.HI.U32 R10, R9, R13, RZ ;  /* 0x0000000d090a7227 */ /* 0x000fc800078e00ff */
[----:B------:R-:W-:Y:S01]  /*33b0*/  @!P3 IMAD.IADD R29, R29, 0x1, -R6 ;  /* 0x000000011d1db824 */ /* 0x000fe200078e0a06 */
[----:B------:R-:W-:Y:S01]  /*33c0*/  ISETP.GE.AND P3, PT, R141, RZ, PT ;  /* 0x000000ff8d00720c */ /* 0x000fe20003f66270 */
[----:B------:R-:W-:Y:S02]  /*33d0*/  IMAD.MOV R10, RZ, RZ, -R10 ;  /* 0x000000ffff0a7224 */ /* 0x000fe400078e0a0a */
[--C-:B------:R-:W-:Y:S01]  /*33e0*/  @!P4 IMAD.IADD R151, R151, 0x1, -R6.reuse ;  /* 0x000000019797c824 */ /* 0x100fe200078e0a06 */
[----:B------:R-:W-:Y:S01]  /*33f0*/  ISETP.GE.AND P4, PT, R139, RZ, PT ;  /* 0x000000ff8b00720c */ /* 0x000fe20003f86270 */
[----:B------:R-:W-:Y:S01]  /*3400*/  @!P1 IMAD.IADD R145, R145, 0x1, -R6 ;  /* 0x0000000191919824 */ /* 0x000fe200078e0a06 */
[----:B------:R-:W-:Y:S01]  /*3410*/  ISETP.GE.AND P1, PT, R143, RZ, PT ;  /* 0x000000ff8f00720c */ /* 0x000fe20003f26270 */
[----:B------:R-:W-:Y:S01]  /*3420*/  IMAD R139, R6, R10, R13 ;  /* 0x0000000a068b7224 */ /* 0x000fe200078e020d */
[----:B------:R-:W-:Y:S01]  /*3430*/  IABS R10, R131 ;  /* 0x00000083000a7213 */ /* 0x000fe20000000000 */
[----:B------:R-:W-:Y:S01]  /*3440*/  IMAD.MOV.U32 R147, RZ, RZ, R29 ;  /* 0x000000ffff937224 */ /* 0x000fe200078e001d */
[----:B------:R-:W-:Y:S01]  /*3450*/  IABS R29, R107 ;  /* 0x0000006b001d7213 */ /* 0x000fe20000000000 */
[----:B------:R-:W-:-:S04]  /*3460*/  IMAD.HI.U32 R8, R9, R12, RZ ;  /* 0x0000000c09087227 */ /* 0x000fc800078e00ff */
[----:B------:R-:W-:Y:S01]  /*3470*/  @!P6 IMAD.IADD R11, R11, 0x1, -R6 ;  /* 0x000000010b0be824 */ /* 0x000fe200078e0a06 */
[C---:B------:R-:W-:Y:S01]  /*3480*/  ISETP.GT.U32.AND P6, PT, R6.reuse, R145, PT ;  /* 0x000000910600720c */ /* 0x040fe20003fc4070 */
[----:B------:R-:W-:Y:S02]  /*3490*/  IMAD.MOV.U32 R149, RZ, RZ, R27 ;  /* 0x000000ffff957224 */ /* 0x000fe400078e001b */
[----:B------:R-:W-:Y:S01]  /*34a0*/  @!P5 IMAD.MOV R147, RZ, RZ, -R147 ;  /* 0x000000ffff93d224 */ /* 0x000fe200078e0a93 */
[C---:B------:R-:W-:Y:S01]  /*34b0*/  ISETP.GT.U32.AND P5, PT, R6.reuse, R139, PT ;  /* 0x0000008b0600720c */ /* 0x040fe20003fa4070 */
[----:B------:R-:W-:Y:S02]  /*34c0*/  IMAD.MOV R141, RZ, RZ, -R8 ;  /* 0x000000ffff8d7224 */ /* 0x000fe400078e0a08 */
[----:B------:R-:W-:Y:S01]  /*34d0*/  @!P0 IMAD.MOV R149, RZ, RZ, -R149 ;  /* 0x000000ffff958224 */ /* 0x000fe200078e0a95 */
[----:B------:R-:W-:Y:S01]  /*34e0*/  ISETP.GT.U32.AND P0, PT, R6, R11, PT ;  /* 0x0000000b0600720c */ /* 0x000fe20003f04070 */
[----:B------:R-:W-:-:S04]  /*34f0*/  IMAD.HI.U32 R8, R9, R24, RZ ;  /* 0x0000001809087227 */ /* 0x000fc800078e00ff */
[C---:B------:R-:W-:Y:S01]  /*3500*/  IMAD R141, R6.reuse, R141, R12 ;  /* 0x0000008d068d7224 */ /* 0x040fe200078e020c */
[----:B------:R-:W-:Y:S01]  /*3510*/  IABS R12, R133 ;  /* 0x00000085000c7213 */ /* 0x000fe20000000000 */
[----:B------:R-:W-:Y:S02]  /*3520*/  IMAD.MOV R13, RZ, RZ, -R8 ;  /* 0x000000ffff0d7224 */ /* 0x000fe400078e0a08 */
[----:B------:R-:W-:Y:S01]  /*3530*/  @!P2 IMAD.MOV R151, RZ, RZ, -R151 ;  /* 0x000000ffff97a224 */ /* 0x000fe200078e0a97 */
[C---:B------:R-:W-:Y:S01]  /*3540*/  ISETP.GT.U32.AND P2, PT, R6.reuse, R141, PT ;  /* 0x0000008d0600720c */ /* 0x040fe20003f44070 */
[----:B------:R-:W-:Y:S01]  /*3550*/  IMAD R13, R6, R13, R24 ;  /* 0x0000000d060d7224 */ /* 0x000fe200078e0218 */
[----:B------:R-:W-:Y:S01]  /*3560*/  IABS R24, R127 ;  /* 0x0000007f00187213 */ /* 0x000fe20000000000 */
[--C-:B------:R-:W-:Y:S01]  /*3570*/  @!P6 IMAD.IADD R145, R145, 0x1, -R6.reuse ;  /* 0x000000019191e824 */ /* 0x100fe200078e0a06 */
[----:B------:R-:W-:Y:S01]  /*3580*/  ISETP.GE.AND P6, PT, R135, RZ, PT ;  /* 0x000000ff8700720c */ /* 0x000fe20003fc6270 */
[----:B------:R-:W-:-:S02]  /*3590*/  @!P5 IMAD.IADD R139, R139, 0x1, -R6 ;  /* 0x000000018b8bd824 */ /* 0x000fc400078e0a06 */
[----:B------:R-:W-:-:S04]  /*35a0*/  IMAD.HI.U32 R8, R9, R10, RZ ;  /* 0x0000000a09087227 */ /* 0x000fc800078e00ff */
[----:B------:R-:W-:Y:S01]  /*35b0*/  @!P0 IMAD.IADD R11, R11, 0x1, -R6 ;  /* 0x000000010b0b8824 */ /* 0x000fe200078e0a06 */
[C---:B------:R-:W-:Y:S01]  /*35c0*/  ISETP.GT.U32.AND P0, PT, R6.reuse, R13, PT ;  /* 0x0000000d0600720c */ /* 0x040fe20003f04070 */
[----:B------:R-:W-:Y:S01]  /*35d0*/  @!P4 IMAD.MOV R145, RZ, RZ, -R145 ;  /* 0x000000ffff91c224 */ /* 0x000fe200078e0a91 */
[----:B------:R-:W-:Y:S01]  /*35e0*/  ISETP.GT.U32.AND P4, PT, R6, R139, PT ;  /* 0x0000008b0600720c */ /* 0x000fe20003f84070 */
[----:B------:R-:W-:Y:S02]  /*35f0*/  IMAD.MOV R135, RZ, RZ, -R8 ;  /* 0x000000ffff877224 */ /* 0x000fe400078e0a08 */
[----:B------:R-:W-:-:S04]  /*3600*/  IMAD.HI.U32 R8, R9, R12, RZ ;  /* 0x0000000c09087227 */ /* 0x000fc800078e00ff */
[----:B------:R-:W-:Y:S02]  /*3610*/  IMAD.MOV R25, RZ, RZ, -R8 ;  /* 0x000000ffff197224 */ /* 0x000fe400078e0a08 */
[----:B------:R-:W-:Y:S01]  /*3620*/  @!P2 IMAD.IADD R141, R141, 0x1, -R6 ;  /* 0x000000018d8da824 */ /* 0x000fe200078e0a06 */
[----:B------:R-:W-:Y:S01]  /*3630*/  ISETP.GE.AND P2, PT, R137, RZ, PT ;  /* 0x000000ff8900720c */ /* 0x000fe20003f46270 */
[----:B------:R-:W-:Y:S02]  /*3640*/  IMAD.MOV.U32 R143, RZ, RZ, R11 ;  /* 0x000000ffff8f7224 */ /* 0x000fe400078e000b */
[C---:B------:R-:W-:Y:S01]  /*3650*/  IMAD R11, R6.reuse, R25, R12 ;  /* 0x00000019060b7224 */ /* 0x040fe200078e020c */
[C---:B------:R-:W-:Y:S01]  /*3660*/  ISETP.GT.U32.AND P5, PT, R6.reuse, R141, PT ;  /* 0x0000008d0600720c */ /* 0x040fe20003fa4070 */
[----:B------:R-:W-:Y:S02]  /*3670*/  IMAD R135, R6, R135, R10 ;  /* 0x0000008706877224 */ /* 0x000fe400078e020a */
[----:B------:R-:W-:-:S02]  /*3680*/  @!P0 IMAD.IADD R13, R13, 0x1, -R6 ;  /* 0x000000010d0d8824 */ /* 0x000fc400078e0a06 */
[----:B------:R-:W-:Y:S01]  /*3690*/  @!P4 IMAD.IADD R139, R139, 0x1, -R6 ;  /* 0x000000018b8bc824 */ /* 0x000fe200078e0a06 */
[C---:B------:R-:W-:Y:S01]  /*36a0*/  ISETP.GT.U32.AND P4, PT, R6.reuse, R11, PT ;  /* 0x0000000b0600720c */ /* 0x040fe20003f84070 */
[----:B------:R-:W-:Y:S01]  /*36b0*/  IMAD.MOV.U32 R10, RZ, RZ, R24 ;  /* 0x000000ffff0a7224 */ /* 0x000fe200078e0018 */
[C---:B------:R-:W-:Y:S01]  /*36c0*/  ISETP.GT.U32.AND P0, PT, R6.reuse, R13, PT ;  /* 0x0000000d0600720c */ /* 0x040fe20003f04070 */
[----:B------:R-:W-:Y:S01]  /*36d0*/  @!P3 IMAD.MOV R143, RZ, RZ, -R143 ;  /* 0x000000ffff8fb224 */ /* 0x000fe200078e0a8f */
[----:B------:R-:W-:Y:S01]  /*36e0*/  ISETP.GT.U32.AND P3, PT, R6, R135, PT ;  /* 0x000000870600720c */ /* 0x000fe20003f64070 */
[----:B------:R-:W-:Y:S01]  /*36f0*/  IMAD.HI.U32 R8, R9, R10, RZ ;  /* 0x0000000a09087227 */ /* 0x000fe200078e00ff */
[----:B------:R-:W-:-:S03]  /*3700*/  IABS R24, R129 ;  /* 0x0000008100187213 */ /* 0x000fc60000000000 */
[----:B------:R-:W-:Y:S02]  /*3710*/  IMAD.MOV R25, RZ, RZ, -R8 ;  /* 0x000000ffff197224 */ /* 0x000fe400078e0a08 */
[----:B------:R-:W-:Y:S01]  /*3720*/  IMAD.MOV.U32 R12, RZ, RZ, R24 ;  /* 0x000000ffff0c7224 */ /* 0x000fe200078e0018 */
[----:B------:R-:W-:Y:S01]  /*3730*/  IABS R24, R113 ;  /* 0x0000007100187213 */ /* 0x000fe20000000000 */
[----:B------:R-:W-:Y:S01]  /*3740*/  @!P5 IMAD.IADD R141, R141, 0x1, -R6 ;  /* 0x000000018d8dd824 */ /* 0x000fe200078e0a06 */
[----:B------:R-:W-:Y:S01]  /*3750*/  ISETP.GE.AND P5, PT, R131, RZ, PT ;  /* 0x000000ff8300720c */ /* 0x000fe20003fa6270 */
[----:B------:R-:W-:Y:S01]  /*3760*/  IMAD R131, R6, R25, R10 ;  /* 0x0000001906837224 */ /* 0x000fe200078e020a */
[----:B------:R-:W-:Y:S01]  /*3770*/  IABS R10, R123 ;  /* 0x0000007b000a7213 */ /* 0x000fe20000000000 */
[----:B------:R-:W-:Y:S02]  /*3780*/  @!P4 IMAD.IADD R11, R11, 0x1, -R6 ;  /* 0x000000010b0bc824 */ /* 0x000fe400078e0a06 */
[----:B------:R-:W-:-:S03]  /*3790*/  IMAD.HI.U32 R8, R9, R12, RZ ;  /* 0x0000000c09087227 */ /* 0x000fc600078e00ff */
[C---:B------:R-:W-:Y:S01]  /*37a0*/  ISETP.GT.U32.AND P4, PT, R6.reuse, R11, PT ;  /* 0x0000000b0600720c */ /* 0x040fe20003f84070 */
[--C-:B------:R-:W-:Y:S01]  /*37b0*/  @!P0 IMAD.IADD R13, R13, 0x1, -R6.reuse ;  /* 0x000000010d0d8824 */ /* 0x100fe200078e0a06 */
[----:B------:R-:W-:Y:S01]  /*37c0*/  ISETP.GE.AND P0, PT, R133, RZ, PT ;  /* 0x000000ff8500720c */ /* 0x000fe20003f06270 */
[----:B------:R-:W-:Y:S01]  /*37d0*/  @!P3 IMAD.IADD R135, R135, 0x1, -R6 ;  /* 0x000000018787b824 */ /* 0x000fe200078e0a06 */
[----:B------:R-:W-:Y:S01]  /*37e0*/  ISETP.GT.U32.AND P3, PT, R6, R131, PT ;  /* 0x000000830600720c */ /* 0x000fe20003f64070 */
[----:B------:R-:W-:Y:S02]  /*37f0*/  IMAD.MOV R25, RZ, RZ, -R8 ;  /* 0x000000ffff197224 */ /* 0x000fe400078e0a08 */
[----:B------:R-:W-:-:S04]  /*3800*/  IMAD.HI.U32 R8, R9, R10, RZ ;  /* 0x0000000a09087227 */ /* 0x000fc800078e00ff */
[----:B------:R-:W-:Y:S01]  /*3810*/  IMAD.MOV.U32 R137, RZ, RZ, R13 ;  /* 0x000000ffff897224 */ /* 0x000fe200078e000d */
[----:B------:R-:W-:Y:S01]  /*3820*/  IABS R13, R111 ;  /* 0x0000006f000d7213 */ /* 0x000fe20000000000 */
[C---:B------:R-:W-:Y:S01]  /*3830*/  IMAD R25, R6.reuse, R25, R12 ;  /* 0x0000001906197224 */ /* 0x040fe200078e020c */
[----:B------:R-:W-:Y:S01]  /*3840*/  IABS R12, R121 ;  /* 0x00000079000c7213 */ /* 0x000fe20000000000 */
[----:B------:R-:W-:Y:S02]  /*3850*/  IMAD.MOV R27, RZ, RZ, -R8 ;  /* 0x000000ffff1b7224 */ /* 0x000fe400078e0a08 */
[----:B------:R-:W-:Y:S01]  /*3860*/  @!P2 IMAD.MOV R137, RZ, RZ, -R137 ;  /* 0x000000ffff89a224 */ /* 0x000fe200078e0a89 */
[----:B------:R-:W-:Y:S01]  /*3870*/  ISETP.GE.AND P2, PT, R127, RZ, PT ;  /* 0x000000ff7f00720c */ /* 0x000fe20003f46270 */
[----:B------:R-:W-:Y:S01]  /*3880*/  @!P1 IMAD.MOV R141, RZ, RZ, -R141 ;  /* 0x000000ffff8d9224 */ /* 0x000fe200078e0a8d */
[C---:B------:R-:W-:Y:S01]  /*3890*/  ISETP.GT.U32.AND P1, PT, R6.reuse, R135, PT ;  /* 0x000000870600720c */ /* 0x040fe20003f24070 */
[----:B------:R-:W-:Y:S01]  /*38a0*/  @!P6 IMAD.MOV R139, RZ, RZ, -R139 ;  /* 0x000000ffff8be224 */ /* 0x000fe200078e0a8b */
[C---:B------:R-:W-:Y:S01]  /*38b0*/  ISETP.GT.U32.AND P6, PT, R6.reuse, R25, PT ;  /* 0x000000190600720c */ /* 0x040fe20003fc4070 */
[C---:B------:R-:W-:Y:S01]  /*38c0*/  IMAD R127, R6.reuse, R27, R10 ;  /* 0x0000001b067f7224 */ /* 0x040fe200078e020a */
[----:B------:R-:W-:Y:S01]  /*38d0*/  IABS R10, R125 ;  /* 0x0000007d000a7213 */ /* 0x000fe20000000000 */
[--C-:B------:R-:W-:Y:S01]  /*38e0*/  @!P3 IMAD.IADD R131, R131, 0x1, -R6.reuse ;  /* 0x000000018383b824 */ /* 0x100fe200078e0a06 */
[----:B------:R-:W-:Y:S01]  /*38f0*/  IABS R27, R105 ;  /* 0x00000069001b7213 */ /* 0x000fe20000000000 */
[----:B------:R-:W-:Y:S01]  /*3900*/  @!P4 IMAD.IADD R11, R11, 0x1, -R6 ;  /* 0x000000010b0bc824 */ /* 0x000fe200078e0a06 */
[C---:B------:R-:W-:Y:S01]  /*3910*/  ISETP.GT.U32.AND P4, PT, R6.reuse, R127, PT ;  /* 0x0000007f0600720c */ /* 0x040fe20003f84070 */
[----:B------:R-:W-:Y:S01]  /*3920*/  IMAD.HI.U32 R8, R9, R10, RZ ;  /* 0x0000000a09087227 */ /* 0x000fe200078e00ff */
[----:B------:R-:W-:-:S03]  /*3930*/  ISETP.GT.U32.AND P3, PT, R6, R131, PT ;  /* 0x000000830600720c */ /* 0x000fc60003f64070 */
[--C-:B------:R-:W-:Y:S01]  /*3940*/  @!P1 IMAD.IADD R135, R135, 0x1, -R6.reuse ;  /* 0x0000000187879824 */ /* 0x100fe200078e0a06 */
[----:B------:R-:W-:Y:S01]  /*3950*/  ISETP.GE.AND P1, PT, R129, RZ, PT ;  /* 0x000000ff8100720c */ /* 0x000fe20003f26270 */
[--C-:B------:R-:W-:Y:S01]  /*3960*/  @!P6 IMAD.IADD R25, R25, 0x1, -R6.reuse ;  /* 0x000000011919e824 */ /* 0x100fe200078e0a06 */
[----:B------:R-:W-:Y:S01]  /*3970*/  ISETP.GE.AND P6, PT, R123, RZ, PT ;  /* 0x000000ff7b00720c */ /* 0x000fe20003fc6270 */
[----:B------:R-:W-:Y:S02]  /*3980*/  @!P5 IMAD.MOV R135, RZ, RZ, -R135 ;  /* 0x000000ffff87d224 */ /* 0x000fe400078e0a87 */
[----:B------:R-:W-:Y:S01]  /*3990*/  IMAD.MOV.U32 R133, RZ, RZ, R11 ;  /* 0x000000ffff857224 */ /* 0x000fe200078e000b */
[C---:B------:R-:W-:Y:S01]  /*39a0*/  ISETP.GT.U32.AND P5, PT, R6.reuse, R25, PT ;  /* 0x000000190600720c */ /* 0x040fe20003fa4070 */
[--C-:B------:R-:W-:Y:S01]  /*39b0*/  @!P4 IMAD.IADD R127, R127, 0x1, -R6.reuse ;  /* 0x000000017f7fc824 */ /* 0x100fe200078e0a06 */
[----:B------:R-:W-:Y:S01]  /*39c0*/  ISETP.GE.AND P4, PT, R121, RZ, PT ;  /* 0x000000ff7900720c */ /* 0x000fe20003f86270 */
[----:B------:R-:W-:Y:S01]  /*39d0*/  @!P3 IMAD.IADD R131, R131, 0x1, -R6 ;  /* 0x000000018383b824 */ /* 0x000fe200078e0a06 */
[----:B------:R-:W-:Y:S01]  /*39e0*/  ISETP.GE.AND P3, PT, R125, RZ, PT ;  /* 0x000000ff7d00720c */ /* 0x000fe20003f66270 */
[----:B------:R-:W-:Y:S01]  /*39f0*/  @!P0 IMAD.MOV R133, RZ, RZ, -R133 ;  /* 0x000000ffff858224 */ /* 0x000fe200078e0a85 */
[----:B------:R-:W-:Y:S01]  /*3a00*/  ISETP.GT.U32.AND P0, PT, R6, R127, PT ;  /* 0x0000007f0600720c */ /* 0x000fe20003f04070 */
[----:B------:R-:W-:Y:S01]  /*3a10*/  IMAD.MOV.U32 R123, RZ, RZ, R12 ;  /* 0x000000ffff7b7224 */ /* 0x000fe200078e000c */
[----:B------:R-:W-:Y:S01]  /*3a20*/  IABS R121, R119 ;  /* 0x0000007700797213 */ /* 0x000fe20000000000 */
[----:B------:R-:W-:Y:S01]  /*3a30*/  IMAD.MOV R125, RZ, RZ, -R8 ;  /* 0x000000ffff7d7224 */ /* 0x000fe200078e0a08 */
[----:B------:R-:W-:Y:S01]  /*3a40*/  IABS R12, R117 ;  /* 0x00000075000c7213 */ /* 0x000fe20000000000 */
[----:B------:R-:W-:-:S04]  /*3a50*/  IMAD.HI.U32 R8, R9, R123, RZ ;  /* 0x0000007b09087227 */ /* 0x000fc800078e00ff */
[C---:B------:R-:W-:Y:S01]  /*3a60*/  IMAD R125, R6.reuse, R125, R10 ;  /* 0x0000007d067d7224 */ /* 0x040fe200078e020a */
[----:B------:R-:W-:Y:S01]  /*3a70*/  IABS R10, R7 ;  /* 0x00000007000a7213 */ /* 0x000fe20000000000 */
[----:B------:R-:W-:Y:S02]  /*3a80*/  IMAD.MOV R8, RZ, RZ, -R8 ;  /* 0x000000ffff087224 */ /* 0x000fe400078e0a08 */
[--C-:B------:R-:W-:Y:S01]  /*3a90*/  @!P5 IMAD.IADD R25, R25, 0x1, -R6.reuse ;  /* 0x000000011919d824 */ /* 0x100fe200078e0a06 */
[C---:B------:R-:W-:Y:S01]  /*3aa0*/  ISETP.GT.U32.AND P5, PT, R6.reuse, R125, PT ;  /* 0x0000007d0600720c */ /* 0x040fe20003fa4070 */
[C---:B------:R-:W-:Y:S02]  /*3ab0*/  IMAD R123, R6.reuse, R8, R123 ;  /* 0x00000008067b7224 */ /* 0x040fe400078e027b */
[--C-:B------:R-:W-:Y:S01]  /*3ac0*/  @!P0 IMAD.IADD R127, R127, 0x1, -R6.reuse ;  /* 0x000000017f7f8824 */ /* 0x100fe200078e0a06 */
[----:B------:R-:W-:Y:S01]  /*3ad0*/  ISETP.GE.AND P0, PT, R7, RZ, PT ;  /* 0x000000ff0700720c */ /* 0x000fe20003f06270 */
[----:B------:R-:W-:Y:S01]  /*3ae0*/  IMAD.MOV.U32 R129, RZ, RZ, R25 ;  /* 0x000000ffff817224 */ /* 0x000fe200078e0019 */
[----:B------:R-:W-:Y:S01]  /*3af0*/  IABS R25, R115 ;  /* 0x0000007300197213 */ /* 0x000fe20000000000 */
[----:B------:R-:W-:Y:S01]  /*3b00*/  @!P6 IMAD.MOV R127, RZ, RZ, -R127 ;  /* 0x000000ffff7fe224 */ /* 0x000fe200078e0a7f */
[----:B------:R-:W-:Y:S01]  /*3b10*/  ISETP.GT.U32.AND P6, PT, R6, R123, PT ;  /* 0x0000007b0600720c */ /* 0x000fe20003fc4070 */
[----:B------:R-:W-:Y:S01]  /*3b20*/  @!P2 IMAD.MOV R131, RZ, RZ, -R131 ;  /* 0x000000ffff83a224 */ /* 0x000fe200078e0a83 */
[----:B------:R-:W-:Y:S01]  /*3b30*/  ISETP.GE.AND P2, PT, R119, RZ, PT ;  /* 0x000000ff7700720c */ /* 0x000fe20003f46270 */
[----:B------:R-:W-:Y:S01]  /*3b40*/  @!P1 IMAD.MOV R129, RZ, RZ, -R129 ;  /* 0x000000ffff819224 */ /* 0x000fe200078e0a81 */
[----:B------:R-:W-:Y:S01]  /*3b50*/  ISETP.GE.AND P1, PT, R5, RZ, PT ;  /* 0x000000ff0500720c */ /* 0x000fe20003f26270 */
[----:B------:R-:W-:Y:S01]  /*3b60*/  @!P5 IMAD.IADD R125, R125, 0x1, -R6 ;  /* 0x000000017d7dd824 */ /* 0x000fe200078e0a06 */
[----:B------:R-:W-:Y:S01]  /*3b70*/  IABS R119, R5 ;  /* 0x0000000500777213 */ /* 0x000fe20000000000 */
[----:B------:R-:W-:-:S03]  /*3b80*/  IMAD.HI.U32 R5, R9, R121, RZ ;  /* 0x0000007909057227 */ /* 0x000fc600078e00ff */
[----:B------:R-:W-:Y:S01]  /*3b90*/  ISETP.GT.U32.AND P5, PT, R6, R125, PT ;  /* 0x0000007d0600720c */ /* 0x000fe20003fa4070 */
[----:B------:R-:W-:Y:S02]  /*3ba0*/  IMAD.MOV R7, RZ, RZ, -R5 ;  /* 0x000000ffff077224 */ /* 0x000fe400078e0a05 */
[----:B------:R-:W-:Y:S02]  /*3bb0*/  @!P6 IMAD.IADD R123, R123, 0x1, -R6 ;  /* 0x000000017b7be824 */ /* 0x000fe400078e0a06 */
[----:B------:R-:W-:-:S03]  /*3bc0*/  IMAD.HI.U32 R5, R9, R119, RZ ;  /* 0x0000007709057227 */ /* 0x000fc600078e00ff */
[C---:B------:R-:W-:Y:S01]  /*3bd0*/  ISETP.GT.U32.AND P6, PT, R6.reuse, R123, PT ;  /* 0x0000007b0600720c */ /* 0x040fe20003fc4070 */
[----:B------:R-:W-:Y:S02]  /*3be0*/  IMAD R121, R6, R7, R121 ;  /* 0x0000000706797224 */ /* 0x000fe400078e0279 */
[----:B------:R-:W-:-:S04]  /*3bf0*/  IMAD.HI.U32 R7, R9, R10, RZ ;  /* 0x0000000a09077227 */ /* 0x000fc800078e00ff */
[----:B------:R-:W-:Y:S02]  /*3c00*/  IMAD.MOV R5, RZ, RZ, -R5 ;  /* 0x000000ffff057224 */ /* 0x000fe400078e0a05 */
[----:B------:R-:W-:Y:S01]  /*3c10*/  @!P5 IMAD.IADD R125, R125, 0x1, -R6 ;  /* 0x000000017d7dd824 */ /* 0x000fe200078e0a06 */
[C---:B------:R-:W-:Y:S01]  /*3c20*/  ISETP.GT.U32.AND P5, PT, R6.reuse, R121, PT ;  /* 0x000000790600720c */ /* 0x040fe20003fa4070 */
[----:B------:R-:W-:Y:S02]  /*3c30*/  IMAD.MOV R11, RZ, RZ, -R7 ;  /* 0x000000ffff0b7224 */ /* 0x000fe400078e0a07 */
[C---:B------:R-:W-:Y:S02]  /*3c40*/  IMAD R119, R6.reuse, R5, R119 ;  /* 0x0000000506777224 */ /* 0x040fe400078e0277 */
[C---:B------:R-:W-:Y:S02]  /*3c50*/  IMAD R5, R6.reuse, R11, R10 ;  /* 0x0000000b06057224 */ /* 0x040fe400078e020a */
[----:B------:R-:W-:Y:S01]  /*3c60*/  @!P6 IMAD.IADD R123, R123, 0x1, -R6 ;  /* 0x000000017b7be824 */ /* 0x000fe200078e0a06 */
[----:B------:R-:W-:Y:S01]  /*3c70*/  ISETP.GT.U32.AND P6, PT, R6, R119, PT ;  /* 0x000000770600720c */ /* 0x000fe20003fc4070 */
[----:B------:R-:W-:-:S04]  /*3c80*/  IMAD.HI.U32 R7, R9, R12, RZ ;  /* 0x0000000c09077227 */ /* 0x000fc800078e00ff */
[----:B------:R-:W-:-:S04]  /*3c90*/  IMAD.HI.U32 R8, R9, R13, RZ ;  /* 0x0000000d09087227 */ /* 0x000fc800078e00ff */
[----:B------:R-:W-:Y:S01]  /*3ca0*/  @!P3 IMAD.MOV R125, RZ, RZ, -R125 ;  /* 0x000000ffff7db224 */ /* 0x000fe200078e0a7d */
[C---:B------:R-:W-:Y:S01]  /*3cb0*/  ISETP.GT.U32.AND P3, PT, R6.reuse, R5, PT ;  /* 0x000000050600720c */ /* 0x040fe20003f64070 */
[----:B------:R-:W-:Y:S02]  /*3cc0*/  IMAD.MOV R7, RZ, RZ, -R7 ;  /* 0x000000ffff077224 */ /* 0x000fe400078e0a07 */
[----:B------:R-:W-:Y:S02]  /*3cd0*/  IMAD.MOV R8, RZ, RZ, -R8 ;  /* 0x000000ffff087224 */ /* 0x000fe400078e0a08 */
[----:B------:R-:W-:Y:S02]  /*3ce0*/  @!P5 IMAD.IADD R121, R121, 0x1, -R6 ;  /* 0x000000017979d824 */ /* 0x000fe400078e0a06 */
[C---:B------:R-:W-:Y:S02]  /*3cf0*/  IMAD R7, R6.reuse, R7, R12 ;  /* 0x0000000706077224 */ /* 0x040fe400078e020c */
[C---:B------:R-:W-:Y:S01]  /*3d00*/  IMAD R11, R6.reuse, R8, R13 ;  /* 0x00000008060b7224 */ /* 0x040fe200078e020d */
[C---:B------:R-:W-:Y:S01]  /*3d10*/  ISETP.GT.U32.AND P5, PT, R6.reuse, R121, PT ;  /* 0x000000790600720c */ /* 0x040fe20003fa4070 */
[----:B------:R-:W-:Y:S01]  /*3d20*/  @!P4 IMAD.MOV R123, RZ, RZ, -R123 ;  /* 0x000000ffff7bc224 */ /* 0x000fe200078e0a7b */
[C---:B------:R-:W-:Y:S01]  /*3d30*/  ISETP.GT.U32.AND P4, PT, R6.reuse, R7, PT ;  /* 0x000000070600720c */ /* 0x040fe20003f84070 */
[--C-:B------:R-:W-:Y:S01]  /*3d40*/  @!P6 IMAD.IADD R119, R119, 0x1, -R6.reuse ;  /* 0x000000017777e824 */ /* 0x100fe200078e0a06 */
[----:B------:R-:W-:Y:S01]  /*3d50*/  ISETP.GT.U32.AND P6, PT, R6, R11, PT ;  /* 0x0000000b0600720c */ /* 0x000fe20003fc4070 */
[----:B------:R-:W-:-:S02]  /*3d60*/  @!P3 IMAD.IADD R5, R5, 0x1, -R6 ;  /* 0x000000010505b824 */ /* 0x000fc400078e0a06 */
[----:B------:R-:W-:Y:S01]  /*3d70*/  IMAD.HI.U32 R8, R9, R24, RZ ;  /* 0x0000001809087227 */ /* 0x000fe200078e00ff */
[----:B------:R-:W-:-:S03]  /*3d80*/  ISETP.GT.U32.AND P3, PT, R6, R119, PT ;  /* 0x000000770600720c */ /* 0x000fc60003f64070 */
[----:B------:R-:W-:Y:S02]  /*3d90*/  IMAD.MOV R13, RZ, RZ, -R8 ;  /* 0x000000ffff0d7224 */ /* 0x000fe400078e0a08 */
[----:B------:R-:W-:Y:S01]  /*3da0*/  @!P5 IMAD.IADD R121, R121, 0x1, -R6 ;  /* 0x000000017979d824 */ /* 0x000fe200078e0a06 */
[----:B------:R-:W-:Y:S01]  /*3db0*/  ISETP.GE.AND P5, PT, R117, RZ, PT ;  /* 0x000000ff7500720c */ /* 0x000fe20003fa6270 */
[C---:B------:R-:W-:Y:S01]  /*3dc0*/  IMAD R13, R6.reuse, R13, R24 ;  /* 0x0000000d060d7224 */ /* 0x040fe200078e0218 */
[----:B------:R-:W-:Y:S01]  /*3dd0*/  IABS R24, R90 ;  /* 0x0000005a00187213 */ /* 0x000fe20000000000 */
[--C-:B------:R-:W-:Y:S02]  /*3de0*/  @!P4 IMAD.IADD R7, R7, 0x1, -R6.reuse ;  /* 0x000000010707c824 */ /* 0x100fe400078e0a06 */
[----:B------:R-:W-:Y:S01]  /*3df0*/  @!P2 IMAD.MOV R121, RZ, RZ, -R121 ;  /* 0x000000ffff79a224 */ /* 0x000fe200078e0a79 */
[C---:B------:R-:W-:Y:S01]  /*3e00*/  ISETP.GT.U32.AND P2, PT, R6.reuse, R5, PT ;  /* 0x000000050600720c */ /* 0x040fe20003f44070 */
[----:B------:R-:W-:Y:S01]  /*3e10*/  @!P6 IMAD.IADD R11, R11, 0x1, -R6 ;  /* 0x000000010b0be824 */ /* 0x000fe200078e0a06 */
[----:B------:R-:W-:Y:S01]  /*3e20*/  ISETP.GT.U32.AND P4, PT, R6, R7, PT ;  /* 0x000000070600720c */ /* 0x000fe20003f84070 */
[----:B------:R-:W-:-:S03]  /*3e30*/  IMAD.HI.U32 R10, R9, R25, RZ ;  /* 0x00000019090a7227 */ /* 0x000fc600078e00ff */
[C---:B------:R-:W-:Y:S01]  /*3e40*/  ISETP.GT.U32.AND P6, PT, R6.reuse, R11, PT ;  /* 0x0000000b0600720c */ /* 0x040fe20003fc4070 */
[----:B------:R-:W-:Y:S01]  /*3e50*/  @!P3 IMAD.IADD R119, R119, 0x1, -R6 ;  /* 0x000000017777b824 */ /* 0x000fe200078e0a06 */
[----:B------:R-:W-:Y:S01]  /*3e60*/  ISETP.GT.U32.AND P3, PT, R6, R13, PT ;  /* 0x0000000d0600720c */ /* 0x000fe20003f64070 */
[----:B------:R-:W-:Y:S02]  /*3e70*/  IMAD.MOV R10, RZ, RZ, -R10 ;  /* 0x000000ffff0a7224 */ /* 0x000fe400078e0a0a */
[----:B------:R-:W-:-:S04]  /*3e80*/  IMAD.HI.U32 R8, R9, R27, RZ ;  /* 0x0000001b09087227 */ /* 0x000fc800078e00ff */
[C---:B------:R-:W-:Y:S02]  /*3e90*/  IMAD R25, R6.reuse, R10, R25 ;  /* 0x0000000a06197224 */ /* 0x040fe400078e0219 */
[----:B------:R-:W-:Y:S02]  /*3ea0*/  IMAD.MOV R8, RZ, RZ, -R8 ;  /* 0x000000ffff087224 */ /* 0x000fe400078e0a08 */
[--C-:B------:R-:W-:Y:S01]  /*3eb0*/  @!P2 IMAD.IADD R5, R5, 0x1, -R6.reuse ;  /* 0x000000010505a824 */ /* 0x100fe200078e0a06 */
[C---:B------:R-:W-:Y:S01]  /*3ec0*/  ISETP.GT.U32.AND P2, PT, R6.reuse, R25, PT ;  /* 0x000000190600720c */ /* 0x040fe20003f44070 */
[C---:B------:R-:W-:Y:S02]  /*3ed0*/  IMAD R27, R6.reuse, R8, R27 ;  /* 0x00000008061b7224 */ /* 0x040fe400078e021b */
[--C-:B------:R-:W-:Y:S01]  /*3ee0*/  @!P4 IMAD.IADD R7, R7, 0x1, -R6.reuse ;  /* 0x000000010707c824 */ /* 0x100fe200078e0a06 */
[----:B------:R-:W-:Y:S01]  /*3ef0*/  ISETP.GE.AND P4, PT, R111, RZ, PT ;  /* 0x000000ff6f00720c */ /* 0x000fe20003f86270 */
[--C-:B------:R-:W-:Y:S01]  /*3f00*/  @!P6 IMAD.IADD R11, R11, 0x1, -R6.reuse ;  /* 0x000000010b0be824 */ /* 0x100fe200078e0a06 */
[----:B------:R-:W-:Y:S01]  /*3f10*/  ISETP.GT.U32.AND P6, PT, R6, R27, PT ;  /* 0x0000001b0600720c */ /* 0x000fe20003fc4070 */
[----:B------:R-:W-:Y:S01]  /*3f20*/  @!P3 IMAD.IADD R13, R13, 0x1, -R6 ;  /* 0x000000010d0db824 */ /* 0x000fe200078e0a06 */
[----:B------:R-:W-:Y:S01]  /*3f30*/  ISETP.GE.AND P3, PT, R113, RZ, PT ;  /* 0x000000ff7100720c */ /* 0x000fe20003f66270 */
[----:B------:R-:W-:-:S04]  /*3f40*/  IMAD.HI.U32 R10, R9, R31, RZ ;  /* 0x0000001f090a7227 */ /* 0x000fc800078e00ff */
[----:B------:R-:W-:Y:S01]  /*3f50*/  @!P1 IMAD.MOV R119, RZ, RZ, -R119 ;  /* 0x000000ffff779224 */ /* 0x000fe200078e0a77 */
[----:B------:R-:W-:Y:S01]  /*3f60*/  ISETP.GT.U32.AND P1, PT, R6, R13, PT ;  /* 0x0000000d0600720c */ /* 0x000fe20003f24070 */
[----:B------:R-:W-:-:S04]  /*3f70*/  IMAD.HI.U32 R12, R9, R33, RZ ;  /* 0x00000021090c7227 */ /* 0x000fc800078e00ff */
[----:B------:R-:W-:Y:S02]  /*3f80*/  IMAD.MOV R10, RZ, RZ, -R10 ;  /* 0x000000ffff0a7224 */ /* 0x000fe400078e0a0a */
[----:B------:R-:W-:-:S04]  /*3f90*/  IMAD.HI.U32 R8, R9, R29, RZ ;  /* 0x0000001d09087227 */ /* 0x000fc800078e00ff */
[----:B------:R-:W-:Y:S02]  /*3fa0*/  IMAD.MOV R12, RZ, RZ, -R12 ;  /* 0x000000ffff0c7224 */ /* 0x000fe400078e0a0c */
[----:B------:R-:W-:Y:S01]  /*3fb0*/  @!P2 IMAD.IADD R25, R25, 0x1, -R6 ;  /* 0x000000011919a824 */ /* 0x000fe200078e0a06 */
[----:B------:R-:W-:Y:S01]  /*3fc0*/  ISETP.GE.AND P2, PT, R115, RZ, PT ;  /* 0x000000ff7300720c */ /* 0x000fe20003f46270 */
[C---:B------:R-:W-:Y:S02]  /*3fd0*/  IMAD R31, R6.reuse, R10, R31 ;  /* 0x0000000a061f7224 */ /* 0x040fe400078e021f */
[----:B------:R-:W-:Y:S01]  /*3fe0*/  IMAD.MOV.U32 R113, RZ, RZ, R11 ;  /* 0x000000ffff717224 */ /* 0x000fe200078e000b */
[----:B------:R-:W-:Y:S01]  /*3ff0*/  IABS R11, R97 ;  /* 0x00000061000b7213 */ /* 0x000fe20000000000 */
[----:B------:R-:W-:Y:S02]  /*4000*/  IMAD.MOV R8, RZ, RZ, -R8 ;  /* 0x000000ffff087224 */ /* 0x000fe400078e0a08 */
[C---:B------:R-:W-:Y:S01]  /*4010*/  IMAD R33, R6.reuse, R12, R33 ;  /* 0x0000000c06217224 */ /* 0x040fe200078e0221 */
[----:B------:R-:W-:Y:S01]  /*4020*/  IABS R12, R95 ;  /* 0x0000005f000c7213 */ /* 0x000fe20000000000 */
[----:B------:R-:W-:Y:S01]  /*4030*/  @!P6 IMAD.IADD R27, R27, 0x1, -R6 ;  /* 0x000000011b1be824 */ /* 0x000fe200078e0a06 */
[C---:B------:R-:W-:Y:S01]  /*4040*/  ISETP.GT.U32.AND P6, PT, R6.reuse, R25, PT ;  /* 0x000000190600720c */ /* 0x040fe20003fc4070 */
[----:B------:R-:W-:Y:S01]  /*4050*/  @!P4 IMAD.MOV R113, RZ, RZ, -R113 ;  /* 0x000000ffff71c224 */ /* 0x000fe200078e0a71 */
[C---:B------:R-:W-:Y:S01]  /*4060*/  ISETP.GT.U32.AND P4, PT, R6.reuse, R31, PT ;  /* 0x0000001f0600720c */ /* 0x040fe20003f84070 */
[----:B------:R-:W-:Y:S01]  /*4070*/  IMAD R29, R6, R8, R29 ;  /* 0x00000008061d7224 */ /* 0x000fe200078e021d */
[----:B------:R-:W-:Y:S01]  /*4080*/  IABS R8, R101 ;  /* 0x0000006500087213 */ /* 0x000fe20000000000 */
[----:B------:R-:W-:-:S02]  /*4090*/  IMAD.MOV.U32 R117, RZ, RZ, R5 ;  /* 0x000000ffff757224 */ /* 0x000fc400078e0005 */
[----:B------:R-:W-:Y:S01]  /*40a0*/  @!P1 IMAD.IADD R13, R13, 0x1, -R6 ;  /* 0x000000010d0d9824 */ /* 0x000fe200078e0a06 */
[C---:B------:R-:W-:Y:S01]  /*40b0*/  ISETP.GT.U32.AND P1, PT, R6.reuse, R33, PT ;  /* 0x000000210600720c */ /* 0x040fe20003f24070 */
[----:B------:R-:W-:Y:S01]  /*40c0*/  @!P0 IMAD.MOV R117, RZ, RZ, -R117 ;  /* 0x000000ffff758224 */ /* 0x000fe200078e0a75 */
[----:B------:R-:W-:Y:S01]  /*40d0*/  ISETP.GT.U32.AND P0, PT, R6, R27, PT ;  /* 0x0000001b0600720c */ /* 0x000fe20003f04070 */
[----:B------:R-:W-:Y:S02]  /*40e0*/  IMAD.MOV.U32 R115, RZ, RZ, R7 ;  /* 0x000000ffff737224 */ /* 0x000fe400078e0007 */
[----:B------:R-:W-:Y:S01]  /*40f0*/  IMAD.MOV.U32 R7, RZ, RZ, R8 ;  /* 0x000000ffff077224 */ /* 0x000fe200078e0008 */
[----:B------:R-:W-:Y:S01]  /*4100*/  IABS R8, R103 ;  /* 0x0000006700087213 */ /* 0x000fe20000000000 */
[----:B------:R-:W-:Y:S01]  /*4110*/  @!P6 IMAD.IADD R25, R25, 0x1, -R6 ;  /* 0x000000011919e824 */ /* 0x000fe200078e0a06 */
[----:B------:R-:W-:Y:S01]  /*4120*/  ISETP.GE.AND P6, PT, R105, RZ, PT ;  /* 0x000000ff6900720c */ /* 0x000fe20003fc6270 */
[----:B------:R-:W-:-:S04]  /*4130*/  IMAD.HI.U32 R5, R9, R7, RZ ;  /* 0x0000000709057227 */ /* 0x000fc800078e00ff */
[--C-:B------:R-:W-:Y:S02]  /*4140*/  @!P4 IMAD.IADD R31, R31, 0x1, -R6.reuse ;  /* 0x000000011f1fc824 */ /* 0x100fe400078e0a06 */
[----:B------:R-:W-:Y:S02]  /*4150*/  IMAD.MOV R5, RZ, RZ, -R5 ;  /* 0x000000ffff057224 */ /* 0x000fe400078e0a05 */
[--C-:B------:R-:W-:Y:S01]  /*4160*/  @!P1 IMAD.IADD R33, R33, 0x1, -R6.reuse ;  /* 0x0000000121219824 */ /* 0x100fe200078e0a06 */
[C---:B------:R-:W-:Y:S01]  /*4170*/  ISETP.GT.U32.AND P1, PT, R6.reuse, R31, PT ;  /* 0x0000001f0600720c */ /* 0x040fe20003f24070 */
[----:B------:R-:W-:Y:S02]  /*4180*/  IMAD R5, R6, R5, R7 ;  /* 0x0000000506057224 */ /* 0x000fe400078e0207 */
[----:B------:R-:W-:Y:S01]  /*4190*/  @!P0 IMAD.IADD R27, R27, 0x1, -R6 ;  /* 0x000000011b1b8824 */ /* 0x000fe200078e0a06 */
[----:B------:R-:W-:Y:S01]  /*41a0*/  ISETP.GE.AND P0, PT, R107, RZ, PT ;  /* 0x000000ff6b00720c */ /* 0x000fe20003f06270 */
[----:B------:R-:W-:-:S04]  /*41b0*/  IMAD.HI.U32 R7, R9, R8, RZ ;  /* 0x0000000809077227 */ /* 0x000fc800078e00ff */
[----:B------:R-:W-:Y:S02]  /*41c0*/  IMAD.MOV R7, RZ, RZ, -R7 ;  /* 0x000000ffff077224 */ /* 0x000fe400078e0a07 */
[----:B------:R-:W-:Y:S01]  /*41d0*/  IMAD.MOV.U32 R107, RZ, RZ, R27 ;  /* 0x000000ffff6b7224 */ /* 0x000fe200078e001b */
[----:B------:R-:W-:Y:S01]  /*41e0*/  IABS R27, R23 ;  /* 0x00000017001b7213 */ /* 0x000fe20000000000 */
[----:B------:R-:W-:Y:S01]  /*41f0*/  @!P5 IMAD.MOV R115, RZ, RZ, -R115 ;  /* 0x000000ffff73d224 */ /* 0x000fe200078e0a73 */
[C---:B------:R-:W-:Y:S01]  /*4200*/  ISETP.GT.U32.AND P5, PT, R6.reuse, R29, PT ;  /* 0x0000001d0600720c */ /* 0x040fe20003fa4070 */
[C---:B------:R-:W-:Y:S02]  /*4210*/  IMAD R7, R6.reuse, R7, R8 ;  /* 0x0000000706077224 */ /* 0x040fe400078e0208 */
[----:B------:R-:W-:Y:S01]  /*4220*/  @!P6 IMAD.MOV R107, RZ, RZ, -R107 ;  /* 0x000000ffff6be224 */ /* 0x000fe200078e0a6b */
[----:B------:R-:W-:Y:S01]  /*4230*/  ISETP.GT.U32.AND P6, PT, R6, R5, PT ;  /* 0x000000050600720c */ /* 0x000fe20003fc4070 */
[----:B------:R-:W-:-:S02]  /*4240*/  IMAD.MOV.U32 R111, RZ, RZ, R13 ;  /* 0x000000ffff6f7224 */ /* 0x000fc400078e000d */
[----:B------:R-:W-:Y:S01]  /*4250*/  @!P1 IMAD.IADD R31, R31, 0x1, -R6 ;  /* 0x000000011f1f9824 */ /* 0x000fe200078e0a06 */
[C---:B------:R-:W-:Y:S01]  /*4260*/  ISETP.GT.U32.AND P1, PT, R6.reuse, R7, PT ;  /* 0x000000070600720c */ /* 0x040fe20003f24070 */
[----:B------:R-:W-:Y:S01]  /*4270*/  @!P3 IMAD.MOV R111, RZ, RZ, -R111 ;  /* 0x000000ffff6fb224 */ /* 0x000fe200078e0a6f */
[----:B------:R-:W-:Y:S01]  /*4280*/  ISETP.GT.U32.AND P3, PT, R6, R33, PT ;  /* 0x000000210600720c */ /* 0x000fe20003f64070 */
[----:B------:R-:W-:-:S04]  /*4290*/  IMAD.HI.U32 R8, R9, R11, RZ ;  /* 0x0000000b09087227 */ /* 0x000fc800078e00ff */
[--C-:B------:R-:W-:Y:S01]  /*42a0*/  @!P5 IMAD.IADD R29, R29, 0x1, -R6.reuse ;  /* 0x000000011d1dd824 */ /* 0x100fe200078e0a06 */
[----:B------:R-:W-:Y:S01]  /*42b0*/  ISETP.GE.AND P5, PT, R109, RZ, PT ;  /* 0x000000ff6d00720c */ /* 0x000fe20003fa6270 */
[--C-:B------:R-:W-:Y:S02]  /*42c0*/  @!P6 IMAD.IADD R5, R5, 0x1, -R6.reuse ;  /* 0x000000010505e824 */ /* 0x100fe400078e0a06 */
[----:B------:R-:W-:Y:S01]  /*42d0*/  IMAD.HI.U32 R10, R9, R12, RZ ;  /* 0x0000000c090a7227 */ /* 0x000fe200078e00ff */
[C---:B------:R-:W-:Y:S02]  /*42e0*/  ISETP.GT.U32.AND P4, PT, R6.reuse, R29, PT ;  /* 0x0000001d0600720c */ /* 0x040fe40003f84070 */
[C---:B------:R-:W-:Y:S01]  /*42f0*/  ISETP.GT.U32.AND P6, PT, R6.reuse, R5, PT ;  /* 0x000000050600720c */ /* 0x040fe20003fc4070 */
[--C-:B------:R-:W-:Y:S02]  /*4300*/  @!P1 IMAD.IADD R7, R7, 0x1, -R6.reuse ;  /* 0x0000000107079824 */ /* 0x100fe400078e0a06 */
[----:B------:R-:W-:Y:S01]  /*4310*/  @!P3 IMAD.IADD R33, R33, 0x1, -R6 ;  /* 0x000000012121b824 */ /* 0x000fe200078e0a06 */
[----:B------:R-:W-:Y:S01]  /*4320*/  ISETP.GE.AND P3, PT, R103, RZ, PT ;  /* 0x000000ff6700720c */ /* 0x000fe20003f66270 */
[----:B------:R-:W-:Y:S01]  /*4330*/  IMAD.MOV.U32 R103, RZ, RZ, R31 ;  /* 0x000000ffff677224 */ /* 0x000fe200078e001f */
[C---:B------:R-:W-:Y:S01]  /*4340*/  ISETP.GT.U32.AND P1, PT, R6.reuse, R7, PT ;  /* 0x000000070600720c */ /* 0x040fe20003f24070 */
[----:B------:R-:W-:Y:S01]  /*4350*/  IMAD.MOV R8, RZ, RZ, -R8 ;  /* 0x000000ffff087224 */ /* 0x000fe200078e0a08 */
[----:B------:R-:W-:Y:S01]  /*4360*/  IABS R31, R116 ;  /* 0x00000074001f7213 */ /* 0x000fe20000000000 */
[----:B------:R-:W-:Y:S01]  /*4370*/  @!P5 IMAD.MOV R103, RZ, RZ, -R103 ;  /* 0x000000ffff67d224 */ /* 0x000fe200078e0a67 */
[----:B------:R-:W-:Y:S01]  /*4380*/  ISETP.GE.AND P5, PT, R95, RZ, PT ;  /* 0x000000ff5f00720c */ /* 0x000fe20003fa6270 */
[----:B------:R-:W-:Y:S01]  /*4390*/  IMAD.MOV R13, RZ, RZ, -R10 ;  /* 0x000000ffff0d7224 */ /* 0x000fe200078e0a0a */
[----:B------:R-:W-:Y:S01]  /*43a0*/  IABS R10, R93 ;  /* 0x0000005d000a7213 */ /* 0x000fe20000000000 */
[C---:B------:R-:W-:Y:S01]  /*43b0*/  IMAD R95, R6.reuse, R8, R11 ;  /* 0x00000008065f7224 */ /* 0x040fe200078e020b */
[----:B------:R-:W-:Y:S01]  /*43c0*/  IABS R8, R4 ;  /* 0x0000000400087213 */ /* 0x000fe20000000000 */
[----:B------:R-:W-:Y:S01]  /*43d0*/  IMAD.MOV.U32 R109, RZ, RZ, R25 ;  /* 0x000000ffff6d7224 */ /* 0x000fe200078e0019 */
[----:B------:R-:W-:Y:S01]  /*43e0*/  IABS R25, R108 ;  /* 0x0000006c00197213 */ /* 0x000fe20000000000 */
[C---:B------:R-:W-:Y:S01]  /*43f0*/  IMAD R11, R6.reuse, R13, R12 ;  /* 0x0000000d060b7224 */ /* 0x040fe200078e020c */
[----:B------:R-:W-:Y:S01]  /*4400*/  IABS R13, R21 ;  /* 0x00000015000d7213 */ /* 0x000fe20000000000 */
[--C-:B------:R-:W-:Y:S01]  /*4410*/  @!P6 IMAD.IADD R5, R5, 0x1, -R6.reuse ;  /* 0x000000010505e824 */ /* 0x100fe200078e0a06 */
[C---:B------:R-:W-:Y:S01]  /*4420*/  ISETP.GT.U32.AND P6, PT, R6.reuse, R95, PT ;  /* 0x0000005f0600720c */ /* 0x040fe20003fc4070 */
[----:B------:R-:W-:Y:S01]  /*4430*/  @!P2 IMAD.MOV R109, RZ, RZ, -R109 ;  /* 0x000000ffff6da224 */ /* 0x000fe200078e0a6d */
[----:B------:R-:W-:Y:S01]  /*4440*/  ISETP.GE.AND P2, PT, R99, RZ, PT ;  /* 0x000000ff6300720c */ /* 0x000fe20003f46270 */
[--C-:B------:R-:W-:Y:S01]  /*4450*/  @!P1 IMAD.IADD R7, R7, 0x1, -R6.reuse ;  /* 0x0000000107079824 */ /* 0x100fe200078e0a06 */
[----:B------:R-:W-:Y:S01]  /*4460*/  ISETP.GT.U32.AND P1, PT, R6, R11, PT ;  /* 0x0000000b0600720c */ /* 0x000fe20003f24070 */
[--C-:B------:R-:W-:Y:S01]  /*4470*/  @!P4 IMAD.IADD R29, R29, 0x1, -R6.reuse ;  /* 0x000000011d1dc824 */ /* 0x100fe200078e0a06 */
[----:B------:R-:W-:Y:S01]  /*4480*/  ISETP.GE.AND P4, PT, R101, RZ, PT ;  /* 0x000000ff6500720c */ /* 0x000fe20003f86270 */
[----:B------:R-:W-:Y:S01]  /*4490*/  IMAD.MOV.U32 R101, RZ, RZ, R33 ;  /* 0x000000ffff657224 */ /* 0x000fe200078e0021 */
[----:B------:R-:W-:Y:S01]  /*44a0*/  IABS R33, R114 ;  /* 0x0000007200217213 */ /* 0x000fe20000000000 */
[----:B------:R-:W-:Y:S01]  /*44b0*/  IMAD.MOV.U32 R105, RZ, RZ, R29 ;  /* 0x000000ffff697224 */ /* 0x000fe200078e001d */
[----:B------:R-:W-:Y:S01]  /*44c0*/  IABS R29, R112 ;  /* 0x00000070001d7213 */ /* 0x000fe20000000000 */
[----:B------:R-:W-:Y:S01]  /*44d0*/  IMAD.MOV.U32 R99, RZ, RZ, R5 ;  /* 0x000000ffff637224 */ /* 0x000fe200078e0005 */
[----:B------:R-:W-:Y:S01]  /*44e0*/  IABS R12, R19 ;  /* 0x00000013000c7213 */ /* 0x000fe20000000000 */
[----:B------:R-:W-:-:S02]  /*44f0*/  @!P6 IMAD.IADD R95, R95, 0x1, -R6 ;  /* 0x000000015f5fe824 */ /* 0x000fc400078e0a06 */
[----:B------:R-:W-:Y:S01]  /*4500*/  @!P0 IMAD.MOV R105, RZ, RZ, -R105 ;  /* 0x000000ffff698224 */ /* 0x000fe200078e0a69 */
[----:B------:R-:W-:Y:S01]  /*4510*/  ISETP.GE.AND P0, PT, R97, RZ, PT ;  /* 0x000000ff6100720c */ /* 0x000fe20003f06270 */
[----:B------:R-:W-:Y:S01]  /*4520*/  @!P2 IMAD.MOV R101, RZ, RZ, -R101 ;  /* 0x000000ffff65a224 */ /* 0x000fe200078e0a65 */
[----:B------:R-:W-:Y:S01]  /*4530*/  ISETP.GE.AND P2, PT, R4, RZ, PT ;  /* 0x000000ff0400720c */ /* 0x000fe20003f46270 */
[----:B------:R-:W-:Y:S01]  /*4540*/  IMAD.MOV.U32 R97, RZ, RZ, R7 ;  /* 0x000000ffff617224 */ /* 0x000fe200078e0007 */
[----:B------:R-:W-:Y:S01]  /*4550*/  ISETP.GT.U32.AND P6, PT, R6, R95, PT ;  /* 0x0000005f0600720c */ /* 0x000fe20003fc4070 */
[----:B------:R-:W-:Y:S02]  /*4560*/  @!P1 IMAD.IADD R11, R11, 0x1, -R6 ;  /* 0x000000010b0b9824 */ /* 0x000fe400078e0a06 */
[----:B------:R-:W-:-:S03]  /*4570*/  IMAD.HI.U32 R4, R9, R8, RZ ;  /* 0x0000000809047227 */ /* 0x000fc600078e00ff */
[----:B------:R-:W-:Y:S01]  /*4580*/  ISETP.GT.U32.AND P1, PT, R6, R11, PT ;  /* 0x0000000b0600720c */ /* 0x000fe20003f24070 */
[----:B------:R-:W-:Y:S01]  /*4590*/  @!P3 IMAD.MOV R97, RZ, RZ, -R97 ;  /* 0x000000ffff61b224 */ /* 0x000fe200078e0a61 */
[----:B------:R-:W-:Y:S01]  /*45a0*/  ISETP.GE.AND P3, PT, R91, RZ, PT ;  /* 0x000000ff5b00720c */ /* 0x000fe20003f66270 */
[----:B------:R-:W-:-:S04]  /*45b0*/  IMAD.HI.U32 R5, R9, R10, RZ ;  /* 0x0000000a09057227 */ /* 0x000fc800078e00ff */
[----:B------:R-:W-:Y:S02]  /*45c0*/  IMAD.MOV R91, RZ, RZ, -R4 ;  /* 0x000000ffff5b7224 */ /* 0x000fe400078e0a04 */
[----:B------:R-:W-:Y:S02]  /*45d0*/  IMAD.MOV R5, RZ, RZ, -R5 ;  /* 0x000000ffff057224 */ /* 0x000fe400078e0a05 */
[C---:B------:R-:W-:Y:S02]  /*45e0*/  IMAD R91, R6.reuse, R91, R8 ;  /* 0x0000005b065b7224 */ /* 0x040fe400078e0208 */
[C---:B------:R-:W-:Y:S01]  /*45f0*/  IMAD R5, R6.reuse, R5, R10 ;  /* 0x0000000506057224 */ /* 0x040fe200078e020a */
[----:B------:R-:W-:Y:S01]  /*4600*/  IABS R10, R17 ;  /* 0x00000011000a7213 */ /* 0x000fe20000000000 */
[--C-:B------:R-:W-:Y:S01]  /*4610*/  @!P6 IMAD.IADD R95, R95, 0x1, -R6.reuse ;  /* 0x000000015f5fe824 */ /* 0x100fe200078e0a06 */
[C---:B------:R-:W-:Y:S01]  /*4620*/  ISETP.GT.U32.AND P6, PT, R6.reuse, R91, PT ;  /* 0x0000005b0600720c */ /* 0x040fe20003fc4070 */
[----:B------:R-:W-:Y:S01]  /*4630*/  @!P1 IMAD.IADD R11, R11, 0x1, -R6 ;  /* 0x000000010b0b9824 */ /* 0x000fe200078e0a06 */
[----:B------:R-:W-:Y:S01]  /*4640*/  ISETP.GT.U32.AND P1, PT, R6, R5, PT ;  /* 0x000000050600720c */ /* 0x000fe20003f24070 */
[----:B------:R-:W-:-:S04]  /*4650*/  IMAD.HI.U32 R4, R9, R85, RZ ;  /* 0x0000005509047227 */ /* 0x000fc800078e00ff */
[----:B------:R-:W-:-:S04]  /*4660*/  IMAD.HI.U32 R7, R9, R87, RZ ;  /* 0x0000005709077227 */ /* 0x000fc800078e00ff */
[----:B------:R-:W-:Y:S02]  /*4670*/  IMAD.MOV R4, RZ, RZ, -R4 ;  /* 0x000000ffff047224 */ /* 0x000fe400078e0a04 */
[--C-:B------:R-:W-:Y:S02]  /*4680*/  @!P6 IMAD.IADD R91, R91, 0x1, -R6.reuse ;  /* 0x000000015b5be824 */ /* 0x100fe400078e0a06 */
[----:B------:R-:W-:Y:S02]  /*4690*/  @!P1 IMAD.IADD R5, R5, 0x1, -R6 ;  /* 0x0000000105059824 */ /* 0x000fe400078e0a06 */
[----:B------:R-:W-:Y:S01]  /*46a0*/  IMAD.MOV R7, RZ, RZ, -R7 ;  /* 0x000000ffff077224 */ /* 0x000fe200078e0a07 */
[C---:B------:R-:W-:Y:S01]  /*46b0*/  ISETP.GT.U32.AND P1, PT, R6.reuse, R91, PT ;  /* 0x0000005b0600720c */ /* 0x040fe20003f24070 */
[C---:B------:R-:W-:Y:S02]  /*46c0*/  IMAD R85, R6.reuse, R4, R85 ;  /* 0x0000000406557224 */ /* 0x040fe400078e0255 */
[----:B------:R-:W-:-:S02]  /*46d0*/  IMAD R87, R6, R7, R87 ;  /* 0x0000000706577224 */ /* 0x000fc400078e0257 */
[----:B------:R-:W-:-:S03]  /*46e0*/  IMAD.HI.U32 R4, R9, R83, RZ ;  /* 0x0000005309047227 */ /* 0x000fc600078e00ff */
[----:B------:R-:W-:Y:S01]  /*46f0*/  ISETP.GT.U32.AND P6, PT, R6, R87, PT ;  /* 0x000000570600720c */ /* 0x000fe20003fc4070 */
[----:B------:R-:W-:Y:S02]  /*4700*/  IMAD.MOV R4, RZ, RZ, -R4 ;  /* 0x000000ffff047224 */ /* 0x000fe400078e0a04 */
[----:B------:R-:W-:Y:S01]  /*4710*/  @!P4 IMAD.MOV R99, RZ, RZ, -R99 ;  /* 0x000000ffff63c224 */ /* 0x000fe200078e0a63 */
[----:B------:R-:W-:Y:S01]  /*4720*/  ISETP.GE.AND P4, PT, R93, RZ, PT ;  /* 0x000000ff5d00720c */ /* 0x000fe20003f86270 */
[----:B------:R-:W-:-:S04]  /*4730*/  IMAD.HI.U32 R7, R9, R81, RZ ;  /* 0x0000005109077227 */ /* 0x000fc800078e00ff */
[C---:B------:R-:W-:Y:S02]  /*4740*/  IMAD R83, R6.reuse, R4, R83 ;  /* 0x0000000406537224 */ /* 0x040fe400078e0253 */
[----:B------:R-:W-:Y:S01]  /*4750*/  @!P1 IMAD.IADD R91, R91, 0x1, -R6 ;  /* 0x000000015b5b9824 */ /* 0x000fe200078e0a06 */
[C---:B------:R-:W-:Y:S01]  /*4760*/  ISETP.GT.U32.AND P1, PT, R6.reuse, R85, PT ;  /* 0x000000550600720c */ /* 0x040fe20003f24070 */
[----:B------:R-:W-:Y:S02]  /*4770*/  IMAD.MOV.U32 R93, RZ, RZ, R11 ;  /* 0x000000ffff5d7224 */ /* 0x000fe400078e000b */
[----:B------:R-:W-:Y:S02]  /*4780*/  IMAD.MOV R7, RZ, RZ, -R7 ;  /* 0x000000ffff077224 */ /* 0x000fe400078e0a07 */
[----:B------:R-:W-:Y:S01]  /*4790*/  @!P5 IMAD.MOV R93, RZ, RZ, -R93 ;  /* 0x000000ffff5dd224 */ /* 0x000fe200078e0a5d */
[C---:B------:R-:W-:Y:S01]  /*47a0*/  ISETP.GT.U32.AND P5, PT, R6.reuse, R83, PT ;  /* 0x000000530600720c */ /* 0x040fe20003fa4070 */
[----:B------:R-:W-:-:S02]  /*47b0*/  IMAD R81, R6, R7, R81 ;  /* 0x0000000706517224 */ /* 0x000fc400078e0251 */
[----:B------:R-:W-:Y:S01]  /*47c0*/  @!P6 IMAD.IADD R87, R87, 0x1, -R6 ;  /* 0x000000015757e824 */ /* 0x000fe200078e0a06 */
[C---:B------:R-:W-:Y:S01]  /*47d0*/  ISETP.GT.U32.AND P6, PT, R6.reuse, R5, PT ;  /* 0x000000050600720c */ /* 0x040fe20003fc4070 */
[----:B------:R-:W-:Y:S01]  /*47e0*/  @!P2 IMAD.MOV R91, RZ, RZ, -R91 ;  /* 0x000000ffff5ba224 */ /* 0x000fe200078e0a5b */
[----:B------:R-:W-:Y:S01]  /*47f0*/  ISETP.GT.U32.AND P2, PT, R6, R81, PT ;  /* 0x000000510600720c */ /* 0x000fe20003f44070 */
[----:B------:R-:W-:-:S04]  /*4800*/  IMAD.HI.U32 R8, R9, R79, RZ ;  /* 0x0000004f09087227 */ /* 0x000fc800078e00ff */
[----:B------:R-:W-:Y:S01]  /*4810*/  @!P1 IMAD.IADD R85, R85, 0x1, -R6 ;  /* 0x0000000155559824 */ /* 0x000fe200078e0a06 */
[----:B------:R-:W-:Y:S01]  /*4820*/  ISETP.GE.AND P1, PT, R89, RZ, PT ;  /* 0x000000ff5900720c */ /* 0x000fe20003f26270 */
[----:B------:R-:W-:Y:S02]  /*4830*/  IMAD.MOV R8, RZ, RZ, -R8 ;  /* 0x000000ffff087224 */ /* 0x000fe400078e0a08 */
[----:B------:R-:W-:Y:S01]  /*4840*/  @!P5 IMAD.IADD R83, R83, 0x1, -R6 ;  /* 0x000000015353d824 */ /* 0x000fe200078e0a06 */
[C---:B------:R-:W-:Y:S01]  /*4850*/  ISETP.GT.U32.AND P5, PT, R6.reuse, R85, PT ;  /* 0x000000550600720c */ /* 0x040fe20003fa4070 */
[----:B------:R-:W-:Y:S02]  /*4860*/  IMAD R79, R6, R8, R79 ;  /* 0x00000008064f7224 */ /* 0x000fe400078e024f */
[----:B------:R-:W-:-:S04]  /*4870*/  IMAD.HI.U32 R4, R9, R77, RZ ;  /* 0x0000004d09047227 */ /* 0x000fc800078e00ff */
[----:B------:R-:W-:Y:S02]  /*4880*/  IMAD.MOV R4, RZ, RZ, -R4 ;  /* 0x000000ffff047224 */ /* 0x000fe400078e0a04 */
[--C-:B------:R-:W-:Y:S01]  /*4890*/  @!P6 IMAD.IADD R5, R5, 0x1, -R6.reuse ;  /* 0x000000010505e824 */ /* 0x100fe200078e0a06 */
[C---:B------:R-:W-:Y:S01]  /*48a0*/  ISETP.GT.U32.AND P6, PT, R6.reuse, R79, PT ;  /* 0x0000004f0600720c */ /* 0x040fe20003fc4070 */
[----:B------:R-:W-:Y:S01]  /*48b0*/  @!P2 IMAD.IADD R81, R81, 0x1, -R6 ;  /* 0x000000015151a824 */ /* 0x000fe200078e0a06 */
[----:B------:R-:W-:Y:S01]  /*48c0*/  ISETP.GT.U32.AND P2, PT, R6, R83, PT ;  /* 0x000000530600720c */ /* 0x000fe20003f44070 */
[----:B------:R-:W-:-:S04]  /*48d0*/  IMAD.HI.U32 R7, R9, R75, RZ ;  /* 0x0000004b09077227 */ /* 0x000fc800078e00ff */
[----:B------:R-:W-:Y:S01]  /*48e0*/  @!P0 IMAD.MOV R95, RZ, RZ, -R95 ;  /* 0x000000ffff5f8224 */ /* 0x000fe200078e0a5f */
[C---:B------:R-:W-:Y:S01]  /*48f0*/  ISETP.GT.U32.AND P0, PT, R6.reuse, R87, PT ;  /* 0x000000570600720c */ /* 0x040fe20003f04070 */
[C---:B------:R-:W-:Y:S02]  /*4900*/  IMAD R77, R6.reuse, R4, R77 ;  /* 0x00000004064d7224 */ /* 0x040fe400078e024d */
[----:B------:R-:W-:Y:S02]  /*4910*/  IMAD.MOV R7, RZ, RZ, -R7 ;  /* 0x000000ffff077224 */ /* 0x000fe400078e0a07 */
[--C-:B------:R-:W-:Y:S01]  /*4920*/  @!P5 IMAD.IADD R85, R85, 0x1, -R6.reuse ;  /* 0x000000015555d824 */ /* 0x100fe200078e0a06 */
[C---:B------:R-:W-:Y:S01]  /*4930*/  ISETP.GT.U32.AND P5, PT, R6.reuse, R77, PT ;  /* 0x0000004d0600720c */ /* 0x040fe20003fa4070 */
[----:B------:R-:W-:Y:S01]  /*4940*/  IMAD R75, R6, R7, R75 ;  /* 0x00000007064b7224 */ /* 0x000fe200078e024b */
[----:B------:R-:W-:Y:S01]  /*4950*/  IABS R7, R22 ;  /* 0x0000001600077213 */ /* 0x000fe20000000000 */
[----:B------:R-:W-:-:S02]  /*4960*/  @!P6 IMAD.IADD R79, R79, 0x1, -R6 ;  /* 0x000000014f4fe824 */ /* 0x000fc400078e0a06 */
[--C-:B------:R-:W-:Y:S01]  /*4970*/  @!P2 IMAD.IADD R83, R83, 0x1, -R6.reuse ;  /* 0x000000015353a824 */ /* 0x100fe200078e0a06 */
[----:B------:R-:W-:Y:S01]  /*4980*/  ISETP.GT.U32.AND P2, PT, R6, R75, PT ;  /* 0x0000004b0600720c */ /* 0x000fe20003f44070 */
[----:B------:R-:W-:Y:S01]  /*4990*/  @!P0 IMAD.IADD R87, R87, 0x1, -R6 ;  /* 0x0000000157578824 */ /* 0x000fe200078e0a06 */
[----:B------:R-:W-:Y:S01]  /*49a0*/  ISETP.GE.AND P0, PT, R166, RZ, PT ;  /* 0x000000ffa600720c */ /* 0x000fe20003f06270 */
[----:B------:R-:W-:Y:S01]  /*49b0*/  IMAD.HI.U32 R4, R9, R73, RZ ;  /* 0x0000004909047227 */ /* 0x000fe200078e00ff */
[----:B------:R-:W-:-:S03]  /*49c0*/  ISETP.GT.U32.AND P6, PT, R6, R79, PT ;  /* 0x0000004f0600720c */ /* 0x000fc60003fc4070 */
[----:B------:R-:W-:Y:S01]  /*49d0*/  @!P5 IMAD.IADD R77, R77, 0x1, -R6 ;  /* 0x000000014d4dd824 */ /* 0x000fe200078e0a06 */
[----:B------:R-:W-:Y:S01]  /*49e0*/  ISETP.GE.AND P5, PT, R162, RZ, PT ;  /* 0x000000ffa200720c */ /* 0x000fe20003fa6270 */
[----:B------:R-:W-:Y:S02]  /*49f0*/  IMAD.MOV R4, RZ, RZ, -R4 ;  /* 0x000000ffff047224 */ /* 0x000fe400078e0a04 */
[----:B------:R-:W-:Y:S02]  /*4a00*/  IMAD.MOV.U32 R89, RZ, RZ, R5 ;  /* 0x000000ffff597224 */ /* 0x000fe400078e0005 */
[----:B------:R-:W-:Y:S02]  /*4a10*/  IMAD R73, R6, R4, R73 ;  /* 0x0000000406497224 */ /* 0x000fe400078e0249 */
[----:B------:R-:W-:Y:S01]  /*4a20*/  @!P2 IMAD.IADD R75, R75, 0x1, -R6 ;  /* 0x000000014b4ba824 */ /* 0x000fe200078e0a06 */
[----:B------:R-:W-:Y:S01]  /*4a30*/  ISETP.GE.AND P2, PT, R164, RZ, PT ;  /* 0x000000ffa400720c */ /* 0x000fe20003f46270 */
[----:B------:R-:W-:-:S04]  /*4a40*/  IMAD.HI.U32 R4, R9, R71, RZ ;  /* 0x0000004709047227 */ /* 0x000fc800078e00ff */
[----:B------:R-:W-:Y:S01]  /*4a50*/  @!P6 IMAD.IADD R79, R79, 0x1, -R6 ;  /* 0x000000014f4fe824 */ /* 0x000fe200078e0a06 */
[C---:B------:R-:W-:Y:S01]  /*4a60*/  ISETP.GT.U32.AND P6, PT, R6.reuse, R73, PT ;  /* 0x000000490600720c */ /* 0x040fe20003fc4070 */
[----:B------:R-:W-:Y:S01]  /*4a70*/  @!P0 IMAD.MOV R85, RZ, RZ, -R85 ;  /* 0x000000ffff558224 */ /* 0x000fe200078e0a55 */
[C---:B------:R-:W-:Y:S01]  /*4a80*/  ISETP.GT.U32.AND P0, PT, R6.reuse, R75, PT ;  /* 0x0000004b0600720c */ /* 0x040fe20003f04070 */
[----:B------:R-:W-:Y:S02]  /*4a90*/  IMAD.MOV R4, RZ, RZ, -R4 ;  /* 0x000000ffff047224 */ /* 0x000fe400078e0a04 */
[----:B------:R-:W-:Y:S01]  /*4aa0*/  @!P4 IMAD.MOV R89, RZ, RZ, -R89 ;  /* 0x000000ffff59c224 */ /* 0x000fe200078e0a59 */
[----:B------:R-:W-:Y:S01]  /*4ab0*/  ISETP.GT.U32.AND P4, PT, R6, R81, PT ;  /* 0x000000510600720c */ /* 0x000fe20003f84070 */
[----:B------:R-:W-:Y:S01]  /*4ac0*/  @!P5 IMAD.MOV R79, RZ, RZ, -R79 ;  /* 0x000000ffff4fd224 */ /* 0x000fe200078e0a4f */
[----:B------:R-:W-:Y:S01]  /*4ad0*/  ISETP.GE.AND P5, PT, R150, RZ, PT ;  /* 0x000000ff9600720c */ /* 0x000fe20003fa6270 */
[----:B------:R-:W-:-:S02]  /*4ae0*/  IMAD R71, R6, R4, R71 ;  /* 0x0000000406477224 */ /* 0x000fc400078e0247 */
[----:B------:R-:W-:-:S04]  /*4af0*/  IMAD.HI.U32 R4, R9, R67, RZ ;  /* 0x0000004309047227 */ /* 0x000fc800078e00ff */
[----:B------:R-:W-:Y:S02]  /*4b00*/  IMAD.MOV R4, RZ, RZ, -R4 ;  /* 0x000000ffff047224 */ /* 0x000fe400078e0a04 */
[--C-:B------:R-:W-:Y:S01]  /*4b10*/  @!P0 IMAD.IADD R75, R75, 0x1, -R6.reuse ;  /* 0x000000014b4b8824 */ /* 0x100fe200078e0a06 */
[----:B------:R-:W-:Y:S01]  /*4b20*/  ISETP.GE.AND P0, PT, R154, RZ, PT ;  /* 0x000000ff9a00720c */ /* 0x000fe20003f06270 */
[----:B------:R-:W-:Y:S02]  /*4b30*/  IMAD R67, R6, R4, R67 ;  /* 0x0000000406437224 */ /* 0x000fe400078e0243 */
[----:B------:R-:W-:Y:S01]  /*4b40*/  @!P4 IMAD.IADD R81, R81, 0x1, -R6 ;  /* 0x000000015151c824 */ /* 0x000fe200078e0a06 */
[----:B------:R-:W-:Y:S01]  /*4b50*/  ISETP.GE.AND P4, PT, R160, RZ, PT ;  /* 0x000000ffa000720c */ /* 0x000fe20003f86270 */
[----:B------:R-:W-:-:S04]  /*4b60*/  IMAD.HI.U32 R5, R9, R69, RZ ;  /* 0x0000004509057227 */ /* 0x000fc800078e00ff */
[----:B------:R-:W-:Y:S01]  /*4b70*/  @!P5 IMAD.MOV R75, RZ, RZ, -R75 ;  /* 0x000000ffff4bd224 */ /* 0x000fe200078e0a4b */
[C---:B------:R-:W-:Y:S01]  /*4b80*/  ISETP.GT.U32.AND P5, PT, R6.reuse, R67, PT ;  /* 0x000000430600720c */ /* 0x040fe20003fa4070 */
[----:B------:R-:W-:Y:S02]  /*4b90*/  IMAD.MOV R5, RZ, RZ, -R5 ;  /* 0x000000ffff057224 */ /* 0x000fe400078e0a05 */
[----:B------:R-:W-:Y:S01]  /*4ba0*/  @!P1 IMAD.MOV R83, RZ, RZ, -R83 ;  /* 0x000000ffff539224 */ /* 0x000fe200078e0a53 */
[C---:B------:R-:W-:Y:S01]  /*4bb0*/  ISETP.GT.U32.AND P1, PT, R6.reuse, R71, PT ;  /* 0x000000470600720c */ /* 0x040fe20003f24070 */
[C---:B------:R-:W-:Y:S02]  /*4bc0*/  IMAD R69, R6.reuse, R5, R69 ;  /* 0x0000000506457224 */ /* 0x040fe400078e0245 */
[----:B------:R-:W-:Y:S02]  /*4bd0*/  @!P4 IMAD.MOV R81, RZ, RZ, -R81 ;  /* 0x000000ffff51c224 */ /* 0x000fe400078e0a51 */
[----:B------:R-:W-:Y:S01]  /*4be0*/  @!P6 IMAD.IADD R73, R73, 0x1, -R6 ;  /* 0x000000014949e824 */ /* 0x000fe200078e0a06 */
[----:B------:R-:W-:Y:S01]  /*4bf0*/  ISETP.GT.U32.AND P4, PT, R6, R69, PT ;  /* 0x000000450600720c */ /* 0x000fe20003f84070 */
[----:B------:R-:W-:-:S03]  /*4c00*/  IMAD.HI.U32 R5, R9, R61, RZ ;  /* 0x0000003d09057227 */ /* 0x000fc600078e00ff */
[----:B------:R-:W-:Y:S01]  /*4c10*/  ISETP.GT.U32.AND P6, PT, R6, R73, PT ;  /* 0x000000490600720c */ /* 0x000fe20003fc4070 */
[--C-:B------:R-:W-:Y:S02]  /*4c20*/  @!P5 IMAD.IADD R67, R67, 0x1, -R6.reuse ;  /* 0x000000014343d824 */ /* 0x100fe400078e0a06 */
[----:B------:R-:W-:Y:S01]  /*4c30*/  @!P1 IMAD.IADD R71, R71, 0x1, -R6 ;  /* 0x0000000147479824 */ /* 0x000fe200078e0a06 */
[----:B------:R-:W-:Y:S01]  /*4c40*/  ISETP.GE.AND P1, PT, R148, RZ, PT ;  /* 0x000000ff9400720c */ /* 0x000fe20003f26270 */
[----:B------:R-:W-:Y:S01]  /*4c50*/  IMAD.MOV R5, RZ, RZ, -R5 ;  /* 0x000000ffff057224 */ /* 0x000fe200078e0a05 */
[----:B------:R-:W-:Y:S01]  /*4c60*/  ISETP.GT.U32.AND P5, PT, R6, R67, PT ;  /* 0x000000430600720c */ /* 0x000fe20003fa4070 */
[----:B------:R-:W-:-:S04]  /*4c70*/  IMAD.HI.U32 R4, R9, R65, RZ ;  /* 0x0000004109047227 */ /* 0x000fc800078e00ff */
[--C-:B------:R-:W-:Y:S02]  /*4c80*/  @!P4 IMAD.IADD R69, R69, 0x1, -R6.reuse ;  /* 0x000000014545c824 */ /* 0x100fe400078e0a06 */
[C---:B------:R-:W-:Y:S02]  /*4c90*/  IMAD R61, R6.reuse, R5, R61 ;  /* 0x00000005063d7224 */ /* 0x040fe400078e023d */
[----:B------:R-:W-:Y:S01]  /*4ca0*/  @!P6 IMAD.IADD R73, R73, 0x1, -R6 ;  /* 0x000000014949e824 */ /* 0x000fe200078e0a06 */
[----:B------:R-:W-:Y:S01]  /*4cb0*/  ISETP.GT.U32.AND P4, PT, R6, R69, PT ;  /* 0x000000450600720c */ /* 0x000fe20003f84070 */
[----:B------:R-:W-:Y:S01]  /*4cc0*/  IMAD.MOV R4, RZ, RZ, -R4 ;  /* 0x000000ffff047224 */ /* 0x000fe200078e0a04 */
[----:B------:R-:W-:Y:S01]  /*4cd0*/  ISETP.GE.AND P6, PT, R156, RZ, PT ;  /* 0x000000ff9c00720c */ /* 0x000fe20003fc6270 */
[----:B------:R-:W-:Y:S02]  /*4ce0*/  @!P5 IMAD.IADD R67, R67, 0x1, -R6 ;  /* 0x000000014343d824 */ /* 0x000fe400078e0a06 */
[----:B------:R-:W-:-:S02]  /*4cf0*/  IMAD R65, R6, R4, R65 ;  /* 0x0000000406417224 */ /* 0x000fc400078e0241 */
[----:B------:R-:W-:Y:S01]  /*4d00*/  @!P1 IMAD.MOV R67, RZ, RZ, -R67 ;  /* 0x000000ffff439224 */ /* 0x000fe200078e0a43 */
[----:B------:R-:W-:Y:S01]  /*4d10*/  ISETP.GT.U32.AND P1, PT, R6, R61, PT ;  /* 0x0000003d0600720c */ /* 0x000fe20003f24070 */
[----:B------:R-:W-:-:S04]  /*4d20*/  IMAD.HI.U32 R4, R9, R63, RZ ;  /* 0x0000003f09047227 */ /* 0x000fc800078e00ff */
[----:B------:R-:W-:Y:S01]  /*4d30*/  @!P4 IMAD.IADD R69, R69, 0x1, -R6 ;  /* 0x000000014545c824 */ /* 0x000fe200078e0a06 */
[----:B------:R-:W-:Y:S01]  /*4d40*/  ISETP.GE.AND P4, PT, R146, RZ, PT ;  /* 0x000000ff9200720c */ /* 0x000fe20003f86270 */
[----:B------:R-:W-:Y:S01]  /*4d50*/  @!P3 IMAD.MOV R87, RZ, RZ, -R87 ;  /* 0x000000ffff57b224 */ /* 0x000fe200078e0a57 */
[----:B------:R-:W-:Y:S01]  /*4d60*/  ISETP.GT.U32.AND P3, PT, R6, R77, PT ;  /* 0x0000004d0600720c */ /* 0x000fe20003f64070 */
[----:B------:R-:W-:Y:S01]  /*4d70*/  @!P6 IMAD.MOV R69, RZ, RZ, -R69 ;  /* 0x000000ffff45e224 */ /* 0x000fe200078e0a45 */
[----:B------:R-:W-:Y:S01]  /*4d80*/  ISETP.GE.AND P6, PT, R2, RZ, PT ;  /* 0x000000ff0200720c */ /* 0x000fe20003fc6270 */
[----:B------:R-:W-:Y:S02]  /*4d90*/  IMAD.MOV R4, RZ, RZ, -R4 ;  /* 0x000000ffff047224 */ /* 0x000fe400078e0a04 */
[----:B------:R-:W-:-:S04]  /*4da0*/  IMAD.HI.U32 R2, R9, R59, RZ ;  /* 0x0000003b09027227 */ /* 0x000fc800078e00ff */
[----:B------:R-:W-:Y:S02]  /*4db0*/  @!P1 IMAD.IADD R61, R61, 0x1, -R6 ;  /* 0x000000013d3d9824 */ /* 0x000fe400078e0a06 */
[C---:B------:R-:W-:Y:S02]  /*4dc0*/  IMAD R63, R6.reuse, R4, R63 ;  /* 0x00000004063f7224 */ /* 0x040fe400078e023f */
[----:B------:R-:W-:Y:S01]  /*4dd0*/  IMAD.MOV R4, RZ, RZ, -R2 ;  /* 0x000000ffff047224 */ /* 0x000fe200078e0a02 */
[C---:B------:R-:W-:Y:S01]  /*4de0*/  ISETP.GT.U32.AND P1, PT, R6.reuse, R61, PT ;  /* 0x0000003d0600720c */ /* 0x040fe20003f24070 */
[----:B------:R-:W-:Y:S01]  /*4df0*/  IMAD.HI.U32 R2, R9, R57, RZ ;  /* 0x0000003909027227 */ /* 0x000fe200078e00ff */
[----:B------:R-:W-:-:S03]  /*4e00*/  ISETP.GT.U32.AND P5, PT, R6, R63, PT ;  /* 0x0000003f0600720c */ /* 0x000fc60003fa4070 */
[----:B------:R-:W-:Y:S02]  /*4e10*/  IMAD.MOV R5, RZ, RZ, -R2 ;  /* 0x000000ffff057224 */ /* 0x000fe400078e0a02 */
[----:B------:R-:W-:-:S04]  /*4e20*/  IMAD.HI.U32 R2, R9, R53, RZ ;  /* 0x0000003509027227 */ /* 0x000fc800078e00ff */
[----:B------:R-:W-:Y:S01]  /*4e30*/  @!P3 IMAD.IADD R77, R77, 0x1, -R6 ;  /* 0x000000014d4db824 */ /* 0x000fe200078e0a06 */
[----:B------:R-:W-:Y:S01]  /*4e40*/  ISETP.GE.AND P3, PT, R152, RZ, PT ;  /* 0x000000ff9800720c */ /* 0x000fe20003f66270 */
[----:B------:R-:W-:Y:S02]  /*4e50*/  IMAD.MOV R2, RZ, RZ, -R2 ;  /* 0x000000ffff027224 */ /* 0x000fe400078e0a02 */
[----:B------:R-:W-:Y:S01]  /*4e60*/  @!P2 IMAD.MOV R77, RZ, RZ, -R77 ;  /* 0x000000ffff4da224 */ /* 0x000fe200078e0a4d */
[C---:B------:R-:W-:Y:S01]  /*4e70*/  ISETP.GT.U32.AND P2, PT, R6.reuse, R71, PT ;  /* 0x000000470600720c */ /* 0x040fe20003f44070 */
[----:B------:R-:W-:Y:S02]  /*4e80*/  IMAD R53, R6, R2, R53 ;  /* 0x0000000206357224 */ /* 0x000fe400078e0235 */
[----:B------:R-:W-:Y:S02]  /*4e90*/  @!P1 IMAD.IADD R61, R61, 0x1, -R6 ;  /* 0x000000013d3d9824 */ /* 0x000fe400078e0a06 */
[----:B------:R-:W-:-:S04]  /*4ea0*/  IMAD.HI.U32 R2, R9, R51, RZ ;  /* 0x0000003309027227 */ /* 0x000fc800078e00ff */
[----:B------:R-:W-:Y:S01]  /*4eb0*/  @!P4 IMAD.MOV R61, RZ, RZ, -R61 ;  /* 0x000000ffff3dc224 */ /* 0x000fe200078e0a3d */
[----:B------:R-:W-:Y:S01]  /*4ec0*/  ISETP.GT.U32.AND P4, PT, R6, R53, PT ;  /* 0x000000350600720c */ /* 0x000fe20003f84070 */
[----:B------:R-:W-:Y:S02]  /*4ed0*/  IMAD.MOV R2, RZ, RZ, -R2 ;  /* 0x000000ffff027224 */ /* 0x000fe400078e0a02 */
[----:B------:R-:W-:Y:S01]  /*4ee0*/  @!P2 IMAD.IADD R71, R71, 0x1, -R6 ;  /* 0x000000014747a824 */ /* 0x000fe200078e0a06 */
[----:B------:R-:W-:Y:S01]  /*4ef0*/  ISETP.GE.AND P2, PT, R144, RZ, PT ;  /* 0x000000ff9000720c */ /* 0x000fe20003f46270 */
[C---:B------:R-:W-:Y:S02]  /*4f00*/  IMAD R51, R6.reuse, R2, R51 ;  /* 0x0000000206337224 */ /* 0x040fe400078e0233 */
[----:B------:R-:W-:Y:S01]  /*4f10*/  @!P0 IMAD.MOV R71, RZ, RZ, -R71 ;  /* 0x000000ffff478224 */ /* 0x000fe200078e0a47 */
[----:B------:R-:W-:Y:S01]  /*4f20*/  ISETP.GT.U32.AND P0, PT, R6, R65, PT ;  /* 0x000000410600720c */ /* 0x000fe20003f04070 */
[----:B------:R-:W-:-:S04]  /*4f30*/  IMAD.HI.U32 R2, R9, R49, RZ ;  /* 0x0000003109027227 */ /* 0x000fc800078e00ff */
[----:B------:R-:W-:Y:S02]  /*4f40*/  @!P4 IMAD.IADD R53, R53, 0x1, -R6 ;  /* 0x000000013535c824 */ /* 0x000fe400078e0a06 */
[----:B------:R-:W-:Y:S02]  /*4f50*/  IMAD.MOV R2, RZ, RZ, -R2 ;  /* 0x000000ffff027224 */ /* 0x000fe400078e0a02 */
[C---:B------:R-:W-:Y:S01]  /*4f60*/  IMAD R59, R6.reuse, R4, R59 ;  /* 0x00000004063b7224 */ /* 0x040fe200078e023b */
[C---:B------:R-:W-:Y:S01]  /*4f70*/  ISETP.GT.U32.AND P4, PT, R6.reuse, R53, PT ;  /* 0x000000350600720c */ /* 0x040fe20003f84070 */
[----:B------:R-:W-:Y:S02]  /*4f80*/  IMAD R49, R6, R2, R49 ;  /* 0x0000000206317224 */ /* 0x000fe400078e0231 */
[----:B------:R-:W-:Y:S02]  /*4f90*/  @!P0 IMAD.IADD R65, R65, 0x1, -R6 ;  /* 0x0000000141418824 */ /* 0x000fe400078e0a06 */
[----:B------:R-:W-:-:S03]  /*4fa0*/  IMAD.HI.U32 R4, R9, R55, RZ ;  /* 0x0000003709047227 */ /* 0x000fc600078e00ff */
[----:B------:R-:W-:Y:S01]  /*4fb0*/  ISETP.GT.U32.AND P0, PT, R6, R65, PT ;  /* 0x000000410600720c */ /* 0x000fe20003f04070 */
[----:B------:R-:W-:Y:S02]  /*4fc0*/  IMAD.MOV R4, RZ, RZ, -R4 ;  /* 0x000000ffff047224 */ /* 0x000fe400078e0a04 */
[----:B------:R-:W-:Y:S01]  /*4fd0*/  @!P3 IMAD.MOV R73, RZ, RZ, -R73 ;  /* 0x000000ffff49b224 */ /* 0x000fe200078e0a49 */
[----:B------:R-:W-:Y:S01]  /*4fe0*/  ISETP.GE.AND P3, PT, R142, RZ, PT ;  /* 0x000000ff8e00720c */ /* 0x000fe20003f66270 */
[--C-:B------:R-:W-:Y:S01]  /*4ff0*/  @!P4 IMAD.IADD R53, R53, 0x1, -R6.reuse ;  /* 0x000000013535c824 */ /* 0x100fe200078e0a06 */
[C---:B------:R-:W-:Y:S01]  /*5000*/  ISETP.GT.U32.AND P4, PT, R6.reuse, R49, PT ;  /* 0x000000310600720c */ /* 0x040fe20003f84070 */
[C---:B------:R-:W-:Y:S02]  /*5010*/  IMAD R55, R6.reuse, R4, R55 ;  /* 0x0000000406377224 */ /* 0x040fe400078e0237 */
[C---:B------:R-:W-:Y:S02]  /*5020*/  IMAD R57, R6.reuse, R5, R57 ;  /* 0x0000000506397224 */ /* 0x040fe400078e0239 */
[--C-:B------:R-:W-:Y:S01]  /*5030*/  @!P5 IMAD.IADD R63, R63, 0x1, -R6.reuse ;  /* 0x000000013f3fd824 */ /* 0x100fe200078e0a06 */
[C---:B------:R-:W-:Y:S01]  /*5040*/  ISETP.GT.U32.AND P1, PT, R6.reuse, R55, PT ;  /* 0x000000370600720c */ /* 0x040fe20003f24070 */
[----:B------:R-:W-:Y:S01]  /*5050*/  @!P0 IMAD.IADD R65, R65, 0x1, -R6 ;  /* 0x0000000141418824 */ /* 0x000fe200078e0a06 */
[C---:B------:R-:W-:Y:S01]  /*5060*/  ISETP.GT.U32.AND P0, PT, R6.reuse, R59, PT ;  /* 0x0000003b0600720c */ /* 0x040fe20003f04070 */
[----:B------:R-:W-:Y:S01]  /*5070*/  IMAD.HI.U32 R2, R9, R45, RZ ;  /* 0x0000002d09027227 */ /* 0x000fe200078e00ff */
[----:B------:R-:W-:-:S03]  /*5080*/  ISETP.GT.U32.AND P5, PT, R6, R63, PT ;  /* 0x0000003f0600720c */ /* 0x000fc60003fa4070 */
[----:B------:R-:W-:Y:S02]  /*5090*/  @!P4 IMAD.IADD R49, R49, 0x1, -R6 ;  /* 0x000000013131c824 */ /* 0x000fe400078e0a06 */
[----:B------:R-:W-:Y:S01]  /*50a0*/  @!P3 IMAD.MOV R65, RZ, RZ, -R65 ;  /* 0x000000ffff41b224 */ /* 0x000fe200078e0a41 */
[C---:B------:R-:W-:Y:S01]  /*50b0*/  ISETP.GT.U32.AND P3, PT, R6.reuse, R57, PT ;  /* 0x000000390600720c */ /* 0x040fe20003f64070 */
[----:B------:R-:W-:Y:S01]  /*50c0*/  IMAD.MOV R2, RZ, RZ, -R2 ;  /* 0x000000ffff027224 */ /* 0x000fe200078e0a02 */
[C---:B------:R-:W-:Y:S01]  /*50d0*/  ISETP.GT.U32.AND P4, PT, R6.reuse, R49, PT ;  /* 0x000000310600720c */ /* 0x040fe20003f84070 */
[--C-:B------:R-:W-:Y:S02]  /*50e0*/  @!P1 IMAD.IADD R55, R55, 0x1, -R6.reuse ;  /* 0x0000000137379824 */ /* 0x100fe400078e0a06 */
[C---:B------:R-:W-:Y:S02]  /*50f0*/  IMAD R45, R6.reuse, R2, R45 ;  /* 0x00000002062d7224 */ /* 0x040fe400078e022d */
[----:B------:R-:W-:Y:S01]  /*5100*/  @!P5 IMAD.IADD R63, R63, 0x1, -R6 ;  /* 0x000000013f3fd824 */ /* 0x000fe200078e0a06 */
[----:B------:R-:W-:Y:S01]  /*5110*/  ISETP.GT.U32.AND P1, PT, R6, R55, PT ;  /* 0x000000370600720c */ /* 0x000fe20003f24070 */
[----:B------:R-:W-:Y:S01]  /*5120*/  IMAD.HI.U32 R4, R9, R47, RZ ;  /* 0x0000002f09047227 */ /* 0x000fe200078e00ff */
[----:B------:R-:W-:-:S03]  /*5130*/  ISETP.GE.AND P5, PT, R140, RZ, PT ;  /* 0x000000ff8c00720c */ /* 0x000fc60003fa6270 */
[--C-:B------:R-:W-:Y:S01]  /*5140*/  @!P3 IMAD.IADD R57, R57, 0x1, -R6.reuse ;  /* 0x000000013939b824 */ /* 0x100fe200078e0a06 */
[----:B------:R-:W-:Y:S01]  /*5150*/  ISETP.GE.AND P3, PT, R136, RZ, PT ;  /* 0x000000ff8800720c */ /* 0x000fe20003f66270 */
[--C-:B------:R-:W-:Y:S01]  /*5160*/  @!P4 IMAD.IADD R49, R49, 0x1, -R6.reuse ;  /* 0x000000013131c824 */ /* 0x100fe200078e0a06 */
[C---:B------:R-:W-:Y:S01]  /*5170*/  ISETP.GT.U32.AND P4, PT, R6.reuse, R45, PT ;  /* 0x0000002d0600720c */ /* 0x040fe20003f84070 */
[----:B------:R-:W-:Y:S02]  /*5180*/  @!P0 IMAD.IADD R59, R59, 0x1, -R6 ;  /* 0x000000013b3b8824 */ /* 0x000fe400078e0a06 */
[----:B------:R-:W-:Y:S01]  /*5190*/  @!P2 IMAD.MOV R63, RZ, RZ, -R63 ;  /* 0x000000ffff3fa224 */ /* 0x000fe200078e0a3f */
[C---:B------:R-:W-:Y:S01]  /*51a0*/  ISETP.GT.U32.AND P2, PT, R6.reuse, R57, PT ;  /* 0x000000390600720c */ /* 0x040fe20003f44070 */
[----:B------:R-:W-:Y:S01]  /*51b0*/  IMAD.MOV R4, RZ, RZ, -R4 ;  /* 0x000000ffff047224 */ /* 0x000fe200078e0a04 */
[----:B------:R-:W-:Y:S01]  /*51c0*/  ISETP.GT.U32.AND P0, PT, R6, R59, PT ;  /* 0x0000003b0600720c */ /* 0x000fe20003f04070 */
[----:B------:R-:W-:Y:S01]  /*51d0*/  @!P1 IMAD.IADD R55, R55, 0x1, -R6 ;  /* 0x0000000137379824 */ /* 0x000fe200078e0a06 */
[----:B------:R-:W-:Y:S01]  /*51e0*/  ISETP.GE.AND P1, PT, R134, RZ, PT ;  /* 0x000000ff8600720c */ /* 0x000fe20003f26270 */
[----:B------:R-:W-:-:S02]  /*51f0*/  IMAD R47, R6, R4, R47 ;  /* 0x00000004062f7224 */ /* 0x000fc400078e022f */
[----:B------:R-:W-:Y:S02]  /*5200*/  @!P3 IMAD.MOV R55, RZ, RZ, -R55 ;  /* 0x000000ffff37b224 */ /* 0x000fe400078e0a37 */
[----:B------:R-:W-:Y:S01]  /*5210*/  @!P4 IMAD.IADD R45, R45, 0x1, -R6 ;  /* 0x000000012d2dc824 */ /* 0x000fe200078e0a06 */
[----:B------:R-:W-:Y:S01]  /*5220*/  ISETP.GT.U32.AND P3, PT, R6, R47, PT ;  /* 0x0000002f0600720c */ /* 0x000fe20003f64070 */
[----:B------:R-:W-:-:S03]  /*5230*/  IMAD.HI.U32 R5, R9, R41, RZ ;  /* 0x0000002909057227 */ /* 0x000fc600078e00ff */
[C---:B------:R-:W-:Y:S01]  /*5240*/  ISETP.GT.U32.AND P4, PT, R6.reuse, R45, PT ;  /* 0x0000002d0600720c */ /* 0x040fe20003f84070 */
[----:B------:R-:W-:Y:S01]  /*5250*/  @!P2 IMAD.IADD R57, R57, 0x1, -R6 ;  /* 0x000000013939a824 */ /* 0x000fe200078e0a06 */
[----:B------:R-:W-:Y:S01]  /*5260*/  ISETP.GT.U32.AND P2, PT, R6, R51, PT ;  /* 0x000000330600720c */ /* 0x000fe20003f44070 */
[----:B------:R-:W-:-:S04]  /*5270*/  IMAD.HI.U32 R2, R9, R39, RZ ;  /* 0x0000002709027227 */ /* 0x000fc800078e00ff */
[----:B------:R-:W-:Y:S01]  /*5280*/  @!P0 IMAD.IADD R59, R59, 0x1, -R6 ;  /* 0x000000013b3b8824 */ /* 0x000fe200078e0a06 */
[----:B------:R-:W-:Y:S01]  /*5290*/  ISETP.GE.AND P0, PT, R138, RZ, PT ;  /* 0x000000ff8a00720c */ /* 0x000fe20003f06270 */
[----:B------:R-:W-:Y:S02]  /*52a0*/  IMAD.MOV R5, RZ, RZ, -R5 ;  /* 0x000000ffff057224 */ /* 0x000fe400078e0a05 */
[----:B------:R-:W-:Y:S02]  /*52b0*/  IMAD.MOV R2, RZ, RZ, -R2 ;  /* 0x000000ffff027224 */ /* 0x000fe400078e0a02 */
[--C-:B------:R-:W-:Y:S02]  /*52c0*/  @!P3 IMAD.IADD R47, R47, 0x1, -R6.reuse ;  /* 0x000000012f2fb824 */ /* 0x100fe400078e0a06 */
[C---:B------:R-:W-:Y:S02]  /*52d0*/  IMAD R41, R6.reuse, R5, R41 ;  /* 0x0000000506297224 */ /* 0x040fe400078e0229 */
[C---:B------:R-:W-:Y:S01]  /*52e0*/  IMAD R39, R6.reuse, R2, R39 ;  /* 0x0000000206277224 */ /* 0x040fe200078e0227 */
[----:B------:R-:W-:Y:S01]  /*52f0*/  ISETP.GT.U32.AND P3, PT, R6, R47, PT ;  /* 0x0000002f0600720c */ /* 0x000fe20003f64070 */
[----:B------:R-:W-:-:S02]  /*5300*/  @!P2 IMAD.IADD R51, R51, 0x1, -R6 ;  /* 0x000000013333a824 */ /* 0x000fc400078e0a06 */
[----:B------:R-:W-:Y:S01]  /*5310*/  @!P1 IMAD.MOV R49, RZ, RZ, -R49 ;  /* 0x000000ffff319224 */ /* 0x000fe200078e0a31 */
[C---:B------:R-:W-:Y:S01]  /*5320*/  ISETP.GT.U32.AND P1, PT, R6.reuse, R41, PT ;  /* 0x000000290600720c */ /* 0x040fe20003f24070 */
[----:B------:R-:W-:Y:S01]  /*5330*/  @!P4 IMAD.IADD R45, R45, 0x1, -R6 ;  /* 0x000000012d2dc824 */ /* 0x000fe200078e0a06 */
[C---:B------:R-:W-:Y:S01]  /*5340*/  ISETP.GT.U32.AND P4, PT, R6.reuse, R39, PT ;  /* 0x000000270600720c */ /* 0x040fe20003f84070 */
[----:B------:R-:W-:Y:S01]  /*5350*/  IMAD.HI.U32 R4, R9, R43, RZ ;  /* 0x0000002b09047227 */ /* 0x000fe200078e00ff */
[----:B------:R-:W-:-:S03]  /*5360*/  ISETP.GT.U32.AND P2, PT, R6, R51, PT ;  /* 0x000000330600720c */ /* 0x000fc60003f44070 */
[----:B------:R-:W-:Y:S01]  /*5370*/  @!P0 IMAD.MOV R53, RZ, RZ, -R53 ;  /* 0x000000ffff358224 */ /* 0x000fe200078e0a35 */
[----:B------:R-:W-:Y:S01]  /*5380*/  ISETP.GE.AND P0, PT, R126, RZ, PT ;  /* 0x000000ff7e00720c */ /* 0x000fe20003f06270 */
[----:B------:R-:W-:Y:S02]  /*5390*/  IMAD.MOV R4, RZ, RZ, -R4 ;  /* 0x000000ffff047224 */ /* 0x000fe400078e0a04 */
[----:B------:R-:W-:Y:S01]  /*53a0*/  @!P6 IMAD.MOV R59, RZ, RZ, -R59 ;  /* 0x000000ffff3be224 */ /* 0x000fe200078e0a3b */
[----:B------:R-:W-:Y:S01]  /*53b0*/  ISETP.GE.AND P6, PT, R132, RZ, PT ;  /* 0x000000ff8400720c */ /* 0x000fe20003fc6270 */
[----:B------:R-:W-:Y:S02]  /*53c0*/  IMAD R43, R6, R4, R43 ;  /* 0x00000004062b7224 */ /* 0x000fe400078e022b */
[----:B------:R-:W-:-:S04]  /*53d0*/  IMAD.HI.U32 R2, R9, R37, RZ ;  /* 0x0000002509027227 */ /* 0x000fc800078e00ff */
[--C-:B------:R-:W-:Y:S01]  /*53e0*/  @!P3 IMAD.IADD R47, R47, 0x1, -R6.reuse ;  /* 0x000000012f2fb824 */ /* 0x100fe200078e0a06 */
[----:B------:R-:W-:Y:S01]  /*53f0*/  ISETP.GT.U32.AND P3, PT, R6, R43, PT ;  /* 0x0000002b0600720c */ /* 0x000fe20003f64070 */
[--C-:B------:R-:W-:Y:S02]  /*5400*/  @!P1 IMAD.IADD R41, R41, 0x1, -R6.reuse ;  /* 0x0000000129299824 */ /* 0x100fe400078e0a06 */
[----:B------:R-:W-:Y:S01]  /*5410*/  @!P4 IMAD.IADD R39, R39, 0x1, -R6 ;  /* 0x000000012727c824 */ /* 0x000fe200078e0a06 */
[----:B------:R-:W-:Y:S01]  /*5420*/  ISETP.GE.AND P4, PT, R118, RZ, PT ;  /* 0x000000ff7600720c */ /* 0x000fe20003f86270 */
[----:B------:R-:W-:Y:S01]  /*5430*/  IMAD.HI.U32 R4, R9, R35, RZ ;  /* 0x0000002309047227 */ /* 0x000fe200078e00ff */
[----:B------:R-:W-:-:S03]  /*5440*/  ISETP.GT.U32.AND P1, PT, R6, R41, PT ;  /* 0x000000290600720c */ /* 0x000fc60003f24070 */
[----:B------:R-:W-:Y:S02]  /*5450*/  IMAD.MOV R2, RZ, RZ, -R2 ;  /* 0x000000ffff027224 */ /* 0x000fe400078e0a02 */
[----:B------:R-:W-:Y:S01]  /*5460*/  @!P2 IMAD.IADD R51, R51, 0x1, -R6 ;  /* 0x000000013333a824 */ /* 0x000fe200078e0a06 */
[----:B------:R-:W-:Y:S01]  /*5470*/  ISETP.GE.AND P2, PT, R128, RZ, PT ;  /* 0x000000ff8000720c */ /* 0x000fe20003f46270 */
[----:B------:R-:W-:Y:S01]  /*5480*/  @!P0 IMAD.MOV R45, RZ, RZ, -R45 ;  /* 0x000000ffff2d8224 */ /* 0x000fe200078e0a2d */
[C---:B------:R-:W-:Y:S01]  /*5490*/  ISETP.GT.U32.AND P0, PT, R6.reuse, R39, PT ;  /* 0x000000270600720c */ /* 0x040fe20003f04070 */
[----:B------:R-:W-:Y:S02]  /*54a0*/  IMAD.MOV R4, RZ, RZ, -R4 ;  /* 0x000000ffff047224 */ /* 0x000fe400078e0a04 */
[----:B------:R-:W-:Y:S02]  /*54b0*/  IMAD R37, R6, R2, R37 ;  /* 0x0000000206257224 */ /* 0x000fe400078e0225 */
[----:B------:R-:W-:-:S04]  /*54c0*/  IMAD.HI.U32 R2, R9, R33, RZ ;  /* 0x0000002109027227 */ /* 0x000fc800078e00ff */
[----:B------:R-:W-:Y:S01]  /*54d0*/  @!P6 IMAD.MOV R51, RZ, RZ, -R51 ;  /* 0x000000ffff33e224 */ /* 0x000fe200078e0a33 */
[----:B------:R-:W-:Y:S01]  /*54e0*/  ISETP.GE.AND P6, PT, R124, RZ, PT ;  /* 0x000000ff7c00720c */ /* 0x000fe20003fc6270 */
[----:B------:R-:W-:Y:S02]  /*54f0*/  IMAD R35, R6, R4, R35 ;  /* 0x0000000406237224 */ /* 0x000fe400078e0223 */
[----:B------:R-:W-:-:S04]  /*5500*/  IMAD.HI.U32 R4, R9, R31, RZ ;  /* 0x0000001f09047227 */ /* 0x000fc800078e00ff */
[----:B------:R-:W-:Y:S02]  /*5510*/  IMAD.MOV R5, RZ, RZ, -R2 ;  /* 0x000000ffff057224 */ /* 0x000fe400078e0a02 */
[----:B------:R-:W-:Y:S02]  /*5520*/  @!P3 IMAD.IADD R43, R43, 0x1, -R6 ;  /* 0x000000012b2bb824 */ /* 0x000fe400078e0a06 */
[----:B------:R-:W-:Y:S02]  /*5530*/  IMAD.MOV R4, RZ, RZ, -R4 ;  /* 0x000000ffff047224 */ /* 0x000fe400078e0a04 */
[C---:B------:R-:W-:Y:S01]  /*5540*/  IMAD R33, R6.reuse, R5, R33 ;  /* 0x0000000506217224 */ /* 0x040fe200078e0221 */
[C---:B------:R-:W-:Y:S01]  /*5550*/  ISETP.GT.U32.AND P3, PT, R6.reuse, R43, PT ;  /* 0x0000002b0600720c */ /* 0x040fe20003f64070 */
[----:B------:R-:W-:Y:S01]  /*5560*/  @!P1 IMAD.IADD R41, R41, 0x1, -R6 ;  /* 0x0000000129299824 */ /* 0x000fe200078e0a06 */
        /* <DEDUP_REMOVED lines=8> */
[----:B------:R-:W-:Y:S01]  /*55f0*/  ISETP.GT.U32.AND P3, PT, R6, R37, PT ;  /* 0x000000250600720c */ /* 0x000fe20003f64070 */
[----:B------:R-:W-:Y:S02]  /*5600*/  IMAD.MOV R2, RZ, RZ, -R2 ;  /* 0x000000ffff027224 */ /* 0x000fe400078e0a02 */
[----:B------:R-:W-:Y:S02]  /*5610*/  @!P2 IMAD.MOV R43, RZ, RZ, -R43 ;  /* 0x000000ffff2ba224 */ /* 0x000fe400078e0a2b */
[--C-:B------:R-:W-:Y:S01]  /*5620*/  @!P0 IMAD.IADD R33, R33, 0x1, -R6.reuse ;  /* 0x0000000121218824 */ /* 0x100fe200078e0a06 */
[----:B------:R-:W-:Y:S01]  /*5630*/  ISETP.GE.AND P0, PT, R112, RZ, PT ;  /* 0x000000ff7000720c */ /* 0x000fe20003f06270 */
[----:B------:R-:W-:Y:S02]  /*5640*/  @!P6 IMAD.IADD R31, R31, 0x1, -R6 ;  /* 0x000000011f1fe824 */ /* 0x000fe400078e0a06 */
[C---:B------:R-:W-:Y:S01]  /*5650*/  IMAD R29, R6.reuse, R2, R29 ;  /* 0x00000002061d7224 */ /* 0x040fe200078e021d */
[----:B------:R-:W-:Y:S01]  /*5660*/  ISETP.GT.U32.AND P6, PT, R6, R33, PT ;  /* 0x000000210600720c */ /* 0x000fe20003fc4070 */
[----:B------:R-:W-:-:S04]  /*5670*/  IMAD.HI.U32 R2, R9, R27, RZ ;  /* 0x0000001b09027227 */ /* 0x000fc800078e00ff */
[----:B------:R-:W-:Y:S02]  /*5680*/  IMAD.MOV R2, RZ, RZ, -R2 ;  /* 0x000000ffff027224 */ /* 0x000fe400078e0a02 */
[--C-:B------:R-:W-:Y:S01]  /*5690*/  @!P3 IMAD.IADD R37, R37, 0x1, -R6.reuse ;  /* 0x000000012525b824 */ /* 0x100fe200078e0a06 */
[----:B------:R-:W-:Y:S01]  /*56a0*/  ISETP.GE.AND P3, PT, R120, RZ, PT ;  /* 0x000000ff7800720c */ /* 0x000fe20003f66270 */
[C---:B------:R-:W-:Y:S02]  /*56b0*/  IMAD R27, R6.reuse, R2, R27 ;  /* 0x00000002061b7224 */ /* 0x040fe400078e021b */
[----:B------:R-:W-:Y:S01]  /*56c0*/  @!P5 IMAD.MOV R57, RZ, RZ, -R57 ;  /* 0x000000ffff39d224 */ /* 0x000fe200078e0a39 */
[C---:B------:R-:W-:Y:S01]  /*56d0*/  ISETP.GT.U32.AND P2, PT, R6.reuse, R37, PT ;  /* 0x000000250600720c */ /* 0x040fe20003f44070 */
[--C-:B------:R-:W-:Y:S01]  /*56e0*/  @!P6 IMAD.IADD R33, R33, 0x1, -R6.reuse ;  /* 0x000000012121e824 */ /* 0x100fe200078e0a06 */
[----:B------:R-:W-:Y:S01]  /*56f0*/  ISETP.GT.U32.AND P6, PT, R6, R27, PT ;  /* 0x0000001b0600720c */ /* 0x000fe20003fc4070 */
[----:B------:R-:W-:Y:S01]  /*5700*/  @!P1 IMAD.IADD R35, R35, 0x1, -R6 ;  /* 0x0000000123239824 */ /* 0x000fe200078e0a06 */
[----:B------:R-:W-:Y:S01]  /*5710*/  ISETP.GE.AND P5, PT, R130, RZ, PT ;  /* 0x000000ff8200720c */ /* 0x000fe20003fa6270 */
[----:B------:R-:W-:-:S03]  /*5720*/  IMAD.HI.U32 R2, R9, R25, RZ ;  /* 0x0000001909027227 */ /* 0x000fc600078e00ff */
[----:B------:R-:W-:Y:S01]  /*5730*/  ISETP.GT.U32.AND P1, PT, R6, R35, PT ;  /* 0x000000230600720c */ /* 0x000fe20003f24070 */
[----:B------:R-:W-:Y:S02]  /*5740*/  IMAD.MOV R2, RZ, RZ, -R2 ;  /* 0x000000ffff027224 */ /* 0x000fe400078e0a02 */
[----:B------:R-:W-:-:S04]  /*5750*/  IMAD.HI.U32 R5, R9, R7, RZ ;  /* 0x0000000709057227 */ /* 0x000fc800078e00ff */
[--C-:B------:R-:W-:Y:S01]  /*5760*/  @!P2 IMAD.IADD R37, R37, 0x1, -R6.reuse ;  /* 0x000000012525a824 */ /* 0x100fe200078e0a06 */
[----:B------:R-:W-:Y:S01]  /*5770*/  ISETP.GT.U32.AND P2, PT, R6, R29, PT ;  /* 0x0000001d0600720c */ /* 0x000fe20003f44070 */
[--C-:B------:R-:W-:Y:S02]  /*5780*/  @!P6 IMAD.IADD R27, R27, 0x1, -R6.reuse ;  /* 0x000000011b1be824 */ /* 0x100fe400078e0a06 */
[----:B------:R-:W-:Y:S01]  /*5790*/  @!P5 IMAD.MOV R47, RZ, RZ, -R47 ;  /* 0x000000ffff2fd224 */ /* 0x000fe200078e0a2f */
[----:B------:R-:W-:Y:S01]  /*57a0*/  ISETP.GE.AND P5, PT, R122, RZ, PT ;  /* 0x000000ff7a00720c */ /* 0x000fe20003fa6270 */
[C---:B------:R-:W-:Y:S01]  /*57b0*/  IMAD R25, R6.reuse, R2, R25 ;  /* 0x0000000206197224 */ /* 0x040fe200078e0219 */
[----:B------:R-:W-:Y:S01]  /*57c0*/  ISETP.GT.U32.AND P6, PT, R6, R27, PT ;  /* 0x0000001b0600720c */ /* 0x000fe20003fc4070 */
[----:B------:R-:W-:Y:S01]  /*57d0*/  @!P1 IMAD.IADD R35, R35, 0x1, -R6 ;  /* 0x0000000123239824 */ /* 0x000fe200078e0a06 */
[----:B------:R-:W-:Y:S01]  /*57e0*/  IABS R2, R15 ;  /* 0x0000000f00027213 */ /* 0x000fe20000000000 */
[----:B------:R-:W-:Y:S01]  /*57f0*/  IMAD.MOV R5, RZ, RZ, -R5 ;  /* 0x000000ffff057224 */ /* 0x000fe200078e0a05 */
[----:B------:R-:W-:Y:S01]  /*5800*/  ISETP.GE.AND P1, PT, R116, RZ, PT ;  /* 0x000000ff7400720c */ /* 0x000fe20003f26270 */
[----:B------:R-:W-:-:S02]  /*5810*/  @!P3 IMAD.MOV R35, RZ, RZ, -R35 ;  /* 0x000000ffff23b224 */ /* 0x000fc400078e0a23 */
[--C-:B------:R-:W-:Y:S01]  /*5820*/  @!P2 IMAD.IADD R29, R29, 0x1, -R6.reuse ;  /* 0x000000011d1da824 */ /* 0x100fe200078e0a06 */
[----:B------:R-:W-:Y:S01]  /*5830*/  ISETP.GE.AND P2, PT, R23, RZ, PT ;  /* 0x000000ff1700720c */ /* 0x000fe20003f46270 */
[----:B------:R-:W-:Y:S01]  /*5840*/  @!P4 IMAD.MOV R37, RZ, RZ, -R37 ;  /* 0x000000ffff25c224 */ /* 0x000fe200078e0a25 */
[----:B------:R-:W-:Y:S01]  /*5850*/  IABS R23, R110 ;  /* 0x0000006e00177213 */ /* 0x000fe20000000000 */
[----:B------:R-:W-:Y:S01]  /*5860*/  @!P5 IMAD.MOV R39, RZ, RZ, -R39 ;  /* 0x000000ffff27d224 */ /* 0x000fe200078e0a27 */
[----:B------:R-:W-:Y:S01]  /*5870*/  ISETP.GE.AND P5, PT, R114, RZ, PT ;  /* 0x000000ff7200720c */ /* 0x000fe20003fa6270 */
[----:B------:R-:W-:Y:S01]  /*5880*/  @!P6 IMAD.IADD R27, R27, 0x1, -R6 ;  /* 0x000000011b1be824 */ /* 0x000fe200078e0a06 */
[C---:B------:R-:W-:Y:S01]  /*5890*/  ISETP.GT.U32.AND P6, PT, R6.reuse, R25, PT ;  /* 0x000000190600720c */ /* 0x040fe20003fc4070 */
[----:B------:R-:W-:Y:S01]  /*58a0*/  IMAD.HI.U32 R4, R9, R23, RZ ;  /* 0x0000001709047227 */ /* 0x000fe200078e00ff */
[C---:B------:R-:W-:Y:S02]  /*58b0*/  ISETP.GT.U32.AND P3, PT, R6.reuse, R29, PT ;  /* 0x0000001d0600720c */ /* 0x040fe40003f64070 */
[----:B------:R-:W-:Y:S01]  /*58c0*/  ISETP.GT.U32.AND P4, PT, R6, R31, PT ;  /* 0x0000001f0600720c */ /* 0x000fe20003f84070 */
[----:B------:R-:W-:-:S02]  /*58d0*/  IMAD.MOV R4, RZ, RZ, -R4 ;  /* 0x000000ffff047224 */ /* 0x000fc400078e0a04 */
[----:B------:R-:W-:Y:S02]  /*58e0*/  @!P2 IMAD.MOV R27, RZ, RZ, -R27 ;  /* 0x000000ffff1ba224 */ /* 0x000fe400078e0a1b */
[----:B------:R-:W-:Y:S02]  /*58f0*/  IMAD R23, R6, R4, R23 ;  /* 0x0000000406177224 */ /* 0x000fe400078e0217 */
[----:B------:R-:W-:Y:S01]  /*5900*/  @!P5 IMAD.MOV R33, RZ, RZ, -R33 ;  /* 0x000000ffff21d224 */ /* 0x000fe200078e0a21 */
[----:B------:R-:W-:Y:S01]  /*5910*/  ISETP.GE.AND P5, PT, R22, RZ, PT ;  /* 0x000000ff1600720c */ /* 0x000fe20003fa6270 */
[----:B------:R-:W-:Y:S01]  /*5920*/  @!P6 IMAD.IADD R25, R25, 0x1, -R6 ;  /* 0x000000011919e824 */ /* 0x000fe200078e0a06 */
[C---:B------:R-:W-:Y:S01]  /*5930*/  ISETP.GT.U32.AND P6, PT, R6.reuse, R23, PT ;  /* 0x000000170600720c */ /* 0x040fe20003fc4070 */
[----:B------:R-:W-:Y:S02]  /*5940*/  IMAD R22, R6, R5, R7 ;  /* 0x0000000506167224 */ /* 0x000fe400078e0207 */
[----:B------:R-:W-:-:S02]  /*5950*/  IMAD.MOV.U32 R5, RZ, RZ, R2 ;  /* 0x000000ffff057224 */ /* 0x000fc400078e0002 */
[----:B------:R-:W-:Y:S01]  /*5960*/  @!P3 IMAD.IADD R29, R29, 0x1, -R6 ;  /* 0x000000011d1db824 */ /* 0x000fe200078e0a06 */
[----:B------:R-:W-:Y:S01]  /*5970*/  ISETP.GE.AND P3, PT, R110, RZ, PT ;  /* 0x000000ff6e00720c */ /* 0x000fe20003f66270 */
[----:B------:R-:W-:-:S04]  /*5980*/  IMAD.HI.U32 R2, R9, R5, RZ ;  /* 0x0000000509027227 */ /* 0x000fc800078e00ff */
[----:B------:R-:W-:-:S04]  /*5990*/  IMAD.HI.U32 R4, R9, R10, RZ ;  /* 0x0000000a09047227 */ /* 0x000fc800078e00ff */
[----:B------:R-:W-:Y:S02]  /*59a0*/  IMAD.MOV R7, RZ, RZ, -R2 ;  /* 0x000000ffff077224 */ /* 0x000fe400078e0a02 */
[----:B------:R-:W-:Y:S01]  /*59b0*/  @!P0 IMAD.MOV R29, RZ, RZ, -R29 ;  /* 0x000000ffff1d8224 */ /* 0x000fe200078e0a1d */
[----:B------:R-:W-:Y:S01]  /*59c0*/  ISETP.GT.U32.AND P0, PT, R6, R22, PT ;  /* 0x000000160600720c */ /* 0x000fe20003f04070 */
[----:B------:R-:W-:Y:S02]  /*59d0*/  IMAD.MOV R11, RZ, RZ, -R4 ;  /* 0x000000ffff0b7224 */ /* 0x000fe400078e0a04 */
[----:B------:R-:W-:-:S04]  /*59e0*/  IMAD.HI.U32 R4, R9, R13, RZ ;  /* 0x0000000d09047227 */ /* 0x000fc800078e00ff */
[--C-:B------:R-:W-:Y:S01]  /*59f0*/  @!P4 IMAD.IADD R31, R31, 0x1, -R6.reuse ;  /* 0x000000011f1fc824 */ /* 0x100fe200078e0a06 */
[----:B------:R-:W-:Y:S01]  /*5a00*/  ISETP.GE.AND P4, PT, R108, RZ, PT ;  /* 0x000000ff6c00720c */ /* 0x000fe20003f86270 */
[C---:B------:R-:W-:Y:S02]  /*5a10*/  IMAD R5, R6.reuse, R7, R5 ;  /* 0x0000000706057224 */ /* 0x040fe400078e0205 */
[----:B------:R-:W-:Y:S02]  /*5a20*/  @!P6 IMAD.IADD R23, R23, 0x1, -R6 ;  /* 0x000000011717e824 */ /* 0x000fe400078e0a06 */
[----:B------:R-:W-:Y:S01]  /*5a30*/  IMAD.MOV R4, RZ, RZ, -R4 ;  /* 0x000000ffff047224 */ /* 0x000fe200078e0a04 */
[C---:B------:R-:W-:Y:S01]  /*5a40*/  ISETP.GT.U32.AND P2, PT, R6.reuse, R5, PT ;  /* 0x000000050600720c */ /* 0x040fe20003f44070 */
[----:B------:R-:W-:Y:S01]  /*5a50*/  @!P1 IMAD.MOV R31, RZ, RZ, -R31 ;  /* 0x000000ffff1f9224 */ /* 0x000fe200078e0a1f */
[C---:B------:R-:W-:Y:S01]  /*5a60*/  ISETP.GT.U32.AND P1, PT, R6.reuse, R25, PT ;  /* 0x000000190600720c */ /* 0x040fe20003f24070 */
[----:B------:R-:W-:Y:S01]  /*5a70*/  IMAD.HI.U32 R2, R9, R12, RZ ;  /* 0x0000000c09027227 */ /* 0x000fe200078e00ff */
[----:B------:R-:W-:-:S03]  /*5a80*/  ISETP.GT.U32.AND P6, PT, R6, R23, PT ;  /* 0x000000170600720c */ /* 0x000fc60003fc4070 */
[C---:B------:R-:W-:Y:S02]  /*5a90*/  IMAD R13, R6.reuse, R4, R13 ;  /* 0x00000004060d7224 */ /* 0x040fe400078e020d */
[----:B------:R-:W-:Y:S02]  /*5aa0*/  IMAD R7, R6, R11, R10 ;  /* 0x0000000b06077224 */ /* 0x000fe400078e020a */
[----:B------:R-:W-:Y:S02]  /*5ab0*/  IMAD.MOV R11, RZ, RZ, -R2 ;  /* 0x000000ffff0b7224 */ /* 0x000fe400078e0a02 */
[----:B------:R-:W-:Y:S01]  /*5ac0*/  @!P0 IMAD.IADD R22, R22, 0x1, -R6 ;  /* 0x0000000116168824 */ /* 0x000fe200078e0a06 */
[C---:B------:R-:W-:Y:S01]  /*5ad0*/  ISETP.GT.U32.AND P0, PT, R6.reuse, R13, PT ;  /* 0x0000000d0600720c */ /* 0x040fe20003f04070 */
[C---:B------:R-:W-:Y:S01]  /*5ae0*/  IMAD R11, R6.reuse, R11, R12 ;  /* 0x0000000b060b7224 */ /* 0x040fe200078e020c */
[----:B------:R-:W-:Y:S01]  /*5af0*/  IABS R12, R106 ;  /* 0x0000006a000c7213 */ /* 0x000fe20000000000 */
[--C-:B------:R-:W-:Y:S01]  /*5b00*/  @!P1 IMAD.IADD R25, R25, 0x1, -R6.reuse ;  /* 0x0000000119199824 */ /* 0x100fe200078e0a06 */
[C---:B------:R-:W-:Y:S01]  /*5b10*/  ISETP.GT.U32.AND P1, PT, R6.reuse, R7, PT ;  /* 0x000000070600720c */ /* 0x040fe20003f24070 */
[--C-:B------:R-:W-:Y:S01]  /*5b20*/  @!P6 IMAD.IADD R23, R23, 0x1, -R6.reuse ;  /* 0x000000011717e824 */ /* 0x100fe200078e0a06 */
[C---:B------:R-:W-:Y:S01]  /*5b30*/  ISETP.GT.U32.AND P6, PT, R6.reuse, R11, PT ;  /* 0x0000000b0600720c */ /* 0x040fe20003fc4070 */
[----:B------:R-:W-:Y:S01]  /*5b40*/  @!P2 IMAD.IADD R5, R5, 0x1, -R6 ;  /* 0x000000010505a824 */ /* 0x000fe200078e0a06 */
[----:B------:R-:W-:Y:S01]  /*5b50*/  ISETP.GT.U32.AND P2, PT, R6, R22, PT ;  /* 0x000000160600720c */ /* 0x000fe20003f44070 */
[----:B------:R-:W-:-:S04]  /*5b60*/  IMAD.HI.U32 R8, R9, R229, RZ ;  /* 0x000000e509087227 */ /* 0x000fc800078e00ff */
[----:B------:R-:W-:Y:S02]  /*5b70*/  IMAD.MOV R8, RZ, RZ, -R8 ;  /* 0x000000ffff087224 */ /* 0x000fe400078e0a08 */
[----:B------:R-:W-:Y:S02]  /*5b80*/  @!P0 IMAD.IADD R13, R13, 0x1, -R6 ;  /* 0x000000010d0d8824 */ /* 0x000fe400078e0a06 */
[C---:B------:R-:W-:Y:S02]  /*5b90*/  IMAD R229, R6.reuse, R8, R229 ;  /* 0x0000000806e57224 */ /* 0x040fe400078e02e5 */
[----:B------:R-:W-:Y:S01]  /*5ba0*/  @!P4 IMAD.MOV R25, RZ, RZ, -R25 ;  /* 0x000000ffff19c224 */ /* 0x000fe200078e0a19 */
[----:B------:R-:W-:Y:S01]  /*5bb0*/  ISETP.GT.U32.AND P4, PT, R6, R13, PT ;  /* 0x0000000d0600720c */ /* 0x000fe20003f84070 */
[----:B------:R-:W-:-:S04]  /*5bc0*/  IMAD.HI.U32 R2, R9, R239, RZ ;  /* 0x000000ef09027227 */ /* 0x000fc800078e00ff */
[----:B------:R-:W-:-:S04]  /*5bd0*/  IMAD.HI.U32 R10, R9, R12, RZ ;  /* 0x0000000c090a7227 */ /* 0x000fc800078e00ff */
[--C-:B------:R-:W-:Y:S01]  /*5be0*/  @!P1 IMAD.IADD R7, R7, 0x1, -R6.reuse ;  /* 0x0000000107079824 */ /* 0x100fe200078e0a06 */
[----:B------:R-:W-:Y:S01]  /*5bf0*/  ISETP.GT.U32.AND P1, PT, R6, R5, PT ;  /* 0x000000050600720c */ /* 0x000fe20003f24070 */
[--C-:B------:R-:W-:Y:S02]  /*5c00*/  @!P6 IMAD.IADD R11, R11, 0x1, -R6.reuse ;  /* 0x000000010b0be824 */ /* 0x100fe400078e0a06 */
[----:B------:R-:W-:Y:S01]  /*5c10*/  @!P2 IMAD.IADD R22, R22, 0x1, -R6 ;  /* 0x000000011616a824 */ /* 0x000fe200078e0a06 */
[C---:B------:R-:W-:Y:S01]  /*5c20*/  ISETP.GT.U32.AND P2, PT, R6.reuse, R229, PT ;  /* 0x000000e50600720c */ /* 0x040fe20003f44070 */
[----:B------:R-:W-:Y:S01]  /*5c30*/  IMAD.MOV R2, RZ, RZ, -R2 ;  /* 0x000000ffff027224 */ /* 0x000fe200078e0a02 */
[C---:B------:R-:W-:Y:S01]  /*5c40*/  ISETP.GT.U32.AND P0, PT, R6.reuse, R11, PT ;  /* 0x0000000b0600720c */ /* 0x040fe20003f04070 */
[----:B------:R-:W-:Y:S01]  /*5c50*/  IMAD.MOV R10, RZ, RZ, -R10 ;  /* 0x000000ffff0a7224 */ /* 0x000fe200078e0a0a */
[----:B------:R-:W-:Y:S01]  /*5c60*/  ISETP.GT.U32.AND P6, PT, R6, R7, PT ;  /* 0x000000070600720c */ /* 0x000fe20003fc4070 */
[----:B------:R-:W-:-:S04]  /*5c70*/  IMAD.HI.U32 R4, R9, R249, RZ ;  /* 0x000000f909047227 */ /* 0x000fc800078e00ff */
[----:B------:R-:W-:Y:S02]  /*5c80*/  IMAD R239, R6, R2, R239 ;  /* 0x0000000206ef7224 */ /* 0x000fe400078e02ef */
[----:B------:R-:W-:-:S04]  /*5c90*/  IMAD.HI.U32 R8, R9, R251, RZ ;  /* 0x000000fb09087227 */ /* 0x000fc800078e00ff */
[C---:B------:R-:W-:Y:S01]  /*5ca0*/  IMAD R2, R6.reuse, R10, R12 ;  /* 0x0000000a06027224 */ /* 0x040fe200078e020c */
[----:B------:R-:W-:Y:S01]  /*5cb0*/  IABS R10, R96 ;  /* 0x00000060000a7213 */ /* 0x000fe20000000000 */
[----:B------:R-:W-:Y:S01]  /*5cc0*/  IMAD.MOV R4, RZ, RZ, -R4 ;  /* 0x000000ffff047224 */ /* 0x000fe200078e0a04 */
[----:B------:R-:W-:Y:S01]  /*5cd0*/  IABS R12, R16 ;  /* 0x00000010000c7213 */ /* 0x000fe20000000000 */
[----:B------:R-:W-:Y:S02]  /*5ce0*/  IMAD.MOV R8, RZ, RZ, -R8 ;  /* 0x000000ffff087224 */ /* 0x000fe400078e0a08 */
[----:B------:R-:W-:Y:S01]  /*5cf0*/  @!P4 IMAD.IADD R13, R13, 0x1, -R6 ;  /* 0x000000010d0dc824 */ /* 0x000fe200078e0a06 */
[C---:B------:R-:W-:Y:S01]  /*5d00*/  ISETP.GT.U32.AND P4, PT, R6.reuse, R2, PT ;  /* 0x000000020600720c */ /* 0x040fe20003f84070 */
[----:B------:R-:W-:Y:S02]  /*5d10*/  IMAD R249, R6, R4, R249 ;  /* 0x0000000406f97224 */ /* 0x000fe400078e02f9 */
[----:B------:R-:W-:-:S04]  /*5d20*/  IMAD.HI.U32 R4, R9, R10, RZ ;  /* 0x0000000a09047227 */ /* 0x000fc800078e00ff */
[C---:B------:R-:W-:Y:S02]  /*5d30*/  IMAD R251, R6.reuse, R8, R251 ;  /* 0x0000000806fb7224 */ /* 0x040fe400078e02fb */
[--C-:B------:R-:W-:Y:S01]  /*5d40*/  @!P1 IMAD.IADD R5, R5, 0x1, -R6.reuse ;  /* 0x0000000105059824 */ /* 0x100fe200078e0a06 */
[C---:B------:R-:W-:Y:S01]  /*5d50*/  ISETP.GT.U32.AND P1, PT, R6.reuse, R239, PT ;  /* 0x000000ef0600720c */ /* 0x040fe20003f24070 */
[----:B------:R-:W-:Y:S01]  /*5d60*/  @!P2 IMAD.IADD R229, R229, 0x1, -R6 ;  /* 0x00000001e5e5a824 */ /* 0x000fe200078e0a06 */
[----:B------:R-:W-:Y:S01]  /*5d70*/  ISETP.GE.AND P2, PT, R15, RZ, PT ;  /* 0x000000ff0f00720c */ /* 0x000fe20003f46270 */
[----:B------:R-:W-:Y:S02]  /*5d80*/  IMAD.MOV R15, RZ, RZ, -R4 ;  /* 0x000000ffff0f7224 */ /* 0x000fe400078e0a04 */
[----:B------:R-:W-:Y:S01]  /*5d90*/  @!P0 IMAD.IADD R11, R11, 0x1, -R6 ;  /* 0x000000010b0b8824 */ /* 0x000fe200078e0a06 */
[C---:B------:R-:W-:Y:S01]  /*5da0*/  ISETP.GT.U32.AND P0, PT, R6.reuse, R251, PT ;  /* 0x000000fb0600720c */ /* 0x040fe20003f04070 */
[----:B------:R-:W-:-:S02]  /*5db0*/  IMAD R4, R6, R15, R10 ;  /* 0x0000000f06047224 */ /* 0x000fc400078e020a */
[----:B------:R-:W-:Y:S02]  /*5dc0*/  @!P4 IMAD.IADD R2, R2, 0x1, -R6 ;  /* 0x000000010202c824 */ /* 0x000fe400078e0a06 */
[----:B------:R-:W-:Y:S01]  /*5dd0*/  IMAD.HI.U32 R8, R9, R12, RZ ;  /* 0x0000000c09087227 */ /* 0x000fe200078e00ff */
[----:B------:R-:W-:-:S03]  /*5de0*/  ISETP.GT.U32.AND P4, PT, R6, R4, PT ;  /* 0x000000040600720c */ /* 0x000fc60003f84070 */
[--C-:B------:R-:W-:Y:S01]  /*5df0*/  @!P6 IMAD.IADD R7, R7, 0x1, -R6.reuse ;  /* 0x000000010707e824 */ /* 0x100fe200078e0a06 */
[C---:B------:R-:W-:Y:S01]  /*5e00*/  ISETP.GT.U32.AND P6, PT, R6.reuse, R249, PT ;  /* 0x000000f90600720c */ /* 0x040fe20003fc4070 */
[----:B------:R-:W-:Y:S01]  /*5e10*/  @!P1 IMAD.IADD R239, R239, 0x1, -R6 ;  /* 0x00000001efef9824 */ /* 0x000fe200078e0a06 */
[----:B------:R-:W-:Y:S01]  /*5e20*/  ISETP.GE.AND P1, PT, R17, RZ, PT ;  /* 0x000000ff1100720c */ /* 0x000fe20003f26270 */
[----:B------:R-:W-:Y:S02]  /*5e30*/  IMAD.MOV R17, RZ, RZ, -R8 ;  /* 0x000000ffff117224 */ /* 0x000fe400078e0a08 */
[----:B------:R-:W-:Y:S01]  /*5e40*/  @!P0 IMAD.IADD R251, R251, 0x1, -R6 ;  /* 0x00000001fbfb8824 */ /* 0x000fe200078e0a06 */
[----:B------:R-:W-:Y:S01]  /*5e50*/  ISETP.GE.AND P0, PT, R21, RZ, PT ;  /* 0x000000ff1500720c */ /* 0x000fe20003f06270 */
[----:B------:R-:W-:Y:S01]  /*5e60*/  IMAD R8, R6, R17, R12 ;  /* 0x0000001106087224 */ /* 0x000fe200078e020c */
[----:B------:R-:W-:Y:S01]  /*5e70*/  IABS R21, R88 ;  /* 0x0000005800157213 */ /* 0x000fe20000000000 */
[----:B------:R-:W-:-:S02]  /*5e80*/  @!P4 IMAD.IADD R4, R4, 0x1, -R6 ;  /* 0x000000010404c824 */ /* 0x000fc400078e0a06 */
[----:B------:R-:W-:Y:S01]  /*5e90*/  @!P3 IMAD.MOV R23, RZ, RZ, -R23 ;  /* 0x000000ffff17b224 */ /* 0x000fe200078e0a17 */
[C---:B------:R-:W-:Y:S01]  /*5ea0*/  ISETP.GT.U32.AND P4, PT, R6.reuse, R8, PT ;  /* 0x000000080600720c */ /* 0x040fe20003f84070 */
[----:B------:R-:W-:Y:S01]  /*5eb0*/  IMAD.HI.U32 R12, R9, R21, RZ ;  /* 0x00000015090c7227 */ /* 0x000fe200078e00ff */
[----:B------:R-:W-:-:S03]  /*5ec0*/  ISETP.GT.U32.AND P3, PT, R6, R229, PT ;  /* 0x000000e50600720c */ /* 0x000fc60003f64070 */
[----:B------:R-:W-:Y:S01]  /*5ed0*/  @!P6 IMAD.IADD R249, R249, 0x1, -R6 ;  /* 0x00000001f9f9e824 */ /* 0x000fe200078e0a06 */
[----:B------:R-:W-:Y:S01]  /*5ee0*/  ISETP.GE.AND P6, PT, R19, RZ, PT ;  /* 0x000000ff1300720c */ /* 0x000fe20003fc6270 */
[----:B------:R-:W-:Y:S01]  /*5ef0*/  IMAD.MOV R12, RZ, RZ, -R12 ;  /* 0x000000ffff0c7224 */ /* 0x000fe200078e0a0c */
[----:B------:R-:W-:Y:S01]  /*5f00*/  IABS R19, R18 ;  /* 0x0000001200137213 */ /* 0x000fe20000000000 */
[----:B------:R-:W-:-:S04]  /*5f10*/  IMAD.HI.U32 R15, R9, R24, RZ ;  /* 0x00000018090f7227 */ /* 0x000fc800078e00ff */
[----:B------:R-:W-:Y:S02]  /*5f20*/  IMAD R12, R6, R12, R21 ;  /* 0x0000000c060c7224 */ /* 0x000fe400078e0215 */
[----:B------:R-:W-:Y:S02]  /*5f30*/  IMAD.MOV.U32 R21, RZ, RZ, R5 ;  /* 0x000000ffff157224 */ /* 0x000fe400078e0005 */
[----:B------:R-:W-:-:S04]  /*5f40*/  IMAD.HI.U32 R10, R9, R19, RZ ;  /* 0x00000013090a7227 */ /* 0x000fc800078e00ff */
[----:B------:R-:W-:Y:S01]  /*5f50*/  @!P4 IMAD.IADD R8, R8, 0x1, -R6 ;  /* 0x000000010808c824 */ /* 0x000fe200078e0a06 */
[C---:B------:R-:W-:Y:S01]  /*5f60*/  ISETP.GT.U32.AND P4, PT, R6.reuse, R239, PT ;  /* 0x000000ef0600720c */ /* 0x040fe20003f84070 */
[----:B------:R-:W-:Y:S01]  /*5f70*/  @!P2 IMAD.MOV R21, RZ, RZ, -R21 ;  /* 0x000000ffff15a224 */ /* 0x000fe200078e0a15 */
[C---:B------:R-:W-:Y:S01]  /*5f80*/  ISETP.GT.U32.AND P2, PT, R6.reuse, R249, PT ;  /* 0x000000f90600720c */ /* 0x040fe20003f44070 */
[----:B------:R-:W-:Y:S02]  /*5f90*/  IMAD.MOV R10, RZ, RZ, -R10 ;  /* 0x000000ffff0a7224 */ /* 0x000fe400078e0a0a */
[----:B------:R-:W-:Y:S02]  /*5fa0*/  IMAD.MOV R15, RZ, RZ, -R15 ;  /* 0x000000ffff0f7224 */ /* 0x000fe400078e0a0f */
[----:B------:R-:W-:Y:S02]  /*5fb0*/  IMAD R10, R6, R10, R19 ;  /* 0x0000000a060a7224 */ /* 0x000fe400078e0213 */
[----:B------:R-:W-:-:S02]  /*5fc0*/  IMAD.MOV.U32 R19, RZ, RZ, R7 ;  /* 0x000000ffff137224 */ /* 0x000fc400078e0007 */
[----:B------:R-:W-:-:S04]  /*5fd0*/  IMAD.HI.U32 R17, R9, R26, RZ ;  /* 0x0000001a09117227 */ /* 0x000fc800078e00ff */
[C---:B------:R-:W-:Y:S02]  /*5fe0*/  IMAD R24, R6.reuse, R15, R24 ;  /* 0x0000000f06187224 */ /* 0x040fe400078e0218 */
[----:B------:R-:W-:Y:S01]  /*5ff0*/  @!P1 IMAD.MOV R19, RZ, RZ, -R19 ;  /* 0x000000ffff139224 */ /* 0x000fe200078e0a13 */
[C---:B------:R-:W-:Y:S01]  /*6000*/  ISETP.GT.U32.AND P1, PT, R6.reuse, R251, PT ;  /* 0x000000fb0600720c */ /* 0x040fe20003f24070 */
[----:B------:R-:W-:Y:S02]  /*6010*/  IMAD.MOV R17, RZ, RZ, -R17 ;  /* 0x000000ffff117224 */ /* 0x000fe400078e0a11 */
[----:B------:R-:W-:Y:S02]  /*6020*/  IMAD.MOV.U32 R15, RZ, RZ, R13 ;  /* 0x000000ffff0f7224 */ /* 0x000fe400078e000d */
[--C-:B------:R-:W-:Y:S01]  /*6030*/  @!P4 IMAD.IADD R239, R239, 0x1, -R6.reuse ;  /* 0x00000001efefc824 */ /* 0x100fe200078e0a06 */
[C---:B------:R-:W-:Y:S01]  /*6040*/  ISETP.GT.U32.AND P4, PT, R6.reuse, R12, PT ;  /* 0x0000000c0600720c */ /* 0x040fe20003f84070 */
[----:B------:R-:W-:Y:S01]  /*6050*/  @!P2 IMAD.IADD R249, R249, 0x1, -R6 ;  /* 0x00000001f9f9a824 */ /* 0x000fe200078e0a06 */
[C---:B------:R-:W-:Y:S01]  /*6060*/  ISETP.GT.U32.AND P2, PT, R6.reuse, R24, PT ;  /* 0x000000180600720c */ /* 0x040fe20003f44070 */
[----:B------:R-:W-:-:S02]  /*6070*/  IMAD R26, R6, R17, R26 ;  /* 0x00000011061a7224 */ /* 0x000fc400078e021a */
[----:B------:R-:W-:Y:S01]  /*6080*/  @!P5 IMAD.MOV R22, RZ, RZ, -R22 ;  /* 0x000000ffff16d224 */ /* 0x000fe200078e0a16 */
[C---:B------:R-:W-:Y:S01]  /*6090*/  ISETP.GT.U32.AND P5, PT, R6.reuse, R2, PT ;  /* 0x000000020600720c */ /* 0x040fe20003fa4070 */
[----:B------:R-:W-:Y:S01]  /*60a0*/  @!P0 IMAD.MOV R15, RZ, RZ, -R15 ;  /* 0x000000ffff0f8224 */ /* 0x000fe200078e0a0f */
[C---:B------:R-:W-:Y:S01]  /*60b0*/  ISETP.GT.U32.AND P0, PT, R6.reuse, R4, PT ;  /* 0x000000040600720c */ /* 0x040fe20003f04070 */
[----:B------:R-:W-:Y:S01]  /*60c0*/  @!P3 IMAD.IADD R229, R229, 0x1, -R6 ;  /* 0x00000001e5e5b824 */ /* 0x000fe200078e0a06 */
[----:B------:R-:W-:Y:S01]  /*60d0*/  ISETP.GT.U32.AND P3, PT, R6, R10, PT ;  /* 0x0000000a0600720c */ /* 0x000fe20003f64070 */
[----:B------:R-:W-:Y:S02]  /*60e0*/  IMAD.MOV.U32 R17, RZ, RZ, R11 ;  /* 0x000000ffff117224 */ /* 0x000fe400078e000b */
[----:B------:R-:W-:-:S04]  /*60f0*/  IMAD.HI.U32 R9, R9, R28, RZ ;  /* 0x0000001c09097227 */ /* 0x000fc800078e00ff */
[----:B------:R-:W-:Y:S01]  /*6100*/  @!P6 IMAD.MOV R17, RZ, RZ, -R17 ;  /* 0x000000ffff11e224 */ /* 0x000fe200078e0a11 */
[C---:B------:R-:W-:Y:S01]  /*6110*/  ISETP.GT.U32.AND P6, PT, R6.reuse, R8, PT ;  /* 0x000000080600720c */ /* 0x040fe20003fc4070 */
[----:B------:R-:W-:Y:S02]  /*6120*/  IMAD.MOV R9, RZ, RZ, -R9 ;  /* 0x000000ffff097224 */ /* 0x000fe400078e0a09 */
[----:B------:R-:W-:Y:S01]  /*6130*/  @!P1 IMAD.IADD R251, R251, 0x1, -R6 ;  /* 0x00000001fbfb9824 */ /* 0x000fe200078e0a06 */
[C---:B------:R-:W-:Y:S01]  /*6140*/  ISETP.GT.U32.AND P1, PT, R6.reuse, R26, PT ;  /* 0x0000001a0600720c */ /* 0x040fe20003f24070 */
[----:B------:R-:W-:Y:S02]  /*6150*/  IMAD R28, R6, R9, R28 ;  /* 0x00000009061c7224 */ /* 0x000fe400078e021c */
[--C-:B------:R-:W-:Y:S01]  /*6160*/  @!P4 IMAD.IADD R12, R12, 0x1, -R6.reuse ;  /* 0x000000010c0cc824 */ /* 0x100fe200078e0a06 */
[----:B------:R-:W-:Y:S01]  /*6170*/  ISETP.GE.AND P4, PT, R104, RZ, PT ;  /* 0x000000ff6800720c */ /* 0x000fe20003f86270 */
[--C-:B------:R-:W-:Y:S01]  /*6180*/  @!P2 IMAD.IADD R24, R24, 0x1, -R6.reuse ;  /* 0x000000011818a824 */ /* 0x100fe200078e0a06 */
[----:B------:R-:W-:Y:S01]  /*6190*/  ISETP.GE.AND P2, PT, R106, RZ, PT ;  /* 0x000000ff6a00720c */ /* 0x000fe20003f46270 */
[--C-:B------:R-:W-:Y:S01]  /*61a0*/  @!P5 IMAD.IADD R2, R2, 0x1, -R6.reuse ;  /* 0x000000010202d824 */ /* 0x100fe200078e0a06 */
[----:B------:R-:W-:Y:S01]  /*61b0*/  ISETP.GT.U32.AND P5, PT, R6, R28, PT ;  /* 0x0000001c0600720c */ /* 0x000fe20003fa4070 */
[--C-:B------:R-:W-:Y:S01]  /*61c0*/  @!P0 IMAD.IADD R4, R4, 0x1, -R6.reuse ;  /* 0x0000000104048824 */ /* 0x100fe200078e0a06 */
[----:B------:R-:W-:Y:S01]  /*61d0*/  ISETP.GE.AND P0, PT, R98, RZ, PT ;  /* 0x000000ff6200720c */ /* 0x000fe20003f06270 */
[--C-:B------:R-:W-:Y:S01]  /*61e0*/  @!P3 IMAD.IADD R10, R10, 0x1, -R6.reuse ;  /* 0x000000010a0ab824 */ /* 0x100fe200078e0a06 */
[----:B------:R-:W-:Y:S01]  /*61f0*/  ISETP.GE.AND P3, PT, R102, RZ, PT ;  /* 0x000000ff6600720c */ /* 0x000fe20003f66270 */
[--C-:B------:R-:W-:Y:S01]  /*6200*/  @!P6 IMAD.IADD R8, R8, 0x1, -R6.reuse ;  /* 0x000000010808e824 */ /* 0x100fe200078e0a06 */
[----:B------:R-:W-:Y:S01]  /*6210*/  ISETP.GE.AND P6, PT, R100, RZ, PT ;  /* 0x000000ff6400720c */ /* 0x000fe20003fc6270 */
[----:B------:R-:W-:Y:S01]  /*6220*/  @!P1 IMAD.IADD R26, R26, 0x1, -R6 ;  /* 0x000000011a1a9824 */ /* 0x000fe200078e0a06 */
[----:B------:R-:W-:Y:S01]  /*6230*/  ISETP.GE.AND P1, PT, R96, RZ, PT ;  /* 0x000000ff6000720c */ /* 0x000fe20003f26270 */
[----:B------:R-:W-:-:S02]  /*6240*/  IMAD.MOV.U32 R7, RZ, RZ, R251 ;  /* 0x000000ffff077224 */ /* 0x000fc400078e00fb */
[----:B------:R-:W-:Y:S02]  /*6250*/  IMAD.MOV.U32 R5, RZ, RZ, R2 ;  /* 0x000000ffff057224 */ /* 0x000fe400078e0002 */
[----:B------:R-:W-:Y:S01]  /*6260*/  IMAD.MOV.U32 R13, RZ, RZ, R229 ;  /* 0x000000ffff0d7224 */ /* 0x000fe200078e00e5 */
[----:B------:R-:W-:Y:S01]  /*6270*/  SHF.R.S32.HI R229, RZ, 0x1f, R20 ;  /* 0x0000001fffe57819 */ /* 0x000fe20000011414 */
[----:B------:R-:W-:Y:S02]  /*6280*/  IMAD.MOV.U32 R9, RZ, RZ, R249 ;  /* 0x000000ffff097224 */ /* 0x000fe400078e00f9 */
[----:B------:R-:W-:Y:S01]  /*6290*/  @!P4 IMAD.MOV R7, RZ, RZ, -R7 ;  /* 0x000000ffff07c224 */ /* 0x000fe200078e0a07 */
[----:B------:R-:W-:Y:S01]  /*62a0*/  ISETP.GT.U32.AND P4, PT, R6, R26, PT ;  /* 0x0000001a0600720c */ /* 0x000fe20003f84070 */
[----:B------:R-:W-:Y:S01]  /*62b0*/  @!P2 IMAD.MOV R5, RZ, RZ, -R5 ;  /* 0x000000ffff05a224 */ /* 0x000fe200078e0a05 */
[----:B------:R-:W-:Y:S01]  /*62c0*/  ISETP.GE.AND P2, PT, R16, RZ, PT ;  /* 0x000000ff1000720c */ /* 0x000fe20003f46270 */
[----:B------:R-:W-:Y:S01]  /*62d0*/  @!P5 IMAD.IADD R28, R28, 0x1, -R6 ;  /* 0x000000011c1cd824 */ /* 0x000fe200078e0a06 */
[C---:B------:R-:W-:Y:S01]  /*62e0*/  ISETP.GT.U32.AND P5, PT, R6.reuse, R12, PT ;  /* 0x0000000c0600720c */ /* 0x040fe20003fa4070 */
[----:B------:R-:W-:Y:S01]  /*62f0*/  @!P0 IMAD.MOV R13, RZ, RZ, -R13 ;  /* 0x000000ffff0d8224 */ /* 0x000fe200078e0a0d */
[C---:B------:R-:W-:Y:S01]  /*6300*/  ISETP.GT.U32.AND P0, PT, R6.reuse, R10, PT ;  /* 0x0000000a0600720c */ /* 0x040fe20003f04070 */
[----:B------:R-:W-:Y:S01]  /*6310*/  @!P3 IMAD.MOV R9, RZ, RZ, -R9 ;  /* 0x000000ffff09b224 */ /* 0x000fe200078e0a09 */
[----:B------:R-:W-:Y:S01]  /*6320*/  ISETP.GT.U32.AND P3, PT, R6, R24, PT ;  /* 0x000000180600720c */ /* 0x000fe20003f64070 */
[----:B------:R-:W-:Y:S01]  /*6330*/  IMAD.MOV.U32 R11, RZ, RZ, R239 ;  /* 0x000000ffff0b7224 */ /* 0x000fe200078e00ef */
[----:B------:R-:W-:Y:S01]  /*6340*/  LEA.HI R20, R229, R20, RZ, 0x7 ;  /* 0x00000014e5147211 */ /* 0x000fe200078f38ff */
[----:B------:R-:W-:-:S02]  /*6350*/  IMAD.MOV.U32 R251, RZ, RZ, R4 ;  /* 0x000000fffffb7224 */ /* 0x000fc400078e0004 */
[----:B------:R-:W-:Y:S01]  /*6360*/  @!P6 IMAD.MOV R11, RZ, RZ, -R11 ;  /* 0x000000ffff0be224 */ /* 0x000fe200078e0a0b */
[----:B------:R-:W-:Y:S01]  /*6370*/  ISETP.GT.U32.AND P6, PT, R6, R28, PT ;  /* 0x0000001c0600720c */ /* 0x000fe20003fc4070 */
[----:B------:R-:W-:Y:S01]  /*6380*/  @!P1 IMAD.MOV R251, RZ, RZ, -R251 ;  /* 0x000000fffffb9224 */ /* 0x000fe200078e0afb */
[----:B------:R-:W-:Y:S01]  /*6390*/  ISETP.GE.AND P1, PT, R18, RZ, PT ;  /* 0x000000ff1200720c */ /* 0x000fe20003f26270 */
[----:B------:R-:W-:Y:S01]  /*63a0*/  @!P4 IMAD.IADD R26, R26, 0x1, -R6 ;  /* 0x000000011a1ac824 */ /* 0x000fe200078e0a06 */
[----:B------:R-:W-:Y:S01]  /*63b0*/  ISETP.GE.AND P4, PT, R94, RZ, PT ;  /* 0x000000ff5e00720c */ /* 0x000fe20003f86270 */
[----:B------:R-:W-:Y:S01]  /*63c0*/  @!P2 IMAD.MOV R8, RZ, RZ, -R8 ;  /* 0x000000ffff08a224 */ /* 0x000fe200078e0a08 */
[----:B------:R-:W-:Y:S01]  /*63d0*/  ISETP.NE.AND P2, PT, R159, RZ, PT ;  /* 0x000000ff9f00720c */ /* 0x000fe20003f45270 */
[--C-:B------:R-:W-:Y:S01]  /*63e0*/  @!P0 IMAD.IADD R10, R10, 0x1, -R6.reuse ;  /* 0x000000010a0a8824 */ /* 0x100fe200078e0a06 */
[----:B------:R-:W-:Y:S01]  /*63f0*/  LOP3.LUT R18, RZ, R159, RZ, 0x33, !PT ;  /* 0x0000009fff127212 */ /* 0x000fe200078e33ff */
[--C-:B------:R-:W-:Y:S01]  /*6400*/  @!P5 IMAD.IADD R12, R12, 0x1, -R6.reuse ;  /* 0x000000010c0cd824 */ /* 0x100fe200078e0a06 */
[----:B------:R-:W-:Y:S01]  /*6410*/  ISETP.GE.AND P0, PT, R88, RZ, PT ;  /* 0x000000ff5800720c */ /* 0x000fe20003f06270 */
[--C-:B------:R-:W-:Y:S01]  /*6420*/  @!P3 IMAD.IADD R24, R24, 0x1, -R6.reuse ;  /* 0x000000011818b824 */ /* 0x100fe200078e0a06 */
[----:B------:R-:W-:Y:S01]  /*6430*/  ISETP.GE.AND P5, PT, R90, RZ, PT ;  /* 0x000000ff5a00720c */ /* 0x000fe20003fa6270 */
[----:B------:R-:W-:Y:S01]  /*6440*/  @!P6 IMAD.IADD R28, R28, 0x1, -R6 ;  /* 0x000000011c1ce824 */ /* 0x000fe200078e0a06 */
[----:B------:R-:W-:Y:S01]  /*6450*/  ISETP.GE.AND P3, PT, R92, RZ, PT ;  /* 0x000000ff5c00720c */ /* 0x000fe20003f66270 */
[----:B------:R-:W-:Y:S01]  /*6460*/  IMAD R2, R204, UR60, RZ ;  /* 0x0000003ccc027c24 */ /* 0x000fe2000f8e02ff */
[C---:B------:R-:W-:Y:S01]  /*6470*/  SEL R245, R18.reuse, R245, !P2 ;  /* 0x000000f512f57207 */ /* 0x040fe20005000000 */
[----:B------:R-:W-:Y:S01]  /*6480*/  IMAD.MOV.U32 R229, RZ, RZ, R28 ;  /* 0x000000ffffe57224 */ /* 0x000fe200078e001c */
[----:B------:R-:W-:Y:S01]  /*6490*/  SEL R243, R18, R243, !P2 ;  /* 0x000000f312f37207 */ /* 0x000fe20005000000 */
[----:B------:R-:W-:Y:S01]  /*64a0*/  IMAD.MOV.U32 R249, RZ, RZ, R24 ;  /* 0x000000fffff97224 */ /* 0x000fe200078e0018 */
[----:B------:R-:W-:Y:S01]  /*64b0*/  LEA R4, P6, R2, UR8, 0x1 ;  /* 0x0000000802047c11 */ /* 0x000fe2000f8c08ff */
[----:B------:R-:W-:Y:S01]  /*64c0*/  IMAD R245, R245, UR10, RZ ;  /* 0x0000000af5f57c24 */ /* 0x000fe2000f8e02ff */
[C---:B------:R-:W-:Y:S01]  /*64d0*/  SEL R227, R18.reuse, R227, !P2 ;  /* 0x000000e312e37207 */ /* 0x040fe20005000000 */
[----:B------:R-:W-:Y:S01]  /*64e0*/  IMAD.MOV.U32 R239, RZ, RZ, R26 ;  /* 0x000000ffffef7224 */ /* 0x000fe200078e001a */
[----:B------:R-:W-:Y:S01]  /*64f0*/  SEL R233, R18, R233, !P2 ;  /* 0x000000e912e97207 */ /* 0x000fe20005000000 */
[----:B------:R-:W-:Y:S01]  /*6500*/  @!P4 IMAD.MOV R229, RZ, RZ, -R229 ;  /* 0x000000ffffe5c224 */ /* 0x000fe200078e0ae5 */
[----:B------:R-:W-:Y:S01]  /*6510*/  LEA R152, P4, R245, R4, 0x1 ;  /* 0x00000004f5987211 */ /* 0x000fe200078808ff */
[----:B------:R-:W-:Y:S01]  /*6520*/  @!P1 IMAD.MOV R10, RZ, RZ, -R10 ;  /* 0x000000ffff0a9224 */ /* 0x000fe200078e0a0a */
[----:B------:R-:W-:Y:S01]  /*6530*/  LEA.HI.X.SX32 R2, R2, UR9, 0x1, P6 ;  /* 0x0000000902027c11 */ /* 0x000fe2000b0f0eff */
[----:B------:R-:W-:Y:S01]  /*6540*/  @!P0 IMAD.MOV R12, RZ, RZ, -R12 ;  /* 0x000000ffff0c8224 */ /* 0x000fe200078e0a0c */
[C---:B------:R-:W-:Y:S01]  /*6550*/  SEL R231, R18.reuse, R231, !P2 ;  /* 0x000000e712e77207 */ /* 0x040fe20005000000 */
[----:B------:R-:W-:Y:S01]  /*6560*/  @!P5 IMAD.MOV R249, RZ, RZ, -R249 ;  /* 0x000000fffff9d224 */ /* 0x000fe200078e0af9 */
[C---:B------:R-:W-:Y:S01]  /*6570*/  SEL R159, R18.reuse, R14, !P2 ;  /* 0x0000000e129f7207 */ /* 0x040fe20005000000 */
[----:B------:R-:W-:Y:S01]  /*6580*/  @!P3 IMAD.MOV R239, RZ, RZ, -R239 ;  /* 0x000000ffffefb224 */ /* 0x000fe200078e0aef */
[C---:B------:R-:W-:Y:S01]  /*6590*/  SEL R217, R18.reuse, R217, !P2 ;  /* 0x000000d912d97207 */ /* 0x040fe20005000000 */
[----:B------:R-:W-:Y:S01]  /*65a0*/  IMAD R243, R243, UR10, RZ ;  /* 0x0000000af3f37c24 */ /* 0x000fe2000f8e02ff */
[C---:B------:R-:W-:Y:S01]  /*65b0*/  SEL R241, R18.reuse, R241, !P2 ;  /* 0x000000f112f17207 */ /* 0x040fe20005000000 */
[----:B------:R0:W-:Y:S01]  /*65c0*/  STL [R1+0x80c], R152 ;  /* 0x00080c9801007387 */ /* 0x0001e20000100800 */
[C---:B------:R-:W-:Y:S01]  /*65d0*/  SEL R237, R18.reuse, R237, !P2 ;  /* 0x000000ed12ed7207 */ /* 0x040fe20005000000 */
[----:B------:R-:W-:Y:S01]  /*65e0*/  IMAD R227, R227, UR10, RZ ;  /* 0x0000000ae3e37c24 */ /* 0x000fe2000f8e02ff */
        /* <DEDUP_REMOVED lines=216> */
[----:B------:R-:W-:Y:S01]  /*7370*/  SEL R11, R18, R11, !P2 ;  /* 0x0000000b120b7207 */ /* 0x000fe20005000000 */
        /* <DEDUP_REMOVED lines=21> */
[----:B0-----:R-:W-:Y:S01]  /*74d0*/  LEA.HI.X.SX32 R152, R245, R2, 0x1, P4 ;  /* 0x00000002f5987211 */ /* 0x001fe200020f0eff */
[----:B------:R-:W-:Y:S01]  /*74e0*/  IMAD R8, R8, UR10, RZ ;  /* 0x0000000a08087c24 */ /* 0x000fe2000f8e02ff */
[-C--:B------:R-:W-:Y:S01]  /*74f0*/  LEA R224, P2, R243, R4.reuse, 0x1 ;  /* 0x00000004f3e07211 */ /* 0x080fe200078408ff */
[----:B------:R-:W-:Y:S01]  /*7500*/  IMAD R10, R10, UR10, RZ ;  /* 0x0000000a0a0a7c24 */ /* 0x000fe2000f8e02ff */
[----:B------:R-:W-:Y:S01]  /*7510*/  LEA R229, P1, R227, R4, 0x1 ;  /* 0x00000004e3e57211 */ /* 0x000fe200078208ff */
[----:B------:R0:W-:Y:S01]  /*7520*/  STL [R1+0x808], R152 ;  /* 0x0008089801007387 */ /* 0x0001e20000100800 */
[----:B------:R-:W-:Y:S01]  /*7530*/  LEA.HI.X.SX32 R222, R243, R2, 0x1, P2 ;  /* 0x00000002f3de7211 */ /* 0x000fe200010f0eff */
[----:B------:R-:W-:Y:S01]  /*7540*/  IMAD R12, R12, UR10, RZ ;  /* 0x0000000a0c0c7c24 */ /* 0x000fe2000f8e02ff */
[----:B------:R-:W-:Y:S01]  /*7550*/  LEA R234, P0, R231, R4, 0x1 ;  /* 0x00000004e7ea7211 */ /* 0x000fe200078008ff */
[----:B------:R-:W-:Y:S01]  /*7560*/  IMAD R14, R14, UR10, RZ ;  /* 0x0000000a0e0e7c24 */ /* 0x000fe2000f8e02ff */
[----:B------:R-:W-:Y:S01]  /*7570*/  LEA.HI.X.SX32 R227, R227, R2, 0x1, P1 ;  /* 0x00000002e3e37211 */ /* 0x000fe200008f0eff */
[----:B------:R-:W-:Y:S01]  /*7580*/  IMAD R16, R16, UR10, RZ ;  /* 0x0000000a10107c24 */ /* 0x000fe2000f8e02ff */
[-C--:B------:R-:W-:Y:S01]  /*7590*/  LEA R154, P1, R225, R4.reuse, 0x1 ;  /* 0x00000004e19a7211 */ /* 0x080fe200078208ff */
[----:B------:R-:W-:Y:S01]  /*75a0*/  IMAD R18, R18, UR10, RZ ;  /* 0x0000000a12127c24 */ /* 0x000fe2000f8e02ff */
[-C--:B------:R-:W-:Y:S01]  /*75b0*/  LEA R239, P6, R241, R4.reuse, 0x1 ;  /* 0x00000004f1ef7211 */ /* 0x080fe200078c08ff */
[----:B------:R-:W-:Y:S01]  /*75c0*/  ULDC.64 UR8, c[0x0][0x210] ;  /* 0x0000840000087ab9 */ /* 0x000fe20000000a00 */
[----:B0-----:R-:W-:Y:S01]  /*75d0*/  LEA R152, P2, R233, R4, 0x1 ;  /* 0x00000004e9987211 */ /* 0x001fe200078408ff */
[----:B------:R-:W-:Y:S01]  /*75e0*/  USHF.L.U32 UR60, UR60, 0x7, URZ ;  /* 0x000000073c3c7899 */ /* 0x000fe2000800063f */
[----:B------:R-:W-:-:S02]  /*75f0*/  LEA.HI.X.SX32 R231, R231, R2, 0x1, P0 ;  /* 0x00000002e7e77211 */ /* 0x000fc400000f0eff */
[-C--:B------:R-:W-:Y:S01]  /*7600*/  LEA R244, P5, R237, R4.reuse, 0x1 ;  /* 0x00000004edf47211 */ /* 0x080fe200078a08ff */
[----:B------:R0:W-:Y:S01]  /*7610*/  STL [R1+0x4], R152 ;  /* 0x0000049801007387 */ /* 0x0001e20000100800 */
[----:B------:R-:W-:Y:S01]  /*7620*/  LEA R220, P3, R217, R4, 0x1 ;  /* 0x00000004d9dc7211 */ /* 0x000fe200078608ff */
[----:B------:R-:W-:Y:S01]  /*7630*/  USHF.R.S32.HI UR10, URZ, 0x1f, UR60 ;  /* 0x0000001f3f0a7899 */ /* 0x000fe2000801143c */
[----:B------:R-:W-:Y:S01]  /*7640*/  LEA.HI.X.SX32 R236, R241, R2, 0x1, P6 ;  /* 0x00000002f1ec7211 */ /* 0x000fe200030f0eff */
[----:B------:R1:W-:Y:S01]  /*7650*/  STL [R1+0xc], R154 ;  /* 0x00000c9a01007387 */ /* 0x0003e20000100800 */
[----:B------:R-:W-:Y:S01]  /*7660*/  LEA R248, P4, R247, R4, 0x1 ;  /* 0x00000004f7f87211 */ /* 0x000fe200078808ff */
[----:B------:R-:W-:Y:S01]  /*7670*/  USHF.L.U32 UR5, UR60, 0x1, URZ ;  /* 0x000000013c057899 */ /* 0x000fe2000800063f */
[-C--:B------:R-:W-:Y:S01]  /*7680*/  LEA.HI.X.SX32 R242, R237, R2.reuse, 0x1, P5 ;  /* 0x00000002edf27211 */ /* 0x080fe200028f0eff */
[----:B------:R-:W-:Y:S01]  /*7690*/  USHF.L.U64.HI UR60, UR60, 0x1, UR10 ;  /* 0x000000013c3c7899 */ /* 0x000fe2000801020a */
[----:B------:R-:W-:-:S02]  /*76a0*/  LEA.HI.X.SX32 R217, R217, R2, 0x1, P3 ;  /* 0x00000002d9d97211 */ /* 0x000fc400018f0eff */
[-C--:B0-----:R-:W-:Y:S02]  /*76b0*/  LEA R152, P0, R223, R4.reuse, 0x1 ;  /* 0x00000004df987211 */ /* 0x081fe400078008ff */
[-C--:B------:R-:W-:Y:S02]  /*76c0*/  LEA R252, P3, R235, R4.reuse, 0x1 ;  /* 0x00000004ebfc7211 */ /* 0x080fe400078608ff */
[----:B-1----:R-:W-:Y:S01]  /*76d0*/  LEA R154, P6, R221, R4, 0x1 ;  /* 0x00000004dd9a7211 */ /* 0x002fe200078c08ff */
[----:B------:R0:W-:Y:S01]  /*76e0*/  STL [R1+0x14], R152 ;  /* 0x0000149801007387 */ /* 0x0001e20000100800 */
[-C--:B------:R-:W-:Y:S02]  /*76f0*/  LEA.HI.X.SX32 R247, R247, R2.reuse, 0x1, P4 ;  /* 0x00000002f7f77211 */ /* 0x080fe400020f0eff */
[----:B------:R-:W-:Y:S01]  /*7700*/  LEA.HI.X.SX32 R250, R235, R2, 0x1, P3 ;  /* 0x00000002ebfa7211 */ /* 0x000fe200018f0eff */
[----:B------:R1:W-:Y:S01]  /*7710*/  STL [R1+0x1c], R154 ;  /* 0x00001c9a01007387 */ /* 0x0003e20000100800 */
[----:B0-----:R-:W-:-:S02]  /*7720*/  LEA R152, P5, R219, R4, 0x1 ;  /* 0x00000004db987211 */ /* 0x001fc400078a08ff */
[----:B-1----:R-:W-:-:S03]  /*7730*/  LEA R154, P4, R215, R4, 0x1 ;  /* 0x00000004d79a7211 */ /* 0x002fc600078808ff */
[----:B------:R0:W-:Y:S04]  /*7740*/  STL [R1+0x24], R152 ;  /* 0x0000249801007387 */ /* 0x0001e80000100800 */
[----:B------:R1:W-:Y:S01]  /*7750*/  STL [R1+0x78], R154 ;  /* 0x0000789a01007387 */ /* 0x0003e20000100800 */
[----:B0-----:R-:W-:Y:S02]  /*7760*/  LEA R152, P3, R213, R4, 0x1 ;  /* 0x00000004d5987211 */ /* 0x001fe400078608ff */
[----:B-1----:R-:W-:-:S03]  /*7770*/  LEA.HI.X.SX32 R154, R233, R2, 0x1, P2 ;  /* 0x00000002e99a7211 */ /* 0x002fc600010f0eff */
[----:B------:R0:W-:Y:S01]  /*7780*/  STL [R1+0x80], R152 ;  /* 0x0000809801007387 */ /* 0x0001e20000100800 */
[----:B------:R-:W-:-:S03]  /*7790*/  LEA R156, P2, R211, R4, 0x1 ;  /* 0x00000004d39c7211 */ /* 0x000fc600078408ff */
[----:B------:R1:W-:Y:S04]  /*77a0*/  STL [R1], R154 ;  /* 0x0000009a01007387 */ /* 0x0003e80000100800 */
[----:B------:R2:W-:Y:S01]  /*77b0*/  STL [R1+0x88], R156 ;  /* 0x0000889c01007387 */ /* 0x0005e20000100800 */
[----:B0-----:R-:W-:Y:S02]  /*77c0*/  LEA.HI.X.SX32 R152, R225, R2, 0x1, P1 ;  /* 0x00000002e1987211 */ /* 0x001fe400008f0eff */
[----:B-1----:R-:W-:-:S03]  /*77d0*/  LEA R154, P1, R209, R4, 0x1 ;  /* 0x00000004d19a7211 */ /* 0x002fc600078208ff */
[----:B------:R0:W-:Y:S01]  /*77e0*/  STL [R1+0x8], R152 ;  /* 0x0000089801007387 */ /* 0x0001e20000100800 */
[----:B--2---:R-:W-:-:S03]  /*77f0*/  LEA.HI.X.SX32 R156, R223, R2, 0x1, P0 ;  /* 0x00000002df9c7211 */ /* 0x004fc600000f0eff */
[----:B------:R1:W-:Y:S04]  /*7800*/  STL [R1+0x90], R154 ;  /* 0x0000909a01007387 */ /* 0x0003e80000100800 */
[----:B------:R2:W-:Y:S01]  /*7810*/  STL [R1+0x10], R156 ;  /* 0x0000109c01007387 */ /* 0x0005e20000100800 */
[----:B0-----:R-:W-:Y:S02]  /*7820*/  LEA R152, P0, R207, R4, 0x1 ;  /* 0x00000004cf987211 */ /* 0x001fe400078008ff */
[----:B-1----:R-:W-:-:S03]  /*7830*/  LEA.HI.X.SX32 R154, R221, R2, 0x1, P6 ;  /* 0x00000002dd9a7211 */ /* 0x002fc600030f0eff */
[----:B------:R0:W-:Y:S01]  /*7840*/  STL [R1+0x98], R152 ;  /* 0x0000989801007387 */ /* 0x0001e20000100800 */
[----:B--2---:R-:W-:-:S03]  /*7850*/  LEA R156, P6, R205, R4, 0x1 ;  /* 0x00000004cd9c7211 */ /* 0x004fc600078c08ff */
[----:B------:R1:W-:Y:S04]  /*7860*/  STL [R1+0x18], R154 ;  /* 0x0000189a01007387 */ /* 0x0003e80000100800 */
        /* <DEDUP_REMOVED lines=101> */
[----:B------:R1:W-:Y:S01]  /*7ec0*/  STL [R1+0x168], R154 ;  /* 0x0001689a01007387 */ /* 0x0003e20000100800 */
[----:B------:R-:W-:-:S03]  /*7ed0*/  LEA.HI.X.SX32 R155, R155, R2, 0x1, P2 ;  /* 0x000000029b9b7211 */ /* 0x000fc600010f0eff */
        /* <DEDUP_REMOVED lines=18> */
[----:B------:R-:W-:Y:S01]  /*8000*/  STL [R1+0x190], R156 ;  /* 0x0001909c01007387 */ /* 0x000fe20000100800 */
[----:B0-----:R-:W-:Y:S02]  /*8010*/  LEA.HI.X.SX32 R152, R157, R2, 0x1, P3 ;  /* 0x000000029d987211 */ /* 0x001fe400018f0eff */
[----:B-1----:R-:W-:-:S03]  /*8020*/  LEA R154, P3, R143, R4, 0x1 ;  /* 0x000000048f9a7211 */ /* 0x002fc600078608ff */
[----:B------:R0:W-:Y:S04]  /*8030*/  STL [R1+0x15c], R152 ;  /* 0x00015c9801007387 */ /* 0x0001e80000100800 */
[----:B------:R1:W-:Y:S04]  /*8040*/  STL [R1+0x198], R154 ;  /* 0x0001989a01007387 */ /* 0x0003e80000100800 */
[----:B------:R-:W-:Y:S01]  /*8050*/  STL [R1+0x164], R155 ;  /* 0x0001649b01007387 */ /* 0x000fe20000100800 */
[----:B0-----:R-:W-:Y:S02]  /*8060*/  LEA R152, P2, R141, R4, 0x1 ;  /* 0x000000048d987211 */ /* 0x001fe400078408ff */
[----:B-1----:R-:W-:-:S03]  /*8070*/  LEA.HI.X.SX32 R154, R153, R2, 0x1, P1 ;  /* 0x00000002999a7211 */ /* 0x002fc600008f0eff */
[----:B------:R0:W-:Y:S01]  /*8080*/  STL [R1+0x1a0], R152 ;  /* 0x0001a09801007387 */ /* 0x0001e20000100800 */
[----:B------:R-:W-:-:S03]  /*8090*/  LEA R153, P1, R139, R4, 0x1 ;  /* 0x000000048b997211 */ /* 0x000fc600078208ff */
[----:B------:R1:W-:Y:S04]  /*80a0*/  STL [R1+0x16c], R154 ;  /* 0x00016c9a01007387 */ /* 0x0003e80000100800 */
[----:B------:R2:W-:Y:S01]  /*80b0*/  STL [R1+0x1a8], R153 ;  /* 0x0001a89901007387 */ /* 0x0005e20000100800 */
[----:B0-----:R-:W-:Y:S02]  /*80c0*/  LEA.HI.X.SX32 R152, R151, R2, 0x1, P0 ;  /* 0x0000000297987211 */ /* 0x001fe400000f0eff */
[----:B------:R-:W-:Y:S02]  /*80d0*/  CS2R R150, SRZ ;  /* 0x0000000000967805 */ /* 0x000fe4000001ff00 */
[----:B-1----:R-:W-:Y:S01]  /*80e0*/  LEA R154, P0, R137, R4, 0x1 ;  /* 0x00000004899a7211 */ /* 0x002fe200078008ff */
[----:B------:R0:W-:Y:S01]  /*80f0*/  STL [R1+0x174], R152 ;  /* 0x0001749801007387 */ /* 0x0001e20000100800 */
[----:B--2---:R-:W-:-:S03]  /*8100*/  LEA.HI.X.SX32 R153, R149, R2, 0x1, P6 ;  /* 0x0000000295997211 */ /* 0x004fc600030f0eff */
[----:B------:R1:W-:Y:S01]  /*8110*/  STL [R1+0x1b0], R154 ;  /* 0x0001b09a01007387 */ /* 0x0003e20000100800 */
[----:B------:R-:W-:-:S03]  /*8120*/  CS2R R148, SRZ ;  /* 0x0000000000947805 */ /* 0x000fc6000001ff00 */
[----:B------:R2:W-:Y:S01]  /*8130*/  STL [R1+0x17c], R153 ;  /* 0x00017c9901007387 */ /* 0x0005e20000100800 */
[----:B0-----:R-:W-:Y:S02]  /*8140*/  LEA R152, P6, R135, R4, 0x1 ;  /* 0x0000000487987211 */ /* 0x001fe400078c08ff */
[----:B-1----:R-:W-:-:S03]  /*8150*/  LEA.HI.X.SX32 R154, R147, R2, 0x1, P5 ;  /* 0x00000002939a7211 */ /* 0x002fc600028f0eff */
[----:B------:R0:W-:Y:S01]  /*8160*/  STL [R1+0x1b8], R152 ;  /* 0x0001b89801007387 */ /* 0x0001e20000100800 */
[----:B------:R-:W-:Y:S02]  /*8170*/  CS2R R146, SRZ ;  /* 0x0000000000927805 */ /* 0x000fe4000001ff00 */
[----:B--2---:R-:W-:Y:S01]  /*8180*/  LEA R153, P5, R133, R4, 0x1 ;  /* 0x0000000485997211 */ /* 0x004fe200078a08ff */
[----:B------:R1:W-:Y:S04]  /*8190*/  STL [R1+0x184], R154 ;  /* 0x0001849a01007387 */ /* 0x0003e80000100800 */
[----:B------:R2:W-:Y:S01]  /*81a0*/  STL [R1+0x1c0], R153 ;  /* 0x0001c09901007387 */ /* 0x0005e20000100800 */
[----:B0-----:R-:W-:Y:S02]  /*81b0*/  LEA.HI.X.SX32 R152, R145, R2, 0x1, P4 ;  /* 0x0000000291987211 */ /* 0x001fe400020f0eff */
[----:B------:R-:W-:-:S02]  /*81c0*/  CS2R R144, SRZ ;  /* 0x0000000000907805 */ /* 0x000fc4000001ff00 */
        /* <DEDUP_REMOVED lines=264> */
[C---:B--2---:R-:W-:Y:S01]  /*9250*/  LEA R153, P4, R21.reuse, R4, 0x1 ;  /* 0x0000000415997211 */ /* 0x044fe200078808ff */
[----:B------:R1:W-:Y:S03]  /*9260*/  STL [R1+0x34c], R154 ;  /* 0x00034c9a01007387 */ /* 0x0003e60000100800 */
[-C--:B------:R-:W-:Y:S01]  /*9270*/  LEA.HI.X.SX32 R21, R21, R2.reuse, 0x1, P4 ;  /* 0x0000000215157211 */ /* 0x080fe200020f0eff */
        /* <DEDUP_REMOVED lines=22> */
[----:B------:R-:W-:Y:S01]  /*93e0*/  STL [R1+0x3a8], R154 ;  /* 0x0003a89a01007387 */ /* 0x000fe20000100800 */
[----:B------:R-:W-:Y:S02]  /*93f0*/  LEA.HI.X.SX32 R23, R22, R2, 0x1, P5 ;  /* 0x0000000216177211 */ /* 0x000fe400028f0eff */
[-C--:B------:R-:W-:Y:S01]  /*9400*/  LEA R22, P5, R9, R4.reuse, 0x1 ;  /* 0x0000000409167211 */ /* 0x080fe200078a08ff */
[----:B------:R-:W-:Y:S01]  /*9410*/  STL [R1+0x374], R153 ;  /* 0x0003749901007387 */ /* 0x000fe20000100800 */
[----:B0-----:R-:W-:Y:S02]  /*9420*/  LEA R152, P6, R11, R4, 0x1 ;  /* 0x000000040b987211 */ /* 0x001fe400078c08ff */
[----:B------:R-:W-:-:S03]  /*9430*/  LEA.HI.X.SX32 R9, R9, R2, 0x1, P5 ;  /* 0x0000000209097211 */ /* 0x000fc600028f0eff */
[----:B------:R-:W-:Y:S04]  /*9440*/  STL [R1+0x3b0], R152 ;  /* 0x0003b09801007387 */ /* 0x000fe80000100800 */
[----:B------:R0:W-:Y:S04]  /*9450*/  STL [R1+0x37c], R23 ;  /* 0x00037c1701007387 */ /* 0x0001e80000100800 */
[----:B------:R1:W-:Y:S04]  /*9460*/  STL [R1+0x3c4], R22 ;  /* 0x0003c41601007387 */ /* 0x0003e80000100800 */
[----:B------:R2:W-:Y:S01]  /*9470*/  STL [R1+0x384], R21 ;  /* 0x0003841501007387 */ /* 0x0005e20000100800 */
[----:B0-----:R-:W-:-:S02]  /*9480*/  LEA R23, P4, R7, R4, 0x1 ;  /* 0x0000000407177211 */ /* 0x001fc400078808ff */
[----:B-1----:R-:W-:-:S03]  /*9490*/  LEA.HI.X.SX32 R22, R19, R2, 0x1, P3 ;  /* 0x0000000213167211 */ /* 0x002fc600018f0eff */
[----:B------:R-:W-:Y:S01]  /*94a0*/  STL [R1+0x3cc], R23 ;  /* 0x0003cc1701007387 */ /* 0x000fe20000100800 */
[----:B------:R-:W-:Y:S02]  /*94b0*/  LEA.HI.X.SX32 R19, R17, R2, 0x1, P2 ;  /* 0x0000000211137211 */ /* 0x000fe400010f0eff */
[-C--:B--2---:R-:W-:Y:S01]  /*94c0*/  LEA R21, P3, R5, R4.reuse, 0x1 ;  /* 0x0000000405157211 */ /* 0x084fe200078608ff */
[----:B------:R-:W-:Y:S01]  /*94d0*/  STL [R1+0x38c], R22 ;  /* 0x00038c1601007387 */ /* 0x000fe20000100800 */
[----:B------:R-:W-:-:S03]  /*94e0*/  LEA R17, P2, R6, R4, 0x1 ;  /* 0x0000000406117211 */ /* 0x000fc600078408ff */
        /* <DEDUP_REMOVED lines=21> */
[----:B------:R-:W-:Y:S02]  /*9640*/  LEA R5, P3, R18, R4, 0x1 ;  /* 0x0000000412057211 */ /* 0x000fe400078608ff */
[-C--:B------:R-:W-:Y:S01]  /*9650*/  LEA.HI.X.SX32 R4, R6, R2.reuse, 0x1, P2 ;  /* 0x0000000206047211 */ /* 0x080fe200010f0eff */
[----:B------:R-:W-:Y:S01]  /*9660*/  STL [R1+0x800], R9 ;  /* 0x0008000901007387 */ /* 0x000fe20000100800 */
[----:B------:R-:W-:-:S03]  /*9670*/  LEA.HI.X.SX32 R6, R12, R2, 0x1, P6 ;  /* 0x000000020c067211 */ /* 0x000fc600030f0eff */
[----:B------:R0:W-:Y:S04]  /*9680*/  STL [R1+0x3d0], R7 ;  /* 0x0003d00701007387 */ /* 0x0001e80000100800 */
[----:B------:R1:W-:Y:S04]  /*9690*/  STL [R1+0x804], R5 ;  /* 0x0008040501007387 */ /* 0x0003e80000100800 */
[----:B------:R2:W-:Y:S01]  /*96a0*/  STL [R1+0x3d8], R4 ;  /* 0x0003d80401007387 */ /* 0x0005e20000100800 */
[----:B0-----:R-:W-:Y:S01]  /*96b0*/  LEA R7, P2, R3, UR8, 0x1 ;  /* 0x0000000803077c11 */ /* 0x001fe2000f8408ff */
[----:B------:R-:W-:-:S02]  /*96c0*/  UMOV UR8, URZ ;  /* 0x0000003f00087c82 */ /* 0x000fc40008000000 */
[----:B------:R-:W-:Y:S01]  /*96d0*/  UIADD3.X UR12, UR8, 0x40000040, URZ, UP0, !UPT ;  /* 0x40000040080c7890 */ /* 0x000fe200087fe43f */
[-C--:B-1----:R-:W-:Y:S01]  /*96e0*/  LEA.HI.X.SX32 R5, R8, R2.reuse, 0x1, P1 ;  /* 0x0000000208057211 */ /* 0x082fe200008f0eff */
[----:B------:R-:W-:Y:S01]  /*96f0*/  UIADD3 UR14, UP0, UR38, 0x2, URZ ;  /* 0x00000002260e7890 */ /* 0x000fe2000ff1e03f */
[----:B------:R-:W0:Y:S01]  /*9700*/  LDC R8, c[0x0][0x238] ;  /* 0x00008e00ff087b82 */ /* 0x000e220000000800 */
[----:B------:R-:W-:Y:S01]  /*9710*/  LEA.HI.X.SX32 R3, R3, UR9, 0x1, P2 ;  /* 0x0000000903037c11 */ /* 0x000fe200090f0eff */
[----:B------:R-:W-:Y:S01]  /*9720*/  UMOV UR9, URZ ;  /* 0x0000003f00097c82 */ /* 0x000fe20008000000 */
[----:B--2---:R-:W-:Y:S01]  /*9730*/  LEA.HI.X.SX32 R4, R10, R2, 0x1, P0 ;  /* 0x000000020a047211 */ /* 0x004fe200000f0eff */
[----:B------:R1:W-:Y:S01]  /*9740*/  STL [R1+0x3e0], R5 ;  /* 0x0003e00501007387 */ /* 0x0003e20000100800 */
[----:B------:R-:W-:Y:S01]  /*9750*/  UIADD3.X UR15, UR9, 0x40000040, URZ, UP0, !UPT ;  /* 0x40000040090f7890 */ /* 0x000fe200087fe43f */
[----:B------:R-:W-:Y:S02]  /*9760*/  UMOV UR8, UR11 ;  /* 0x0000000b00087c82 */ /* 0x000fe40008000000 */
[----:B------:R2:W-:Y:S01]  /*9770*/  STL [R1+0x3e8], R4 ;  /* 0x0003e80401007387 */ /* 0x0005e20000100800 */
[----:B------:R-:W-:-:S02]  /*9780*/  UMOV UR9, UR12 ;  /* 0x0000000c00097c82 */ /* 0x000fc40008000000 */
[----:B------:R-:W-:Y:S01]  /*9790*/  UIADD3.64 UR10, UR8, 0x380, URZ ;  /* 0x00000380080a7897 */ /* 0x000fe2000fffe03f */
[----:B------:R-:W-:Y:S01]  /*97a0*/  STL [R1+0x3f0], R6 ;  /* 0x0003f00601007387 */ /* 0x000fe20000100800 */
[----:B------:R-:W-:Y:S01]  /*97b0*/  UIADD3.64 UR10, UR8, 0x480, URZ ;  /* 0x00000480080a7897 */ /* 0x000fe2000fffe03f */
[-C--:B-1----:R-:W-:Y:S01]  /*97c0*/  LEA.HI.X.SX32 R5, R14, R2.reuse, 0x1, P5 ;  /* 0x000000020e057211 */ /* 0x082fe200028f0eff */
[----:B------:R-:W-:Y:S02]  /*97d0*/  UIADD3.64 UR18, UR8, 0x400, URZ ;  /* 0x0000040008127897 */ /* 0x000fe4000fffe03f */
[----:B------:R-:W-:Y:S01]  /*97e0*/  UIADD3.64 UR12, UR8, 0x80, URZ ;  /* 0x00000080080c7897 */ /* 0x000fe2000fffe03f */
[-C--:B--2---:R-:W-:Y:S01]  /*97f0*/  LEA.HI.X.SX32 R4, R16, R2.reuse, 0x1, P4 ;  /* 0x0000000210047211 */ /* 0x084fe200020f0eff */
[----:B------:R-:W-:Y:S01]  /*9800*/  STL [R1+0x3f8], R5 ;  /* 0x0003f80501007387 */ /* 0x000fe20000100800 */
[----:B------:R-:W-:Y:S01]  /*9810*/  LEA.HI.X.SX32 R2, R18, R2, 0x1, P3 ;  /* 0x0000000212027211 */ /* 0x000fe200018f0eff */
[----:B------:R-:W-:Y:S01]  /*9820*/  UMOV UR10, UR14 ;  /* 0x0000000e000a7c82 */ /* 0x000fe20008000000 */
[----:B------:R-:W-:Y:S01]  /*9830*/  UMOV UR11, UR15 ;  /* 0x0000000f000b7c82 */ /* 0x000fe20008000000 */
[----:B------:R1:W-:Y:S01]  /*9840*/  STL [R1+0x7fc], R4 ;  /* 0x0007fc0401007387 */ /* 0x0003e20000100800 */
[C---:B0-----:R-:W-:Y:S01]  /*9850*/  IMAD R164, R8.reuse, 0xfe, RZ ;  /* 0x000000fe08a47824 */ /* 0x041fe200078e02ff */
[----:B------:R-:W-:Y:S01]  /*9860*/  UIADD3.64 UR16, UR8, 0x100, URZ ;  /* 0x0000010008107897 */ /* 0x000fe2000fffe03f */
[C---:B------:R-:W-:Y:S01]  /*9870*/  IMAD R165, R8.reuse, 0xfa, RZ ;  /* 0x000000fa08a57824 */ /* 0x040fe200078e02ff */
[----:B------:R-:W-:Y:S01]  /*9880*/  STL [R1+0x3fc], R2 ;  /* 0x0003fc0201007387 */ /* 0x000fe20000100800 */
[C---:B------:R-:W-:Y:S01]  /*9890*/  IMAD R166, R8.reuse, 0xf6, RZ ;  /* 0x000000f608a67824 */ /* 0x040fe200078e02ff */
[----:B------:R-:W-:Y:S01]  /*98a0*/  UIADD3.64 UR20, UR8, 0x180, URZ ;  /* 0x0000018008147897 */ /* 0x000fe2000fffe03f */
[C---:B------:R-:W-:Y:S01]  /*98b0*/  IMAD R167, R8.reuse, 0xf2, RZ ;  /* 0x000000f208a77824 */ /* 0x040fe200078e02ff */
[-C--:B------:R-:W-:Y:S01]  /*98c0*/  IADD3 R165, P4, R165, R7.reuse, RZ ;  /* 0x00000007a5a57210 */ /* 0x080fe20007f9e0ff */
[C---:B------:R-:W-:Y:S01]  /*98d0*/  IMAD R168, R8.reuse, 0xee, RZ ;  /* 0x000000ee08a87824 */ /* 0x040fe200078e02ff */
[----:B-1----:R-:W-:Y:S01]  /*98e0*/  SHF.R.S32.HI R4, RZ, 0x7, R20 ;  /* 0x00000007ff047819 */ /* 0x002fe20000011414 */
[----:B------:R-:W-:Y:S01]  /*98f0*/  IMAD R169, R8, 0xea, RZ ;  /* 0x000000ea08a97824 */ /* 0x000fe200078e02ff */
[-C--:B------:R-:W-:Y:S01]  /*9900*/  IADD3 R20, P2, R164, R7.reuse, RZ ;  /* 0x00000007a4147210 */ /* 0x080fe20007f5e0ff */
[----:B------:R-:W-:Y:S01]  /*9910*/  IMAD R170, R8, 0xe6, RZ ;  /* 0x000000e608aa7824 */ /* 0x000fe200078e02ff */
[-C--:B------:R-:W-:Y:S01]  /*9920*/  IADD3 R164, P5, R166, R7.reuse, RZ ;  /* 0x00000007a6a47210 */ /* 0x080fe20007fbe0ff */
[----:B------:R-:W-:Y:S01]  /*9930*/  STL [R1+0x844], R4 ;  /* 0x0008440401007387 */ /* 0x000fe20000100800 */
[C---:B------:R-:W-:Y:S01]  /*9940*/  IMAD R171, R8.reuse, 0x7f, RZ ;  /* 0x0000007f08ab7824 */ /* 0x040fe200078e02ff */
[----:B------:R-:W-:Y:S01]  /*9950*/  UIADD3.64 UR24, UR8, 0x200, URZ ;  /* 0x0000020008187897 */ /* 0x000fe2000fffe03f */
[C---:B------:R-:W-:Y:S01]  /*9960*/  IMAD R172, R8.reuse, 0xe2, RZ ;  /* 0x000000e208ac7824 */ /* 0x040fe200078e02ff */
[----:B------:R0:W-:Y:S01]  /*9970*/  STL [R1+0x404], R20 ;  /* 0x0004041401007387 */ /* 0x0001e20000100800 */
        /* <DEDUP_REMOVED lines=9> */
[-C--:B0-----:R-:W-:Y:S01]  /*9a10*/  IADD3 R20, P6, R167, R7.reuse, RZ ;  /* 0x00000007a7147210 */ /* 0x081fe20007fde0ff */
[C---:B------:R-:W-:Y:S01]  /*9a20*/  IMAD R178, R8.reuse, 0xd6, RZ ;  /* 0x000000d608b27824 */ /* 0x040fe200078e02ff */
[----:B------:R-:W0:Y:S01]  /*9a30*/  S2R R6, SR_TID.X ;  /* 0x0000000000067919 */ /* 0x000e220000002100 */
[----:B------:R-:W-:Y:S01]  /*9a40*/  IMAD R179, R8, 0x77, RZ ;  /* 0x0000007708b37824 */ /* 0x000fe200078e02ff */
[-C--:B-1----:R-:W-:Y:S01]  /*9a50*/  IADD3 R165, P0, R168, R7.reuse, RZ ;  /* 0x00000007a8a57210 */ /* 0x082fe20007f1e0ff */
[C---:B------:R-:W-:Y:S01]  /*9a60*/  IMAD R180, R8.reuse, 0xd2, RZ ;  /* 0x000000d208b47824 */ /* 0x040fe200078e02ff */
[----:B------:R1:W-:Y:S01]  /*9a70*/  STL [R1+0x434], R20 ;  /* 0x0004341401007387 */ /* 0x0003e20000100800 */
[C---:B------:R-:W-:Y:S01]  /*9a80*/  IMAD R181, R8.reuse, 0x75, RZ ;  /* 0x0000007508b57824 */ /* 0x040fe200078e02ff */
[-C--:B--2---:R-:W-:Y:S01]  /*9a90*/  IADD3 R164, P3, R169, R7.reuse, RZ ;  /* 0x00000007a9a47210 */ /* 0x084fe20007f7e0ff */
[C---:B------:R-:W-:Y:S01]  /*9aa0*/  IMAD R182, R8.reuse, 0xce, RZ ;  /* 0x000000ce08b67824 */ /* 0x040fe200078e02ff */
[----:B------:R2:W-:Y:S01]  /*9ab0*/  STL [R1+0x444], R165 ;  /* 0x000444a501007387 */ /* 0x0005e20000100800 */
[C---:B------:R-:W-:Y:S01]  /*9ac0*/  IMAD R183, R8.reuse, 0x73, RZ ;  /* 0x0000007308b77824 */ /* 0x040fe200078e02ff */
[----:B------:R-:W-:Y:S01]  /*9ad0*/  UIADD3.64 UR40, UR8, 0x500, URZ ;  /* 0x0000050008287897 */ /* 0x000fe2000fffe03f */
[C---:B------:R-:W-:Y:S01]  /*9ae0*/  IMAD R184, R8.reuse, 0xca, RZ ;  /* 0x000000ca08b87824 */ /* 0x040fe200078e02ff */
[----:B------:R3:W-:Y:S01]  /*9af0*/  STL [R1+0x454], R164 ;  /* 0x000454a401007387 */ /* 0x0007e20000100800 */
[----:B------:R-:W-:Y:S01]  /*9b00*/  IMAD R185, R8, 0x71, RZ ;  /* 0x0000007108b97824 */ /* 0x000fe200078e02ff */
[----:B-1----:R-:W-:Y:S01]  /*9b10*/  IADD3 R20, P1, R170, R7, RZ ;  /* 0x00000007aa147210 */ /* 0x002fe20007f3e0ff */
[C---:B------:R-:W-:Y:S01]  /*9b20*/  IMAD R186, R8.reuse, 0xc6, RZ ;  /* 0x000000c608ba7824 */ /* 0x040fe200078e02ff */
[----:B------:R-:W-:Y:S01]  /*9b30*/  UIADD3.64 UR44, UR8, 0x580, URZ ;  /* 0x00000580082c7897 */ /* 0x000fe2000fffe03f */
[C---:B------:R-:W-:Y:S01]  /*9b40*/  IMAD R187, R8.reuse, 0x6f, RZ ;  /* 0x0000006f08bb7824 */ /* 0x040fe200078e02ff */
[----:B--2---:R-:W-:Y:S01]  /*9b50*/  LEA.HI.X.SX32 R165, R171, R3, 0x1, P2 ;  /* 0x00000003aba57211 */ /* 0x004fe200010f0eff */
[----:B------:R1:W-:Y:S01]  /*9b60*/  STL [R1+0x464], R20 ;  /* 0x0004641401007387 */ /* 0x0003e20000100800 */
[----:B------:R-:W-:Y:S01]  /*9b70*/  IMAD R188, R8, 0xc2, RZ ;  /* 0x000000c208bc7824 */ /* 0x000fe200078e02ff */
[----:B------:R-:W-:Y:S01]  /*9b80*/  UIADD3.64 UR48, UR8, 0x600, URZ ;  /* 0x0000060008307897 */ /* 0x000fe2000fffe03f */
[----:B---3--:R-:W-:Y:S01]  /*9b90*/  IADD3 R164, P2, R172, R7, RZ ;  /* 0x00000007aca47210 */ /* 0x008fe20007f5e0ff */
[----:B------:R2:W-:Y:S01]  /*9ba0*/  STL [R1+0x400], R165 ;  /* 0x000400a501007387 */ /* 0x0005e20000100800 */
[C---:B------:R-:W-:Y:S01]  /*9bb0*/  IMAD R189, R8.reuse, 0x6d, RZ ;  /* 0x0000006d08bd7824 */ /* 0x040fe200078e02ff */
[----:B------:R-:W-:Y:S01]  /*9bc0*/  UIADD3.64 UR52, UR8, 0x680, URZ ;  /* 0x0000068008347897 */ /* 0x000fe2000fffe03f */
[C---:B------:R-:W-:Y:S01]  /*9bd0*/  IMAD R190, R8.reuse, 0xbe, RZ ;  /* 0x000000be08be7824 */ /* 0x040fe200078e02ff */
[----:B------:R3:W-:Y:S01]  /*9be0*/  STL [R1+0x474], R164 ;  /* 0x000474a401007387 */ /* 0x0007e20000100800 */
[C---:B------:R-:W-:Y:S01]  /*9bf0*/  IMAD R191, R8.reuse, 0x6b, RZ ;  /* 0x0000006b08bf7824 */ /* 0x040fe200078e02ff */
[----:B-1----:R-:W-:Y:S01]  /*9c00*/  LEA.HI.X.SX32 R20, R173, R3, 0x1, P4 ;  /* 0x00000003ad147211 */ /* 0x002fe200020f0eff */
[C---:B------:R-:W-:Y:S01]  /*9c10*/  IMAD R192, R8.reuse, 0xba, RZ ;  /* 0x000000ba08c07824 */ /* 0x040fe200078e02ff */
[----:B------:R-:W-:Y:S01]  /*9c20*/  UIADD3.64 UR56, UR8, 0x700, URZ ;  /* 0x0000070008387897 */ /* 0x000fe2000fffe03f */
[----:B------:R-:W-:Y:S01]  /*9c30*/  IMAD R193, R8, 0x69, RZ ;  /* 0x0000006908c17824 */ /* 0x000fe200078e02ff */
[----:B--2---:R-:W-:Y:S01]  /*9c40*/  IADD3 R165, P4, R174, R7, RZ ;  /* 0x00000007aea57210 */ /* 0x004fe20007f9e0ff */
[----:B------:R1:W-:Y:S01]  /*9c50*/  STL [R1+0x410], R20 ;  /* 0x0004101401007387 */ /* 0x0003e20000100800 */
[C---:B------:R-:W-:Y:S01]  /*9c60*/  IMAD R194, R8.reuse, 0xb6, RZ ;  /* 0x000000b608c27824 */ /* 0x040fe200078e02ff */
[----:B------:R-:W-:Y:S01]  /*9c70*/  UIADD3.64 UR14, UR10, 0x2, URZ ;  /* 0x000000020a0e7897 */ /* 0x000fe2000fffe03f */
[----:B---3--:R-:W-:Y:S01]  /*9c80*/  LEA.HI.X.SX32 R164, R175, R3, 0x1, P5 ;  /* 0x00000003afa47211 */ /* 0x008fe200028f0eff */
        /* <DEDUP_REMOVED lines=27> */
[----:B------:R-:W-:Y:S01]  /*9e40*/  IMAD R206, R8, 0x9e, RZ ;  /* 0x0000009e08ce7824 */ /* 0x000fe200078e02ff */
[----:B---3--:R-:W-:-:S02]  /*9e50*/  LEA.HI.X.SX32 R164, R181, R3, 0x1, P3 ;  /* 0x00000003b5a47211 */ /* 0x008fc400018f0eff */
[----:B------:R2:W-:Y:S01]  /*9e60*/  STL [R1+0x4b4], R165 ;  /* 0x0004b4a501007387 */ /* 0x0005e20000100800 */
[C---:B------:R-:W-:Y:S02]  /*9e70*/  IMAD R207, R8.reuse, 0x5b, RZ ;  /* 0x0000005b08cf7824 */ /* 0x040fe400078e02ff */
[C---:B------:R-:W-:Y:S01]  /*9e80*/  IMAD R208, R8.reuse, 0x9a, RZ ;  /* 0x0000009a08d07824 */ /* 0x040fe200078e02ff */
[----:B------:R3:W-:Y:S01]  /*9e90*/  STL [R1+0x450], R164 ;  /* 0x000450a401007387 */ /* 0x0007e20000100800 */
[----:B------:R-:W-:Y:S01]  /*9ea0*/  IMAD R209, R8, 0x59, RZ ;  /* 0x0000005908d17824 */ /* 0x000fe200078e02ff */
[----:B-1----:R-:W-:Y:S01]  /*9eb0*/  IADD3 R20, P3, R182, R7, RZ ;  /* 0x00000007b6147210 */ /* 0x002fe20007f7e0ff */
[C---:B------:R-:W-:Y:S02]  /*9ec0*/  IMAD R210, R8.reuse, 0x96, RZ ;  /* 0x0000009608d27824 */ /* 0x040fe400078e02ff */
[C---:B------:R-:W-:Y:S01]  /*9ed0*/  IMAD R211, R8.reuse, 0x57, RZ ;  /* 0x0000005708d37824 */ /* 0x040fe200078e02ff */
[----:B--2---:R-:W-:Y:S01]  /*9ee0*/  LEA.HI.X.SX32 R165, R183, R3, 0x1, P1 ;  /* 0x00000003b7a57211 */ /* 0x004fe200008f0eff */
[----:B------:R1:W-:Y:S01]  /*9ef0*/  STL [R1+0x4c4], R20 ;  /* 0x0004c41401007387 */ /* 0x0003e20000100800 */
[----:B------:R-:W-:Y:S01]  /*9f00*/  IMAD R212, R8, 0x92, RZ ;  /* 0x0000009208d47824 */ /* 0x000fe200078e02ff */
[----:B---3--:R-:W-:-:S02]  /*9f10*/  IADD3 R164, P1, R184, R7, RZ ;  /* 0x00000007b8a47210 */ /* 0x008fc40007f3e0ff */
[----:B------:R2:W-:Y:S01]  /*9f20*/  STL [R1+0x460], R165 ;  /* 0x000460a501007387 */ /* 0x0005e20000100800 */
[C---:B------:R-:W-:Y:S02]  /*9f30*/  IMAD R213, R8.reuse, 0x55, RZ ;  /* 0x0000005508d57824 */ /* 0x040fe400078e02ff */
[C---:B------:R-:W-:Y:S01]  /*9f40*/  IMAD R214, R8.reuse, 0x8e, RZ ;  /* 0x0000008e08d67824 */ /* 0x040fe200078e02ff */
[----:B------:R3:W-:Y:S01]  /*9f50*/  STL [R1+0x4d4], R164 ;  /* 0x0004d4a401007387 */ /* 0x0007e20000100800 */
[C---:B------:R-:W-:Y:S01]  /*9f60*/  IMAD R215, R8.reuse, 0x53, RZ ;  /* 0x0000005308d77824 */ /* 0x040fe200078e02ff */
[----:B-1----:R-:W-:Y:S01]  /*9f70*/  LEA.HI.X.SX32 R20, R185, R3, 0x1, P2 ;  /* 0x00000003b9147211 */ /* 0x002fe200010f0eff */
[C---:B------:R-:W-:Y:S02]  /*9f80*/  IMAD R216, R8.reuse, 0x8a, RZ ;  /* 0x0000008a08d87824 */ /* 0x040fe400078e02ff */
        /* <DEDUP_REMOVED lines=129> */
[C---:B------:R-:W-:Y:S01]  /*a7a0*/  IMAD R86, R8.reuse, 0x70, RZ ;  /* 0x0000007008567824 */ /* 0x040fe200078e02ff */
        /* <DEDUP_REMOVED lines=25> */
[C---:B------:R-:W-:Y:S02]  /*a940*/  IMAD.SHL.U32 R163, R8.reuse, 0x2, RZ ;  /* 0x0000000208a37824 */ /* 0x040fe400078e00ff */
[----:B------:R-:W-:Y:S01]  /*a950*/  IMAD.SHL.U32 R166, R8, 0x20, RZ ;  /* 0x0000002008a67824 */ /* 0x000fe200078e00ff */
[----:B--2---:R-:W-:Y:S01]  /*a960*/  LEA.HI.X.SX32 R165, R232, R3, 0x1, P1 ;  /* 0x00000003e8a57211 */ /* 0x004fe200008f0eff */
[----:B------:R1:W-:Y:S01]  /*a970*/  STL [R1+0x42c], R20 ;  /* 0x00042c1401007387 */ /* 0x0003e20000100800 */
[----:B0-----:R-:W-:Y:S01]  /*a980*/  IMAD R6, R6, 0x80, R6 ;  /* 0x0000008006067824 */ /* 0x001fe200078e0206 */
[----:B---3--:R-:W-:-:S02]  /*a990*/  IADD3 R164, P1, R233, R7, RZ ;  /* 0x00000007e9a47210 */ /* 0x008fc40007f3e0ff */
[----:B------:R0:W-:Y:S01]  /*a9a0*/  STL [R1+0x5b0], R165 ;  /* 0x0005b0a501007387 */ /* 0x0001e20000100800 */
[----:B------:R-:W-:Y:S02]  /*a9b0*/  IMAD.SHL.U32 R6, R6, 0x2, RZ ;  /* 0x0000000206067824 */ /* 0x000fe400078e00ff */
[----:B------:R-:W-:Y:S01]  /*a9c0*/  IMAD.SHL.U32 R5, R8, 0x80, RZ ;  /* 0x0000008008057824 */ /* 0x000fe200078e00ff */
[----:B------:R2:W-:Y:S01]  /*a9d0*/  STL [R1+0x44c], R164 ;  /* 0x00044ca401007387 */ /* 0x0005e20000100800 */
[----:B------:R-:W-:Y:S01]  /*a9e0*/  IMAD.MOV.U32 R2, RZ, RZ, RZ ;  /* 0x000000ffff027224 */ /* 0x000fe200078e00ff */
[----:B-1----:R-:W-:Y:S02]  /*a9f0*/  LEA.HI.X.SX32 R20, R235, R3, 0x1, P2 ;  /* 0x00000003eb147211 */ /* 0x002fe400010f0eff */
[----:B------:R-:W-:Y:S02]  /*aa00*/  LOP3.LUT R6, R6, 0x407e, RZ, 0xc0, !PT ;  /* 0x0000407e06067812 */ /* 0x000fe400078ec0ff */
[----:B0-----:R-:W-:Y:S01]  /*aa10*/  IADD3 R165, P2, R237, R7, RZ ;  /* 0x00000007eda57210 */ /* 0x001fe20007f5e0ff */
[----:B------:R0:W-:Y:S01]  /*aa20*/  STL [R1+0x5c0], R20 ;  /* 0x0005c01401007387 */ /* 0x0001e20000100800 */
[----:B------:R-:W-:-:S02]  /*aa30*/  SHF.R.S32.HI R4, RZ, 0x1f, R5 ;  /* 0x0000001fff047819 */ /* 0x000fc40000011405 */
[----:B--2---:R-:W-:Y:S01]  /*aa40*/  LEA.HI.X.SX32 R164, R238, R3, 0x1, P4 ;  /* 0x00000003eea47211 */ /* 0x004fe200020f0eff */
[----:B------:R1:W-:Y:S01]  /*aa50*/  STL [R1+0x46c], R165 ;  /* 0x00046ca501007387 */ /* 0x0003e20000100800 */
[C---:B------:R-:W-:Y:S01]  /*aa60*/  SHF.L.U64.HI R4, R5.reuse, 0x1, R4 ;  /* 0x0000000105047819 */ /* 0x040fe20000010204 */
[----:B------:R-:W-:Y:S02]  /*aa70*/  IMAD.SHL.U32 R5, R5, 0x2, RZ ;  /* 0x0000000205057824 */ /* 0x000fe400078e00ff */
[----:B------:R2:W-:Y:S01]  /*aa80*/  STL [R1+0x5d0], R164 ;  /* 0x0005d0a401007387 */ /* 0x0005e20000100800 */
[----:B0-----:R-:W-:Y:S02]  /*aa90*/  IADD3 R20, P4, R240, R7, RZ ;  /* 0x00000007f0147210 */ /* 0x001fe40007f9e0ff */
[----:B-1----:R-:W-:-:S03]  /*aaa0*/  LEA.HI.X.SX32 R165, R241, R3, 0x1, P5 ;  /* 0x00000003f1a57211 */ /* 0x002fc600028f0eff */
[----:B------:R0:W-:Y:S01]  /*aab0*/  STL [R1+0x48c], R20 ;  /* 0x00048c1401007387 */ /* 0x0001e20000100800 */
[----:B--2---:R-:W-:-:S03]  /*aac0*/  IADD3 R164, P5, R9, R7, RZ ;  /* 0x0000000709a47210 */ /* 0x004fc60007fbe0ff */
[----:B------:R1:W-:Y:S04]  /*aad0*/  STL [R1+0x5e0], R165 ;  /* 0x0005e0a501007387 */ /* 0x0003e80000100800 */
[----:B------:R2:W-:Y:S01]  /*aae0*/  STL [R1+0x604], R164 ;  /* 0x000604a401007387 */ /* 0x0005e20000100800 */
[----:B0-----:R-:W-:Y:S02]  /*aaf0*/  LEA.HI.X.SX32 R20, R243, R3, 0x1, P6 ;  /* 0x00000003f3147211 */ /* 0x001fe400030f0eff */
[----:B-1----:R-:W-:-:S03]  /*ab00*/  IADD3 R165, P6, R245, R7, RZ ;  /* 0x00000007f5a57210 */ /* 0x002fc60007fde0ff */
[----:B------:R0:W-:Y:S01]  /*ab10*/  STL [R1+0x5f0], R20 ;  /* 0x0005f01401007387 */ /* 0x0001e20000100800 */
[----:B--2---:R-:W-:-:S03]  /*ab20*/  LEA.HI.X.SX32 R164, R9, R3, 0x1, P0 ;  /* 0x0000000309a47211 */ /* 0x004fc600000f0eff */
[----:B------:R1:W-:Y:S01]  /*ab30*/  STL [R1+0x4ac], R165 ;  /* 0x0004aca501007387 */ /* 0x0003e20000100800 */
[----:B------:R-:W-:-:S03]  /*ab40*/  LEA.HI.X.SX32 R9, R246, R3, 0x1, P5 ;  /* 0x00000003f6097211 */ /* 0x000fc600028f0eff */
[----:B------:R2:W-:Y:S01]  /*ab50*/  STL [R1+0x408], R164 ;  /* 0x000408a401007387 */ /* 0x0005e20000100800 */
[----:B0-----:R-:W-:Y:S01]  /*ab60*/  IADD3 R20, P0, R10, R7, RZ ;  /* 0x000000070a147210 */ /* 0x001fe20007f1e0ff */
[----:B-1----:R-:W-:-:S04]  /*ab70*/  IMAD.SHL.U32 R165, R8, 0x10, RZ ;  /* 0x0000001008a57824 */ /* 0x002fc800078e00ff */
[----:B------:R0:W-:Y:S01]  /*ab80*/  STL [R1+0x614], R20 ;  /* 0x0006141401007387 */ /* 0x0001e20000100800 */
[----:B--2---:R-:W-:-:S03]  /*ab90*/  IADD3 R164, P5, R249, R7, RZ ;  /* 0x00000007f9a47210 */ /* 0x004fc60007fbe0ff */
[----:B------:R1:W-:Y:S04]  /*aba0*/  STL [R1+0x600], R9 ;  /* 0x0006000901007387 */ /* 0x0003e80000100800 */
[----:B------:R2:W-:Y:S01]  /*abb0*/  STL [R1+0x4cc], R164 ;  /* 0x0004cca401007387 */ /* 0x0005e20000100800 */
[----:B0-----:R-:W-:Y:S01]  /*abc0*/  IMAD R20, R8, 0xc4, RZ ;  /* 0x000000c408147824 */ /* 0x001fe200078e02ff */
[-C--:B-1----:R-:W-:Y:S02]  /*abd0*/  LEA.HI.X.SX32 R9, R10, R3.reuse, 0x1, P3 ;  /* 0x000000030a097211 */ /* 0x082fe400018f0eff */
[----:B------:R-:W-:Y:S02]  /*abe0*/  LEA.HI.X.SX32 R10, R251, R3, 0x1, P0 ;  /* 0x00000003fb0a7211 */ /* 0x000fe400000f0eff */
[-C--:B--2---:R-:W-:Y:S01]  /*abf0*/  IADD3 R164, P3, R11, R7.reuse, RZ ;  /* 0x000000070ba47210 */ /* 0x084fe20007f7e0ff */
[----:B------:R0:W-:Y:S04]  /*ac00*/  STL [R1+0x428], R9 ;  /* 0x0004280901007387 */ /* 0x0001e80000100800 */
[----:B------:R1:W-:Y:S04]  /*ac10*/  STL [R1+0x624], R164 ;  /* 0x000624a401007387 */ /* 0x0003e80000100800 */
[----:B------:R2:W-:Y:S01]  /*ac20*/  STL [R1+0x610], R10 ;  /* 0x0006100a01007387 */ /* 0x0005e20000100800 */
[----:B0-----:R-:W-:Y:S01]  /*ac30*/  IADD3 R9, P0, R20, R7, RZ ;  /* 0x0000000714097210 */ /* 0x001fe20007f1e0ff */
[----:B------:R-:W-:-:S02]  /*ac40*/  IMAD R20, R8, 0xbc, RZ ;  /* 0x000000bc08147824 */ /* 0x000fc400078e02ff */
[----:B-1----:R-:W-:Y:S02]  /*ac50*/  IMAD R164, R8, 0x3b, RZ ;  /* 0x0000003b08a47824 */ /* 0x002fe400078e02ff */
[----:B------:R0:W-:Y:S03]  /*ac60*/  STL [R1+0x4ec], R9 ;  /* 0x0004ec0901007387 */ /* 0x0001e60000100800 */
[-C--:B--2---:R-:W-:Y:S01]  /*ac70*/  LEA.HI.X.SX32 R10, R164, R3.reuse, 0x1, P3 ;  /* 0x00000003a40a7211 */ /* 0x084fe200018f0eff */
[----:B------:R-:W-:Y:S01]  /*ac80*/  IMAD R164, R8, 0x39, RZ ;  /* 0x0000003908a47824 */ /* 0x000fe200078e02ff */
[----:B0-----:R-:W-:Y:S02]  /*ac90*/  LEA.HI.X.SX32 R9, R11, R3, 0x1, P1 ;  /* 0x000000030b097211 */ /* 0x001fe400008f0eff */
[----:B------:R-:W-:-:S03]  /*aca0*/  IADD3 R11, P1, R12, R7, RZ ;  /* 0x000000070c0b7210 */ /* 0x000fc60007f3e0ff */
[----:B------:R0:W-:Y:S04]  /*acb0*/  STL [R1+0x448], R9 ;  /* 0x0004480901007387 */ /* 0x0001e80000100800 */
[----:B------:R-:W-:Y:S04]  /*acc0*/  STL [R1+0x634], R11 ;  /* 0x0006340b01007387 */ /* 0x000fe80000100800 */
[----:B------:R1:W-:Y:S01]  /*acd0*/  STL [R1+0x620], R10 ;  /* 0x0006200a01007387 */ /* 0x0003e20000100800 */
[----:B0-----:R-:W-:Y:S01]  /*ace0*/  IADD3 R9, P3, R20, R7, RZ ;  /* 0x0000000714097210 */ /* 0x001fe20007f7e0ff */
[----:B------:R-:W-:-:S04]  /*acf0*/  IMAD R20, R8, 0xb4, RZ ;  /* 0x000000b408147824 */ /* 0x000fc800078e02ff */
[----:B------:R0:W-:Y:S01]  /*ad00*/  STL [R1+0x50c], R9 ;  /* 0x00050c0901007387 */ /* 0x0001e20000100800 */
[-C--:B-1----:R-:W-:Y:S01]  /*ad10*/  LEA.HI.X.SX32 R10, R164, R3.reuse, 0x1, P1 ;  /* 0x00000003a40a7211 */ /* 0x082fe200008f0eff */
        /* <DEDUP_REMOVED lines=99> */
[----:B-1----:R-:W-:Y:S02]  /*b350*/  LEA.HI.X.SX32 R10, R23, R3, 0x1, P5 ;  /* 0x00000003170a7211 */ /* 0x002fe400028f0eff */
[----:B------:R-:W-:-:S03]  /*b360*/  IADD3 R11, P5, R56, R7, RZ ;  /* 0x00000007380b7210 */ /* 0x000fc60007fbe0ff */
[----:B------:R1:W-:Y:S01]  /*b370*/  STL [R1+0x5a8], R10 ;  /* 0x0005a80a01007387 */ /* 0x0003e20000100800 */
[----:B0-----:R-:W-:Y:S01]  /*b380*/  LEA.HI.X.SX32 R9, R164, R3, 0x1, P6 ;  /* 0x00000003a4097211 */ /* 0x001fe200030f0eff */
[----:B------:R-:W-:Y:S02]  /*b390*/  IMAD R164, R8, 0xb8, RZ ;  /* 0x000000b808a47824 */ /* 0x000fe400078e02ff */
[----:B------:R0:W-:Y:S04]  /*b3a0*/  STL [R1+0x6e4], R11 ;  /* 0x0006e40b01007387 */ /* 0x0001e80000100800 */
[----:B------:R2:W-:Y:S01]  /*b3b0*/  STL [R1+0x6d0], R9 ;  /* 0x0006d00901007387 */ /* 0x0005e20000100800 */
[----:B-1----:R-:W-:Y:S01]  /*b3c0*/  IADD3 R10, P6, R20, R7, RZ ;  /* 0x00000007140a7210 */ /* 0x002fe20007fde0ff */
[----:B------:R-:W-:Y:S01]  /*b3d0*/  IMAD R20, R8, 0x23, RZ ;  /* 0x0000002308147824 */ /* 0x000fe200078e02ff */
[----:B0-----:R-:W-:-:S03]  /*b3e0*/  LEA.HI.X.SX32 R11, R57, R3, 0x1, P3 ;  /* 0x00000003390b7211 */ /* 0x001fc600018f0eff */
[----:B------:R0:W-:Y:S01]  /*b3f0*/  STL [R1+0x4dc], R10 ;  /* 0x0004dc0a01007387 */ /* 0x0001e20000100800 */
[----:B--2---:R-:W-:-:S05]  /*b400*/  LEA.HI.X.SX32 R9, R56, R3, 0x1, P0 ;  /* 0x0000000338097211 */ /* 0x004fca00000f0eff */
[----:B------:R1:W-:Y:S01]  /*b410*/  STL [R1+0x5c8], R9 ;  /* 0x0005c80901007387 */ /* 0x0003e20000100800 */
[----:B0-----:R-:W-:Y:S02]  /*b420*/  IADD3 R10, P0, R57, R7, RZ ;  /* 0x00000007390a7210 */ /* 0x001fe40007f1e0ff */
[----:B------:R-:W-:-:S03]  /*b430*/  CS2R R56, SRZ ;  /* 0x0000000000387805 */ /* 0x000fc6000001ff00 */
[----:B------:R0:W-:Y:S01]  /*b440*/  STL [R1+0x6f4], R10 ;  /* 0x0006f40a01007387 */ /* 0x0001e20000100800 */
[----:B-1----:R-:W-:Y:S01]  /*b450*/  LEA.HI.X.SX32 R9, R20, R3, 0x1, P5 ;  /* 0x0000000314097211 */ /* 0x002fe200028f0eff */
[----:B------:R-:W-:-:S04]  /*b460*/  IMAD R20, R8, 0x21, RZ ;  /* 0x0000002108147824 */ /* 0x000fc800078e02ff */
[----:B------:R1:W-:Y:S01]  /*b470*/  STL [R1+0x6e0], R9 ;  /* 0x0006e00901007387 */ /* 0x0003e20000100800 */
[----:B0-----:R-:W-:Y:S01]  /*b480*/  IADD3 R10, P5, R164, R7, RZ ;  /* 0x00000007a40a7210 */ /* 0x001fe20007fbe0ff */
[----:B------:R-:W-:-:S04]  /*b490*/  IMAD R164, R8, 0xa8, RZ ;  /* 0x000000a808a47824 */ /* 0x000fc800078e02ff */
[----:B------:R0:W-:Y:S01]  /*b4a0*/  STL [R1+0x51c], R10 ;  /* 0x00051c0a01007387 */ /* 0x0001e20000100800 */
[----:B-1----:R-:W-:-:S03]  /*b4b0*/  IADD3 R9, P3, R58, R7, RZ ;  /* 0x000000073a097210 */ /* 0x002fc60007f7e0ff */
[----:B------:R1:W-:Y:S04]  /*b4c0*/  STL [R1+0x5e8], R11 ;  /* 0x0005e80b01007387 */ /* 0x0003e80000100800 */
[----:B------:R2:W-:Y:S01]  /*b4d0*/  STL [R1+0x60c], R9 ;  /* 0x00060c0901007387 */ /* 0x0005e20000100800 */
[-C--:B0-----:R-:W-:Y:S01]  /*b4e0*/  LEA.HI.X.SX32 R10, R20, R3.reuse, 0x1, P0 ;  /* 0x00000003140a7211 */ /* 0x081fe200000f0eff */
[----:B------:R-:W-:Y:S01]  /*b4f0*/  IMAD R20, R8, 0x1f, RZ ;  /* 0x0000001f08147824 */ /* 0x000fe200078e02ff */
[----:B-1----:R-:W-:-:S03]  /*b500*/  LEA.HI.X.SX32 R11, R59, R3, 0x1, P3 ;  /* 0x000000033b0b7211 */ /* 0x002fc600018f0eff */
[----:B------:R0:W-:Y:S01]  /*b510*/  STL [R1+0x6f0], R10 ;  /* 0x0006f00a01007387 */ /* 0x0001e20000100800 */
[----:B--2---:R-:W-:-:S05]  /*b520*/  IADD3 R9, P0, R59, R7, RZ ;  /* 0x000000073b097210 */ /* 0x004fca0007f1e0ff */
[----:B------:R1:W-:Y:S01]  /*b530*/  STL [R1+0x704], R9 ;  /* 0x0007040901007387 */ /* 0x0003e20000100800 */
[----:B0-----:R-:W-:Y:S02]  /*b540*/  LEA.HI.X.SX32 R10, R58, R3, 0x1, P1 ;  /* 0x000000033a0a7211 */ /* 0x001fe400008f0eff */
[----:B------:R-:W-:-:S03]  /*b550*/  CS2R R58, SRZ ;  /* 0x00000000003a7805 */ /* 0x000fc6000001ff00 */
[----:B------:R0:W-:Y:S01]  /*b560*/  STL [R1+0x418], R10 ;  /* 0x0004180a01007387 */ /* 0x0001e20000100800 */
[----:B-1----:R-:W-:Y:S01]  /*b570*/  IADD3 R9, P1, R164, R7, RZ ;  /* 0x00000007a4097210 */ /* 0x002fe20007f3e0ff */
[----:B------:R-:W-:-:S04]  /*b580*/  IMAD R164, R8, 0x98, RZ ;  /* 0x0000009808a47824 */ /* 0x000fc800078e02ff */
[----:B------:R1:W-:Y:S01]  /*b590*/  STL [R1+0x55c], R9 ;  /* 0x00055c0901007387 */ /* 0x0003e20000100800 */
[----:B0-----:R-:W-:-:S03]  /*b5a0*/  IADD3 R10, P3, R60, R7, RZ ;  /* 0x000000073c0a7210 */ /* 0x001fc60007f7e0ff */
[----:B------:R0:W-:Y:S04]  /*b5b0*/  STL [R1+0x608], R11 ;  /* 0x0006080b01007387 */ /* 0x0001e80000100800 */
[----:B------:R2:W-:Y:S01]  /*b5c0*/  STL [R1+0x62c], R10 ;  /* 0x00062c0a01007387 */ /* 0x0005e20000100800 */
[-C--:B-1----:R-:W-:Y:S01]  /*b5d0*/  LEA.HI.X.SX32 R9, R20, R3.reuse, 0x1, P0 ;  /* 0x0000000314097211 */ /* 0x082fe200000f0eff */
[----:B------:R-:W-:Y:S01]  /*b5e0*/  IMAD R20, R8, 0x1d, RZ ;  /* 0x0000001d08147824 */ /* 0x000fe200078e02ff */
[----:B0-----:R-:W-:-:S03]  /*b5f0*/  LEA.HI.X.SX32 R11, R61, R3, 0x1, P3 ;  /* 0x000000033d0b7211 */ /* 0x001fc600018f0eff */
        /* <DEDUP_REMOVED lines=85> */
[----:B------:R-:W-:Y:S04]  /*bb50*/  STL [R1+0x6c8], R11 ;  /* 0x0006c80b01007387 */ /* 0x000fe80000100800 */
[----:B------:R0:W-:Y:S01]  /*bb60*/  STL [R1+0x6ec], R10 ;  /* 0x0006ec0a01007387 */ /* 0x0001e20000100800 */
[----:B-1----:R-:W-:Y:S01]  /*bb70*/  LEA.HI.X.SX32 R9, R20, R3, 0x1, P0 ;  /* 0x0000000314097211 */ /* 0x002fe200000f0eff */
[----:B------:R-:W-:-:S04]  /*bb80*/  IMAD R20, R8, 0x11, RZ ;  /* 0x0000001108147824 */ /* 0x000fc800078e02ff */
[----:B------:R1:W-:Y:S01]  /*bb90*/  STL [R1+0x760], R9 ;  /* 0x0007600901007387 */ /* 0x0003e20000100800 */
[----:B0-----:R-:W-:-:S05]  /*bba0*/  IADD3 R10, P0, R73, R7, RZ ;  /* 0x00000007490a7210 */ /* 0x001fca0007f1e0ff */
[----:B------:R0:W-:Y:S01]  /*bbb0*/  STL [R1+0x774], R10 ;  /* 0x0007740a01007387 */ /* 0x0001e20000100800 */
[----:B-1----:R-:W-:Y:S02]  /*bbc0*/  LEA.HI.X.SX32 R9, R72, R3, 0x1, P4 ;  /* 0x0000000348097211 */ /* 0x002fe400020f0eff */
[----:B------:R-:W-:Y:S01]  /*bbd0*/  IADD3 R11, P4, R164, R7, RZ ;  /* 0x00000007a40b7210 */ /* 0x000fe20007f9e0ff */
[----:B------:R-:W-:Y:S02]  /*bbe0*/  IMAD R164, R8, 0xa0, RZ ;  /* 0x000000a008a47824 */ /* 0x000fe400078e02ff */
[----:B------:R1:W-:Y:S01]  /*bbf0*/  STL [R1+0x5d8], R9 ;  /* 0x0005d80901007387 */ /* 0x0003e20000100800 */
[----:B0-----:R-:W-:-:S03]  /*bc00*/  LEA.HI.X.SX32 R10, R73, R3, 0x1, P3 ;  /* 0x00000003490a7211 */ /* 0x001fc600018f0eff */
[----:B------:R0:W-:Y:S01]  /*bc10*/  STL [R1+0x47c], R11 ;  /* 0x00047c0b01007387 */ /* 0x0001e20000100800 */
[----:B------:R-:W-:-:S03]  /*bc20*/  CS2R R72, SRZ ;  /* 0x0000000000487805 */ /* 0x000fc6000001ff00 */
[----:B------:R2:W-:Y:S01]  /*bc30*/  STL [R1+0x6e8], R10 ;  /* 0x0006e80a01007387 */ /* 0x0005e20000100800 */
[----:B-1----:R-:W-:Y:S02]  /*bc40*/  IADD3 R9, P3, R74, R7, RZ ;  /* 0x000000074a097210 */ /* 0x002fe40007f7e0ff */
[----:B0-----:R-:W-:-:S03]  /*bc50*/  LEA.HI.X.SX32 R11, R20, R3, 0x1, P0 ;  /* 0x00000003140b7211 */ /* 0x001fc600000f0eff */
[----:B------:R0:W-:Y:S01]  /*bc60*/  STL [R1+0x61c], R9 ;  /* 0x00061c0901007387 */ /* 0x0001e20000100800 */
[----:B------:R-:W-:Y:S01]  /*bc70*/  IMAD R20, R8, 0xf, RZ ;  /* 0x0000000f08147824 */ /* 0x000fe200078e02ff */
[----:B--2---:R-:W-:Y:S02]  /*bc80*/  IADD3 R10, P0, R75, R7, RZ ;  /* 0x000000074b0a7210 */ /* 0x004fe40007f1e0ff */
[----:B------:R-:W-:Y:S04]  /*bc90*/  STL [R1+0x770], R11 ;  /* 0x0007700b01007387 */ /* 0x000fe80000100800 */
[----:B------:R1:W-:Y:S01]  /*bca0*/  STL [R1+0x70c], R10 ;  /* 0x00070c0a01007387 */ /* 0x0003e20000100800 */
[----:B0-----:R-:W-:-:S05]  /*bcb0*/  LEA.HI.X.SX32 R9, R74, R3, 0x1, P6 ;  /* 0x000000034a097211 */ /* 0x001fca00030f0eff */
[----:B------:R0:W-:Y:S01]  /*bcc0*/  STL [R1+0x438], R9 ;  /* 0x0004380901007387 */ /* 0x0001e20000100800 */
[----:B-1----:R-:W-:-:S05]  /*bcd0*/  IADD3 R10, P6, R76, R7, RZ ;  /* 0x000000074c0a7210 */ /* 0x002fca0007fde0ff */
[----:B------:R-:W-:Y:S01]  /*bce0*/  STL [R1+0x784], R10 ;  /* 0x0007840a01007387 */ /* 0x000fe20000100800 */
[----:B0-----:R-:W-:Y:S02]  /*bcf0*/  LEA.HI.X.SX32 R9, R75, R3, 0x1, P3 ;  /* 0x000000034b097211 */ /* 0x001fe400018f0eff */
[----:B------:R-:W-:Y:S02]  /*bd00*/  CS2R R74, SRZ ;  /* 0x00000000004a7805 */ /* 0x000fe4000001ff00 */
[----:B------:R-:W-:Y:S01]  /*bd10*/  IADD3 R11, P3, R164, R7, RZ ;  /* 0x00000007a40b7210 */ /* 0x000fe20007f7e0ff */
[----:B------:R-:W-:Y:S01]  /*bd20*/  IMAD R164, R8, 0xc0, RZ ;  /* 0x000000c008a47824 */ /* 0x000fe200078e02ff */
[----:B------:R0:W-:Y:S04]  /*bd30*/  STL [R1+0x618], R9 ;  /* 0x0006180901007387 */ /* 0x0001e80000100800 */
[----:B------:R1:W-:Y:S01]  /*bd40*/  STL [R1+0x57c], R11 ;  /* 0x00057c0b01007387 */ /* 0x0003e20000100800 */
[----:B0-----:R-:W-:-:S02]  /*bd50*/  LEA.HI.X.SX32 R9, R76, R3, 0x1, P0 ;  /* 0x000000034c097211 */ /* 0x001fc400000f0eff */
[----:B------:R-:W-:Y:S02]  /*bd60*/  IADD3 R10, P0, R77, R7, RZ ;  /* 0x000000074d0a7210 */ /* 0x000fe40007f1e0ff */
[----:B-1----:R-:W-:Y:S01]  /*bd70*/  LEA.HI.X.SX32 R11, R20, R3, 0x1, P6 ;  /* 0x00000003140b7211 */ /* 0x002fe200030f0eff */
[----:B------:R0:W-:Y:S01]  /*bd80*/  STL [R1+0x708], R9 ;  /* 0x0007080901007387 */ /* 0x0001e20000100800 */
[----:B------:R-:W-:-:S03]  /*bd90*/  IMAD R20, R8, 0xd, RZ ;  /* 0x0000000d08147824 */ /* 0x000fc600078e02ff */
[----:B------:R1:W-:Y:S04]  /*bda0*/  STL [R1+0x65c], R10 ;  /* 0x00065c0a01007387 */ /* 0x0003e80000100800 */
[----:B------:R-:W-:Y:S01]  /*bdb0*/  STL [R1+0x780], R11 ;  /* 0x0007800b01007387 */ /* 0x000fe20000100800 */
[----:B0-----:R-:W-:Y:S02]  /*bdc0*/  IADD3 R9, P6, R78, R7, RZ ;  /* 0x000000074e097210 */ /* 0x001fe40007fde0ff */
[----:B-1----:R-:W-:-:S03]  /*bdd0*/  LEA.HI.X.SX32 R10, R77, R3, 0x1, P5 ;  /* 0x000000034d0a7211 */ /* 0x002fc600028f0eff */
[----:B------:R0:W-:Y:S01]  /*bde0*/  STL [R1+0x72c], R9 ;  /* 0x00072c0901007387 */ /* 0x0001e20000100800 */
[----:B------:R-:W-:-:S03]  /*bdf0*/  CS2R R76, SRZ ;  /* 0x00000000004c7805 */ /* 0x000fc6000001ff00 */
[----:B------:R1:W-:Y:S01]  /*be00*/  STL [R1+0x4b8], R10 ;  /* 0x0004b80a01007387 */ /* 0x0003e20000100800 */
[----:B0-----:R-:W-:Y:S02]  /*be10*/  IADD3 R9, P5, R79, R7, RZ ;  /* 0x000000074f097210 */ /* 0x001fe40007fbe0ff */
[----:B-1----:R-:W-:-:S03]  /*be20*/  LEA.HI.X.SX32 R10, R78, R3, 0x1, P0 ;  /* 0x000000034e0a7211 */ /* 0x002fc600000f0eff */
[----:B------:R0:W-:Y:S04]  /*be30*/  STL [R1+0x794], R9 ;  /* 0x0007940901007387 */ /* 0x0001e80000100800 */
[----:B------:R1:W-:Y:S01]  /*be40*/  STL [R1+0x658], R10 ;  /* 0x0006580a01007387 */ /* 0x0003e20000100800 */
[----:B0-----:R-:W-:Y:S01]  /*be50*/  IADD3 R9, P0, R164, R7, RZ ;  /* 0x00000007a4097210 */ /* 0x001fe20007f1e0ff */
[----:B------:R-:W-:Y:S01]  /*be60*/  IMAD R164, R8, 0x3, RZ ;  /* 0x0000000308a47824 */ /* 0x000fe200078e02ff */
[----:B-1----:R-:W-:-:S03]  /*be70*/  LEA.HI.X.SX32 R10, R79, R3, 0x1, P6 ;  /* 0x000000034f0a7211 */ /* 0x002fc600030f0eff */
[----:B------:R0:W-:Y:S01]  /*be80*/  STL [R1+0x4fc], R9 ;  /* 0x0004fc0901007387 */ /* 0x0001e20000100800 */
[----:B------:R-:W-:Y:S02]  /*be90*/  IADD3 R11, P6, R80, R7, RZ ;  /* 0x00000007500b7210 */ /* 0x000fe40007fde0ff */
[----:B------:R-:W-:Y:S01]  /*bea0*/  CS2R R78, SRZ ;  /* 0x00000000004e7805 */ /* 0x000fe2000001ff00 */
[----:B------:R1:W-:Y:S04]  /*beb0*/  STL [R1+0x728], R10 ;  /* 0x0007280a01007387 */ /* 0x0003e80000100800 */
[----:B------:R2:W-:Y:S01]  /*bec0*/  STL [R1+0x69c], R11 ;  /* 0x00069c0b01007387 */ /* 0x0005e20000100800 */
[----:B0-----:R-:W-:Y:S01]  /*bed0*/  LEA.HI.X.SX32 R9, R20, R3, 0x1, P5 ;  /* 0x0000000314097211 */ /* 0x001fe200028f0eff */
[----:B------:R-:W-:Y:S01]  /*bee0*/  IMAD R20, R8, 0xb, RZ ;  /* 0x0000000b08147824 */ /* 0x000fe200078e02ff */
[----:B-1----:R-:W-:-:S03]  /*bef0*/  IADD3 R10, P5, R81, R7, RZ ;  /* 0x00000007510a7210 */ /* 0x002fc60007fbe0ff */
[----:B------:R0:W-:Y:S01]  /*bf00*/  STL [R1+0x790], R9 ;  /* 0x0007900901007387 */ /* 0x0001e20000100800 */
[----:B--2---:R-:W-:-:S03]  /*bf10*/  LEA.HI.X.SX32 R11, R80, R3, 0x1, P1 ;  /* 0x00000003500b7211 */ /* 0x004fc600008f0eff */
        /* <DEDUP_REMOVED lines=9> */
[----:B------:R0:W-:Y:S01]  /*bfb0*/  STL [R1+0x6dc], R9 ;  /* 0x0006dc0901007387 */ /* 0x0001e20000100800 */
[----:B------:R-:W-:-:S03]  /*bfc0*/  IADD3 R11, P5, R84, R7, RZ ;  /* 0x00000007540b7210 */ /* 0x000fc60007fbe0ff */
[----:B------:R1:W-:Y:S04]  /*bfd0*/  STL [R1+0x748], R10 ;  /* 0x0007480a01007387 */ /* 0x0003e80000100800 */
[----:B------:R2:W-:Y:S01]  /*bfe0*/  STL [R1+0x76c], R11 ;  /* 0x00076c0b01007387 */ /* 0x0005e20000100800 */
[----:B0-----:R-:W-:Y:S01]  /*bff0*/  LEA.HI.X.SX32 R9, R20, R3, 0x1, P1 ;  /* 0x0000000314097211 */ /* 0x001fe200008f0eff */
[----:B------:R-:W-:Y:S01]  /*c000*/  IMAD R20, R8, 0x9, RZ ;  /* 0x0000000908147824 */ /* 0x000fe200078e02ff */
[----:B-1----:R-:W-:-:S03]  /*c010*/  IADD3 R10, P1, R85, R7, RZ ;  /* 0x00000007550a7210 */ /* 0x002fc60007f3e0ff */
[----:B------:R0:W-:Y:S01]  /*c020*/  STL [R1+0x7a0], R9 ;  /* 0x0007a00901007387 */ /* 0x0001e20000100800 */
[----:B--2---:R-:W-:-:S03]  /*c030*/  LEA.HI.X.SX32 R11, R83, R3, 0x1, P2 ;  /* 0x00000003530b7211 */ /* 0x004fc600010f0eff */
[----:B------:R1:W-:Y:S01]  /*c040*/  STL [R1+0x7b4], R10 ;  /* 0x0007b40a01007387 */ /* 0x0003e20000100800 */
[----:B------:R-:W-:-:S03]  /*c050*/  CS2R R82, SRZ ;  /* 0x0000000000527805 */ /* 0x000fc6000001ff00 */
[----:B------:R2:W-:Y:S01]  /*c060*/  STL [R1+0x5b8], R11 ;  /* 0x0005b80b01007387 */ /* 0x0005e20000100800 */
[----:B0-----:R-:W-:Y:S02]  /*c070*/  IADD3 R9, P2, R86, R7, RZ ;  /* 0x0000000756097210 */ /* 0x001fe40007f5e0ff */
[----:B-1----:R-:W-:-:S03]  /*c080*/  LEA.HI.X.SX32 R10, R84, R3, 0x1, P6 ;  /* 0x00000003540a7211 */ /* 0x002fc600030f0eff */
[----:B------:R0:W-:Y:S01]  /*c090*/  STL [R1+0x63c], R9 ;  /* 0x00063c0901007387 */ /* 0x0001e20000100800 */
[----:B--2---:R-:W-:-:S03]  /*c0a0*/  LEA.HI.X.SX32 R11, R85, R3, 0x1, P5 ;  /* 0x00000003550b7211 */ /* 0x004fc600028f0eff */
[----:B------:R1:W-:Y:S01]  /*c0b0*/  STL [R1+0x6d8], R10 ;  /* 0x0006d80a01007387 */ /* 0x0003e20000100800 */
[----:B------:R-:W-:Y:S02]  /*c0c0*/  CS2R R84, SRZ ;  /* 0x0000000000547805 */ /* 0x000fe4000001ff00 */
[-C--:B0-----:R-:W-:Y:S02]  /*c0d0*/  IADD3 R9, P6, R87, R7.reuse, RZ ;  /* 0x0000000757097210 */ /* 0x081fe40007fde0ff */
[----:B-1----:R-:W-:-:S03]  /*c0e0*/  IADD3 R10, P5, R152, R7, RZ ;  /* 0x00000007980a7210 */ /* 0x002fc60007fbe0ff */
[----:B------:R0:W-:Y:S04]  /*c0f0*/  STL [R1+0x71c], R9 ;  /* 0x00071c0901007387 */ /* 0x0001e80000100800 */
        /* <DEDUP_REMOVED lines=8> */
[----:B------:R2:W-:Y:S01]  /*c180*/  STL [R1+0x478], R10 ;  /* 0x0004780a01007387 */ /* 0x0005e20000100800 */
[----:B0-----:R-:W-:Y:S02]  /*c190*/  IADD3 R9, P4, R154, R7, RZ ;  /* 0x000000079a097210 */ /* 0x001fe40007f9e0ff */
[----:B-1----:R-:W-:-:S03]  /*c1a0*/  LEA.HI.X.SX32 R11, R87, R3, 0x1, P2 ;  /* 0x00000003570b7211 */ /* 0x002fc600010f0eff */
[----:B------:R0:W-:Y:S01]  /*c1b0*/  STL [R1+0x6bc], R9 ;  /* 0x0006bc0901007387 */ /* 0x0001e20000100800 */
[----:B------:R-:W-:Y:S02]  /*c1c0*/  CS2R R86, SRZ ;  /* 0x0000000000567805 */ /* 0x000fe4000001ff00 */
[----:B--2---:R-:W-:Y:S01]  /*c1d0*/  IADD3 R10, P2, R155, R7, RZ ;  /* 0x000000079b0a7210 */ /* 0x004fe20007f5e0ff */
[----:B------:R1:W-:Y:S04]  /*c1e0*/  STL [R1+0x638], R11 ;  /* 0x0006380b01007387 */ /* 0x0003e80000100800 */
[----:B------:R2:W-:Y:S01]  /*c1f0*/  STL [R1+0x75c], R10 ;  /* 0x00075c0a01007387 */ /* 0x0005e20000100800 */
[-C--:B0-----:R-:W-:Y:S02]  /*c200*/  LEA.HI.X.SX32 R9, R152, R3.reuse, 0x1, P6 ;  /* 0x0000000398097211 */ /* 0x081fe400030f0eff */
[----:B-1----:R-:W-:-:S03]  /*c210*/  LEA.HI.X.SX32 R11, R153, R3, 0x1, P5 ;  /* 0x00000003990b7211 */ /* 0x002fc600028f0eff */
[----:B------:R0:W-:Y:S01]  /*c220*/  STL [R1+0x718], R9 ;  /* 0x0007180901007387 */ /* 0x0001e20000100800 */
[----:B--2---:R-:W-:-:S05]  /*c230*/  IADD3 R10, P6, R156, R7, RZ ;  /* 0x000000079c0a7210 */ /* 0x004fca0007fde0ff */
[----:B------:R1:W-:Y:S01]  /*c240*/  STL [R1+0x7ac], R10 ;  /* 0x0007ac0a01007387 */ /* 0x0003e20000100800 */
[----:B0-----:R-:W-:-:S03]  /*c250*/  IADD3 R9, P5, R157, R7, RZ ;  /* 0x000000079d097210 */ /* 0x001fc60007fbe0ff */
[----:B------:R0:W-:Y:S04]  /*c260*/  STL [R1+0x788], R11 ;  /* 0x0007880b01007387 */ /* 0x0001e80000100800 */
[----:B------:R2:W-:Y:S01]  /*c270*/  STL [R1+0x7d4], R9 ;  /* 0x0007d40901007387 */ /* 0x0005e20000100800 */
[----:B-1----:R-:W-:Y:S01]  /*c280*/  LEA.HI.X.SX32 R10, R20, R3, 0x1, P1 ;  /* 0x00000003140a7211 */ /* 0x002fe200008f0eff */
[----:B------:R-:W-:Y:S01]  /*c290*/  IMAD R20, R8, 0x5, RZ ;  /* 0x0000000508147824 */ /* 0x000fe200078e02ff */
[----:B0-----:R-:W-:-:S03]  /*c2a0*/  IADD3 R11, P1, R158, R7, RZ ;  /* 0x000000079e0b7210 */ /* 0x001fc60007f3e0ff */
[----:B------:R0:W-:Y:S01]  /*c2b0*/  STL [R1+0x7c0], R10 ;  /* 0x0007c00a01007387 */ /* 0x0001e20000100800 */
[----:B--2---:R-:W-:-:S03]  /*c2c0*/  LEA.HI.X.SX32 R9, R154, R3, 0x1, P3 ;  /* 0x000000039a097211 */ /* 0x004fc600018f0eff */
[----:B------:R1:W-:Y:S04]  /*c2d0*/  STL [R1+0x67c], R11 ;  /* 0x00067c0b01007387 */ /* 0x0003e80000100800 */
[----:B------:R2:W-:Y:S01]  /*c2e0*/  STL [R1+0x578], R9 ;  /* 0x0005780901007387 */ /* 0x0005e20000100800 */
[----:B0-----:R-:W-:Y:S02]  /*c2f0*/  IADD3 R10, P3, R159, R7, RZ ;  /* 0x000000079f0a7210 */ /* 0x001fe40007f7e0ff */
[----:B-1----:R-:W-:-:S03]  /*c300*/  LEA.HI.X.SX32 R11, R155, R3, 0x1, P4 ;  /* 0x000000039b0b7211 */ /* 0x002fc600020f0eff */
[----:B------:R0:W-:Y:S01]  /*c310*/  STL [R1+0x73c], R10 ;  /* 0x00073c0a01007387 */ /* 0x0001e20000100800 */
[----:B--2---:R-:W-:-:S03]  /*c320*/  IADD3 R9, P4, R160, R7, RZ ;  /* 0x00000007a0097210 */ /* 0x004fc60007f9e0ff */
        /* <DEDUP_REMOVED lines=11> */
[C---:B------:R-:W-:Y:S01]  /*c3e0*/  IMAD.SHL.U32 R20, R8.reuse, 0x40, RZ ;  /* 0x0000004008147824 */ /* 0x040fe200078e00ff */
[----:B0-----:R-:W-:-:S03]  /*c3f0*/  LEA R11, P5, R8, R7, 0x7 ;  /* 0x00000007080b7211 */ /* 0x001fc600078a38ff */
        /* <DEDUP_REMOVED lines=19> */
[----:B------:R-:W-:Y:S01]  /*c530*/  IMAD.SHL.U32 R164, R8, 0x8, RZ ;  /* 0x0000000808a47824 */ /* 0x000fe200078e00ff */
[----:B--2---:R-:W-:-:S05]  /*c540*/  LEA.HI.X.SX32 R10, R162, R3, 0x1, P2 ;  /* 0x00000003a20a7211 */ /* 0x004fca00010f0eff */
[----:B------:R1:W-:Y:S01]  /*c550*/  STL [R1+0x7c8], R10 ;  /* 0x0007c80a01007387 */ /* 0x0003e20000100800 */
[----:B0-----:R-:W-:-:S05]  /*c560*/  IADD3 R9, P2, R163, R7, RZ ;  /* 0x00000007a3097210 */ /* 0x001fca0007f5e0ff */
[----:B------:R0:W-:Y:S01]  /*c570*/  STL [R1+0x7f4], R9 ;  /* 0x0007f40901007387 */ /* 0x0001e20000100800 */
[----:B-1----:R-:W-:-:S03]  /*c580*/  LEA R10, P6, R8, R7, 0x2 ;  /* 0x00000007080a7211 */ /* 0x002fc600078c10ff */
[----:B------:R1:W-:Y:S04]  /*c590*/  STL [R1+0x7e0], R11 ;  /* 0x0007e00b01007387 */ /* 0x0003e80000100800 */
[----:B------:R2:W-:Y:S01]  /*c5a0*/  STL [R1+0x7ec], R10 ;  /* 0x0007ec0a01007387 */ /* 0x0005e20000100800 */
[-C--:B0-----:R-:W-:Y:S01]  /*c5b0*/  LEA.HI.X.SX32 R9, R20, R3.reuse, 0x1, P5 ;  /* 0x0000000314097211 */ /* 0x081fe200028f0eff */
[----:B------:R-:W-:Y:S01]  /*c5c0*/  IMAD.SHL.U32 R20, R8, 0x4, RZ ;  /* 0x0000000408147824 */ /* 0x000fe200078e00ff */
[----:B-1----:R-:W-:-:S03]  /*c5d0*/  LEA.HI.X.SX32 R11, R164, R3, 0x1, P3 ;  /* 0x00000003a40b7211 */ /* 0x002fc600018f0eff */
[----:B------:R0:W-:Y:S01]  /*c5e0*/  STL [R1+0x5f8], R9 ;  /* 0x0005f80901007387 */ /* 0x0001e20000100800 */
[----:B--2---:R-:W-:-:S05]  /*c5f0*/  LEA.HI.X.SX32 R10, R166, R3, 0x1, P0 ;  /* 0x00000003a60a7211 */ /* 0x004fca00000f0eff */
[----:B------:R1:W-:Y:S01]  /*c600*/  STL [R1+0x6f8], R10 ;  /* 0x0006f80a01007387 */ /* 0x0003e20000100800 */
[----:B0-----:R-:W-:-:S05]  /*c610*/  LEA.HI.X.SX32 R9, R165, R3, 0x1, P1 ;  /* 0x00000003a5097211 */ /* 0x001fca00008f0eff */
[----:B------:R0:W-:Y:S01]  /*c620*/  STL [R1+0x778], R9 ;  /* 0x0007780901007387 */ /* 0x0001e20000100800 */
[----:B-1----:R-:W-:-:S03]  /*c630*/  LEA.HI.X.SX32 R10, R20, R3, 0x1, P4 ;  /* 0x00000003140a7211 */ /* 0x002fc600020f0eff */
[----:B------:R-:W-:Y:S04]  /*c640*/  STL [R1+0x7b8], R11 ;  /* 0x0007b80b01007387 */ /* 0x000fe80000100800 */
[----:B------:R1:W-:Y:S01]  /*c650*/  STL [R1+0x7d8], R10 ;  /* 0x0007d80a01007387 */ /* 0x0003e20000100800 */
[-C--:B0-----:R-:W-:Y:S02]  /*c660*/  LEA.HI.X.SX32 R9, R8, R3.reuse, 0x1, P2 ;  /* 0x0000000308097211 */ /* 0x081fe400010f0eff */
[----:B------:R-:W-:-:S03]  /*c670*/  LEA.HI.X.SX32 R8, R163, R3, 0x1, P6 ;  /* 0x00000003a3087211 */ /* 0x000fc600030f0eff */
[----:B------:R0:W-:Y:S01]  /*c680*/  STL [R1+0x7f0], R9 ;  /* 0x0007f00901007387 */ /* 0x0001e20000100800 */
[----:B-1----:R-:W-:-:S03]  /*c690*/  LOP3.LUT R10, R6, 0x20, RZ, 0x3c, !PT ;  /* 0x00000020060a7812 */ /* 0x002fc600078e3cff */
[----:B------:R1:W-:Y:S01]  /*c6a0*/  STL [R1+0x7e8], R8 ;  /* 0x0007e80801007387 */ /* 0x0003e20000100800 */
[C---:B------:R-:W-:Y:S02]  /*c6b0*/  LOP3.LUT R10, R6.reuse, 0x50, RZ, 0x3c, !PT ;  /* 0x00000050060a7812 */ /* 0x040fe400078e3cff */
[C---:B0-----:R-:W-:Y:S02]  /*c6c0*/  LOP3.LUT R9, R6.reuse, 0x30, RZ, 0x3c, !PT ;  /* 0x0000003006097812 */ /* 0x041fe400078e3cff */
[C---:B------:R-:W-:Y:S02]  /*c6d0*/  LOP3.LUT R9, R6.reuse, 0x60, RZ, 0x3c, !PT ;  /* 0x0000006006097812 */ /* 0x040fe400078e3cff */
[C---:B-1----:R-:W-:Y:S02]  /*c6e0*/  LOP3.LUT R8, R6.reuse, 0x10, RZ, 0x3c, !PT ;  /* 0x0000001006087812 */ /* 0x042fe400078e3cff */
[C---:B------:R-:W-:Y:S02]  /*c6f0*/  LOP3.LUT R8, R6.reuse, 0x40, RZ, 0x3c, !PT ;  /* 0x0000004006087812 */ /* 0x040fe400078e3cff */
[----:B------:R-:W-:-:S07]  /*c700*/  LOP3.LUT R8, R6, 0x70, RZ, 0x3c, !PT ;  /* 0x0000007006087812 */ /* 0x000fce00078e3cff */
.L_x_1:
[----:B------:R-:W0:Y:S01]  /*c710*/  LDC R16, c[0x0][0x230] ;  /* 0x00008c00ff107b82 */ /* 0x000e220000000800 */
[----:B------:R-:W-:Y:S04]  /*c720*/  STL [R1+0x908], R242 ;  /* 0x000908f201007387 */ /* 0x000fe80000100800 */
[----:B------:R-:W-:Y:S04]  /*c730*/  STL [R1+0x904], R239 ;  /* 0x000904ef01007387 */ /* 0x000fe80000100800 */
[----:B------:R-:W-:Y:S04]  /*c740*/  STL [R1+0x900], R236 ;  /* 0x000900ec01007387 */ /* 0x000fe80000100800 */
[----:B------:R-:W-:Y:S04]  /*c750*/  STL [R1+0x8d0], R234 ;  /* 0x0008d0ea01007387 */ /* 0x000fe80000100800 */
[----:B------:R-:W-:Y:S04]  /*c760*/  STL [R1+0x8cc], R231 ;  /* 0x0008cce701007387 */ /* 0x000fe80000100800 */
[----:B------:R-:W-:Y:S01]  /*c770*/  STL [R1+0x8c8], R229 ;  /* 0x0008c8e501007387 */ /* 0x000fe20000100800 */
[----:B------:R-:W-:-:S03]  /*c780*/  MOV R8, UR49 ;  /* 0x0000003100087c02 */ /* 0x000fc60008000f00 */
[----:B------:R-:W-:Y:S01]  /*c790*/  STL [R1+0x8c4], R227 ;  /* 0x0008c4e301007387 */ /* 0x000fe20000100800 */
[----:B0-----:R-:W-:-:S03]  /*c7a0*/  IMAD R16, R2, -0x80, R16 ;  /* 0xffffff8002107824 */ /* 0x001fc600078e0210 */
[----:B------:R-:W-:Y:S01]  /*c7b0*/  STL [R1+0x8c0], R224 ;  /* 0x0008c0e001007387 */ /* 0x000fe20000100800 */
[----:B------:R-:W-:-:S03]  /*c7c0*/  MOV R5, UR48 ;  /* 0x0000003000057c02 */ /* 0x000fc60008000f00 */
[----:B------:R-:W-:Y:S04]  /*c7d0*/  STL [R1+0x8bc], R222 ;  /* 0x0008bcde01007387 */ /* 0x000fe80000100800 */
[----:B------:R-:W-:Y:S01]  /*c7e0*/  STL [R1+0x8b8], R220 ;  /* 0x0008b8dc01007387 */ /* 0x000fe20000100800 */
[----:B------:R-:W-:-:S03]  /*c7f0*/  MOV R9, UR53 ;  /* 0x0000003500097c02 */ /* 0x000fc60008000f00 */
[----:B------:R-:W-:Y:S01]  /*c800*/  STL [R1+0x8b4], R217 ;  /* 0x0008b4d901007387 */ /* 0x000fe20000100800 */
[----:B------:R-:W-:-:S03]  /*c810*/  ISETP.GT.AND P0, PT, R16, RZ, PT ;  /* 0x000000ff1000720c */ /* 0x000fc60003f04270 */
[----:B------:R0:W-:Y:S04]  /*c820*/  STL [R1+0x89c], R4 ;  /* 0x00089c0401007387 */ /* 0x0001e80000100800 */
[----:B0-----:R-:W2:Y:S04]  /*c830*/  LDL.LU R4, [R1+0x7e4] ;  /* 0x0007e40001047983 */ /* 0x001ea80000300800 */
[----:B-----5:R-:W-:Y:S04]  /*c840*/  STL [R1+0x84c], R0 ;  /* 0x00084c0001007387 */ /* 0x020fe80000100800 */
[----:B------:R0:W-:Y:S04]  /*c850*/  STL [R1+0x824], R8 ;  /* 0x0008240801007387 */ /* 0x0001e80000100800 */
[----:B------:R1:W-:Y:S04]  /*c860*/  STL [R1+0x820], R5 ;  /* 0x0008200501007387 */ /* 0x0003e80000100800 */
[----:B------:R-:W-:Y:S01]  /*c870*/  STL [R1+0x81c], R9 ;  /* 0x00081c0901007387 */ /* 0x000fe20000100800 */
[----:B0-----:R-:W-:-:S03]  /*c880*/  MOV R8, UR52 ;  /* 0x0000003400087c02 */ /* 0x001fc60008000f00 */
[----:B------:R-:W3:Y:S01]  /*c890*/  LDL R10, [R1+0x7f4] ;  /* 0x0007f400010a7983 */ /* 0x000ee20000100800 */
[----:B-1----:R-:W-:-:S03]  /*c8a0*/  MOV R5, UR57 ;  /* 0x0000003900057c02 */ /* 0x002fc60008000f00 */
[----:B------:R0:W-:Y:S04]  /*c8b0*/  STL [R1+0x818], R8 ;  /* 0x0008180801007387 */ /* 0x0001e80000100800 */
[----:B------:R-:W4:Y:S04]  /*c8c0*/  LDL R13, [R1+0x7e8] ;  /* 0x0007e800010d7983 */ /* 0x000f280000100800 */
[----:B------:R1:W-:Y:S01]  /*c8d0*/  STL [R1+0x814], R5 ;  /* 0x0008140501007387 */ /* 0x0003e20000100800 */
[----:B------:R-:W-:Y:S01]  /*c8e0*/  PRMT R154, RZ, 0x7610, R154 ;  /* 0x00007610ff9a7816 */ /* 0x000fe2000000009a */
[----:B0-----:R-:W-:-:S02]  /*c8f0*/  @P0 IMAD.MOV.U32 R8, RZ, RZ, R7 ;  /* 0x000000ffff080224 */ /* 0x001fc400078e0007 */
[----:B------:R-:W2:Y:S01]  /*c900*/  LDL R12, [R1+0x7e0] ;  /* 0x0007e000010c7983 */ /* 0x000ea20000100800 */
[----:B------:R-:W-:Y:S01]  /*c910*/  @P0 IMAD.MOV.U32 R9, RZ, RZ, R3 ;  /* 0x000000ffff090224 */ /* 0x000fe200078e0003 */
[----:B-1----:R-:W-:-:S04]  /*c920*/  MOV R5, UR56 ;  /* 0x0000003800057c02 */ /* 0x002fc80008000f00 */
[----:B------:R3:W2:Y:S04]  /*c930*/  @P0 LDG.E.U16 R154, desc[UR6][R8.64] ;  /* 0x00000006089a0981 */ /* 0x0006a8000c1e1500 */
[----:B------:R-:W-:Y:S04]  /*c940*/  STL [R1+0x8a4], R5 ;  /* 0x0008a40501007387 */ /* 0x000fe80000100800 */
[----:B------:R-:W-:Y:S04]  /*c950*/  STL [R1+0x8a8], R2 ;  /* 0x0008a80201007387 */ /* 0x000fe80000100800 */
[----:B------:R-:W-:Y:S04]  /*c960*/  STL [R1+0x8ac], R7 ;  /* 0x0008ac0701007387 */ /* 0x000fe80000100800 */
[----:B------:R0:W-:Y:S04]  /*c970*/  STL [R1+0x8a0], R3 ;  /* 0x0008a00301007387 */ /* 0x0001e80000100800 */
[----:B0-----:R-:W4:Y:S04]  /*c980*/  LDL.LU R3, [R1+0x7ec] ;  /* 0x0007ec0001037983 */ /* 0x001f280000300800 */
[----:B------:R-:W2:Y:S01]  /*c990*/  LDL R9, [R1+0x7f0] ;  /* 0x0007f00001097983 */ /* 0x000ea20000100800 */
[----:B------:R-:W-:-:S02]  /*c9a0*/  ISETP.GT.AND P1, PT, R16, 0x1, PT ;  /* 0x000000011000780c */ /* 0x000fc40003f24270 */
[C---:B------:R-:W-:Y:S02]  /*c9b0*/  ISETP.GT.AND P2, PT, R16.reuse, 0x2, PT ;  /* 0x000000021000780c */ /* 0x040fe40003f44270 */
[----:B------:R-:W-:Y:S02]  /*c9c0*/  PRMT R170, RZ, 0x7610, R170 ;  /* 0x00007610ffaa7816 */ /* 0x000fe400000000aa */
[----:B------:R-:W-:Y:S02]  /*c9d0*/  ISETP.GT.AND P3, PT, R16, 0x3, PT ;  /* 0x000000031000780c */ /* 0x000fe40003f64270 */
[----:B------:R-:W-:Y:S02]  /*c9e0*/  PRMT R186, RZ, 0x7610, R186 ;  /* 0x00007610ffba7816 */ /* 0x000fe400000000ba */
[----:B------:R-:W-:-:S03]  /*c9f0*/  PRMT R203, RZ, 0x7610, R203 ;  /* 0x00007610ffcb7816 */ /* 0x000fc600000000cb */
[----:B---3--:R-:W-:Y:S02]  /*ca00*/  @P1 IMAD.MOV.U32 R8, RZ, RZ, R10 ;  /* 0x000000ffff081224 */ /* 0x008fe400078e000a */
[----:B------:R-:W3:Y:S04]  /*ca10*/  LDL R10, [R1+0x7d4] ;  /* 0x0007d400010a7983 */ /* 0x000ee80000100800 */
[----:B--2---:R4:W2:Y:S02]  /*ca20*/  @P1 LDG.E.U16 R170, desc[UR6][R8.64] ;  /* 0x0000000608aa1981 */ /* 0x0048a4000c1e1500 */
[----:B----4-:R-:W-:Y:S02]  /*ca30*/  @P2 IMAD.MOV.U32 R8, RZ, RZ, R3 ;  /* 0x000000ffff082224 */ /* 0x010fe400078e0003 */
[----:B------:R-:W-:-:S02]  /*ca40*/  @P2 IMAD.MOV.U32 R9, RZ, RZ, R13 ;  /* 0x000000ffff092224 */ /* 0x000fc400078e000d */
[----:B------:R-:W4:Y:S04]  /*ca50*/  LDL R13, [R1+0x7cc] ;  /* 0x0007cc00010d7983 */ /* 0x000f280000100800 */
[----:B------:R0:W2:Y:S04]  /*ca60*/  @P2 LDG.E.U16 R186, desc[UR6][R8.64] ;  /* 0x0000000608ba2981 */ /* 0x0000a8000c1e1500 */
[----:B------:R1:W-:Y:S01]  /*ca70*/  STL [R1+0x8b0], R3 ;  /* 0x0008b00301007387 */ /* 0x0003e20000100800 */
[----:B0-----:R-:W-:Y:S02]  /*ca80*/  @P3 IMAD.MOV.U32 R8, RZ, RZ, R4 ;  /* 0x000000ffff083224 */ /* 0x001fe400078e0004 */
[----:B------:R-:W-:-:S02]  /*ca90*/  @P3 IMAD.MOV.U32 R9, RZ, RZ, R12 ;  /* 0x000000ffff093224 */ /* 0x000fc400078e000c */
[----:B------:R-:W2:Y:S04]  /*caa0*/  LDL R12, [R1+0x7c4] ;  /* 0x0007c400010c7983 */ /* 0x000ea80000100800 */
[----:B------:R-:W-:Y:S04]  /*cab0*/  STL [R1+0x8d4], R4 ;  /* 0x0008d40401007387 */ /* 0x000fe80000100800 */
[----:B------:R0:W2:Y:S04]  /*cac0*/  @P3 LDG.E.U16 R203, desc[UR6][R8.64] ;  /* 0x0000000608cb3981 */ /* 0x0000a8000c1e1500 */
[----:B------:R-:W0:Y:S04]  /*cad0*/  LDL R8, [R1+0x7d8] ;  /* 0x0007d80001087983 */ /* 0x000e280000100800 */
[----:B------:R-:W0:Y:S01]  /*cae0*/  LDL R9, [R1+0x7dc] ;  /* 0x0007dc0001097983 */ /* 0x000e220000100800 */
[----:B------:R-:W-:-:S02]  /*caf0*/  ISETP.GT.AND P0, PT, R16, 0x4, PT ;  /* 0x000000041000780c */ /* 0x000fc40003f04270 */
[----:B------:R-:W-:-:S11]  /*cb00*/  PRMT R242, RZ, 0x7610, R242 ;  /* 0x00007610fff27816 */ /* 0x000fd600000000f2 */
[----:B0-----:R-:W-:-:S04]  /*cb10*/  @P0 LOP3.LUT R9, R9, R8, RZ, 0x3c, !PT ;  /* 0x0000000809090212 */ /* 0x001fc800078e3cff */
[----:B------:R-:W-:-:S04]  /*cb20*/  @P0 LOP3.LUT R8, R9, R8, RZ, 0x3c, !PT ;  /* 0x0000000809080212 */ /* 0x000fc800078e3cff */
[----:B------:R-:W-:-:S05]  /*cb30*/  @P0 LOP3.LUT R9, R9, R8, RZ, 0x3c, !PT ;  /* 0x0000000809090212 */ /* 0x000fca00078e3cff */
[----:B------:R-:W3:Y:S01]  /*cb40*/  @P0 LDG.E.U16 R242, desc[UR6][R8.64] ;  /* 0x0000000608f20981 */ /* 0x000ee2000c1e1500 */
[C---:B------:R-:W-:Y:S02]  /*cb50*/  ISETP.GT.AND P1, PT, R16.reuse, 0x5, PT ;  /* 0x000000051000780c */ /* 0x040fe40003f24270 */
[----:B-1----:R-:W-:Y:S01]  /*cb60*/  PRMT R3, RZ, 0x7610, R3 ;  /* 0x00007610ff037816 */ /* 0x002fe20000000003 */
[----:B---3--:R0:W-:Y:S04]  /*cb70*/  STL [R1+0x70], R242 ;  /* 0x000070f201007387 */ /* 0x0081e80000100800 */
[----:B0-----:R-:W3:Y:S04]  /*cb80*/  LDL.LU R242, [R1+0x908] ;  /* 0x0009080001f27983 */ /* 0x001ee80000300800 */
[----:B------:R-:W4:Y:S02]  /*cb90*/  LDL R9, [R1+0x7d0] ;  /* 0x0007d00001097983 */ /* 0x000f240000100800 */
[----:B------:R-:W-:Y:S01]  /*cba0*/  @P1 IMAD.MOV.U32 R8, RZ, RZ, R10 ;  /* 0x000000ffff081224 */ /* 0x000fe200078e000a */
[----:B------:R-:W-:-:S02]  /*cbb0*/  ISETP.GT.AND P2, PT, R16, 0x6, PT ;  /* 0x000000061000780c */ /* 0x000fc40003f44270 */
[----:B------:R-:W-:Y:S01]  /*cbc0*/  PRMT R11, RZ, 0x7610, R11 ;  /* 0x00007610ff0b7816 */ /* 0x000fe2000000000b */
[----:B------:R-:W3:Y:S04]  /*cbd0*/  LDL R10, [R1+0x7b0] ;  /* 0x0007b000010a7983 */ /* 0x000ee80000100800 */
[----:B----4-:R0:W4:Y:S04]  /*cbe0*/  @P1 LDG.E.U16 R3, desc[UR6][R8.64] ;  /* 0x0000000608031981 */ /* 0x010128000c1e1500 */
[----:B------:R-:W2:Y:S02]  /*cbf0*/  LDL R9, [R1+0x7c8] ;  /* 0x0007c80001097983 */ /* 0x000ea40000100800 */
[----:B0-----:R-:W-:Y:S01]  /*cc00*/  @P2 IMAD.MOV.U32 R8, RZ, RZ, R13 ;  /* 0x000000ffff082224 */ /* 0x001fe200078e000d */
[----:B------:R-:W-:Y:S01]  /*cc10*/  ISETP.GT.AND P3, PT, R16, 0x7, PT ;  /* 0x000000071000780c */ /* 0x000fe20003f64270 */
[----:B----4-:R0:W-:Y:S01]  /*cc20*/  STL [R1+0x6c], R3 ;  /* 0x00006c0301007387 */ /* 0x0101e20000100800 */
[----:B------:R-:W-:-:S03]  /*cc30*/  PRMT R0, RZ, 0x7610, R0 ;  /* 0x00007610ff007816 */ /* 0x000fc60000000000 */
[----:B------:R-:W4:Y:S04]  /*cc40*/  LDL R13, [R1+0x7a8] ;  /* 0x0007a800010d7983 */ /* 0x000f280000100800 */
[----:B--2---:R1:W2:Y:S04]  /*cc50*/  @P2 LDG.E.U16 R11, desc[UR6][R8.64] ;  /* 0x00000006080b2981 */ /* 0x0042a8000c1e1500 */
[----:B0-----:R-:W3:Y:S04]  /*cc60*/  LDL R3, [R1+0x7b4] ;  /* 0x0007b40001037983 */ /* 0x001ee80000100800 */
[----:B------:R-:W4:Y:S01]  /*cc70*/  LDL R9, [R1+0x7c0] ;  /* 0x0007c00001097983 */ /* 0x000f220000100800 */
[----:B-1----:R-:W-:-:S05]  /*cc80*/  @P3 IMAD.MOV.U32 R8, RZ, RZ, R12 ;  /* 0x000000ffff083224 */ /* 0x002fca00078e000c */
[----:B----4-:R-:W4:Y:S04]  /*cc90*/  @P3 LDG.E.U16 R0, desc[UR6][R8.64] ;  /* 0x0000000608003981 */ /* 0x010f28000c1e1500 */
[----:B--2---:R0:W-:Y:S04]  /*cca0*/  STL [R1+0x68], R11 ;  /* 0x0000680b01007387 */ /* 0x0041e80000100800 */
[----:B------:R-:W2:Y:S04]  /*ccb0*/  LDL R12, [R1+0x7a0] ;  /* 0x0007a000010c7983 */ /* 0x000ea80000100800 */
[----:B------:R-:W3:Y:S04]  /*ccc0*/  LDL R8, [R1+0x7b8] ;  /* 0x0007b80001087983 */ /* 0x000ee80000100800 */
[----:B------:R-:W3:Y:S04]  /*ccd0*/  LDL R9, [R1+0x7bc] ;  /* 0x0007bc0001097983 */ /* 0x000ee80000100800 */
[----:B0-----:R-:W2:Y:S01]  /*cce0*/  LDL R11, [R1+0x7ac] ;  /* 0x0007ac00010b7983 */ /* 0x001ea20000100800 */
[----:B------:R-:W-:-:S02]  /*ccf0*/  ISETP.GT.AND P0, PT, R16, 0x8, PT ;  /* 0x000000081000780c */ /* 0x000fc40003f04270 */
[----:B------:R-:W-:Y:S01]  /*cd00*/  ISETP.GT.AND P1, PT, R16, 0x9, PT ;  /* 0x000000091000780c */ /* 0x000fe20003f24270 */
[----:B----4-:R0:W-:Y:S04]  /*cd10*/  STL [R1+0x64], R0 ;  /* 0x0000640001007387 */ /* 0x0101e80000100800 */
[----:B0-----:R-:W4:Y:S06]  /*cd20*/  LDL R0, [R1+0x7a4] ;  /* 0x0007a40001007983 */ /* 0x001f2c0000100800 */
[----:B---3--:R-:W-:-:S04]  /*cd30*/  @P0 LOP3.LUT R9, R9, R8, RZ, 0x3c, !PT ;  /* 0x0000000809090212 */ /* 0x008fc800078e3cff */
[C---:B------:R-:W-:Y:S02]  /*cd40*/  @P0 LOP3.LUT R8, R9.reuse, R8, RZ, 0x3c, !PT ;  /* 0x0000000809080212 */ /* 0x040fe400078e3cff */
[----:B------:R-:W-:Y:S02]  /*cd50*/  PRMT R157, RZ, 0x7610, R157 ;  /* 0x00007610ff9d7816 */ /* 0x000fe4000000009d */
[C---:B------:R-:W-:Y:S02]  /*cd60*/  ISETP.GT.AND P2, PT, R16.reuse, 0xa, PT ;  /* 0x0000000a1000780c */ /* 0x040fe40003f44270 */
[----:B------:R-:W-:Y:S02]  /*cd70*/  @P0 LOP3.LUT R9, R9, R8, RZ, 0x3c, !PT ;  /* 0x0000000809090212 */ /* 0x000fe400078e3cff */
[----:B------:R-:W-:Y:S02]  /*cd80*/  PRMT R173, RZ, 0x7610, R173 ;  /* 0x00007610ffad7816 */ /* 0x000fe400000000ad */
[----:B------:R-:W-:Y:S01]  /*cd90*/  ISETP.GT.AND P3, PT, R16, 0xb, PT ;  /* 0x0000000b1000780c */ /* 0x000fe20003f64270 */
[----:B------:R0:W3:Y:S01]  /*cda0*/  @P0 LDG.E.U16 R157, desc[UR6][R8.64] ;  /* 0x00000006089d0981 */ /* 0x0000e2000c1e1500 */
[----:B------:R-:W-:Y:S01]  /*cdb0*/  PRMT R189, RZ, 0x7610, R189 ;  /* 0x00007610ffbd7816 */ /* 0x000fe200000000bd */
[----:B0-----:R-:W-:-:S02]  /*cdc0*/  @P1 IMAD.MOV.U32 R8, RZ, RZ, R3 ;  /* 0x000000ffff081224 */ /* 0x001fc400078e0003 */
[----:B------:R-:W-:Y:S01]  /*cdd0*/  @P1 IMAD.MOV.U32 R9, RZ, RZ, R10 ;  /* 0x000000ffff091224 */ /* 0x000fe200078e000a */
[----:B------:R-:W-:Y:S01]  /*cde0*/  PRMT R202, RZ, 0x7610, R202 ;  /* 0x00007610ffca7816 */ /* 0x000fe200000000ca */
[----:B------:R-:W3:Y:S04]  /*cdf0*/  LDL R10, [R1+0x790] ;  /* 0x00079000010a7983 */ /* 0x000ee80000100800 */
[----:B------:R2:W3:Y:S01]  /*ce00*/  @P1 LDG.E.U16 R173, desc[UR6][R8.64] ;  /* 0x0000000608ad1981 */ /* 0x0004e2000c1e1500 */
[----:B------:R-:W-:-:S03]  /*ce10*/  ISETP.GT.AND P0, PT, R16, 0xc, PT ;  /* 0x0000000c1000780c */ /* 0x000fc60003f04270 */
[----:B------:R-:W3:Y:S01]  /*ce20*/  LDL R3, [R1+0x794] ;  /* 0x0007940001037983 */ /* 0x000ee20000100800 */
[----:B--2---:R-:W-:Y:S02]  /*ce30*/  @P2 IMAD.MOV.U32 R8, RZ, RZ, R11 ;  /* 0x000000ffff082224 */ /* 0x004fe400078e000b */
[----:B------:R-:W-:Y:S01]  /*ce40*/  @P2 IMAD.MOV.U32 R9, RZ, RZ, R13 ;  /* 0x000000ffff092224 */ /* 0x000fe200078e000d */
[----:B------:R-:W2:Y:S04]  /*ce50*/  LDL R11, [R1+0x78c] ;  /* 0x00078c00010b7983 */ /* 0x000ea80000100800 */
[----:B------:R0:W2:Y:S01]  /*ce60*/  @P2 LDG.E.U16 R189, desc[UR6][R8.64] ;  /* 0x0000000608bd2981 */ /* 0x0000a2000c1e1500 */
[----:B------:R-:W-:-:S03]  /*ce70*/  PRMT R239, RZ, 0x7610, R239 ;  /* 0x00007610ffef7816 */ /* 0x000fc600000000ef */
[----:B------:R-:W2:Y:S01]  /*ce80*/  LDL R13, [R1+0x788] ;  /* 0x00078800010d7983 */ /* 0x000ea20000100800 */
[----:B0-----:R-:W-:-:S03]  /*ce90*/  @P3 IMAD.MOV.U32 R9, RZ, RZ, R12 ;  /* 0x000000ffff093224 */ /* 0x001fc600078e000c */
[----:B------:R-:W2:Y:S01]  /*cea0*/  LDL R12, [R1+0x780] ;  /* 0x00078000010c7983 */ /* 0x000ea20000100800 */
[----:B----4-:R-:W-:-:S03]  /*ceb0*/  @P3 IMAD.MOV.U32 R8, RZ, RZ, R0 ;  /* 0x000000ffff083224 */ /* 0x010fc600078e0000 */
[----:B------:R-:W4:Y:S04]  /*cec0*/  LDL R0, [R1+0x784] ;  /* 0x0007840001007983 */ /* 0x000f280000100800 */
[----:B------:R0:W4:Y:S04]  /*ced0*/  @P3 LDG.E.U16 R202, desc[UR6][R8.64] ;  /* 0x0000000608ca3981 */ /* 0x000128000c1e1500 */
[----:B------:R-:W0:Y:S04]  /*cee0*/  LDL R8, [R1+0x798] ;  /* 0x0007980001087983 */ /* 0x000e280000100800 */
[----:B------:R-:W0:Y:S01]  /*cef0*/  LDL R9, [R1+0x79c] ;  /* 0x00079c0001097983 */ /* 0x000e220000100800 */
[----:B------:R-:W-:-:S02]  /*cf00*/  ISETP.GT.AND P1, PT, R16, 0xd, PT ;  /* 0x0000000d1000780c */ /* 0x000fc40003f24270 */
[----:B------:R-:W-:Y:S02]  /*cf10*/  ISETP.GT.AND P2, PT, R16, 0xe, PT ;  /* 0x0000000e1000780c */ /* 0x000fe40003f44270 */
[----:B0-----:R-:W-:-:S04]  /*cf20*/  @P0 LOP3.LUT R9, R9, R8, RZ, 0x3c, !PT ;  /* 0x0000000809090212 */ /* 0x001fc800078e3cff */
[----:B------:R-:W-:-:S04]  /*cf30*/  @P0 LOP3.LUT R8, R9, R8, RZ, 0x3c, !PT ;  /* 0x0000000809080212 */ /* 0x000fc800078e3cff */
[----:B------:R-:W-:-:S05]  /*cf40*/  @P0 LOP3.LUT R9, R9, R8, RZ, 0x3c, !PT ;  /* 0x0000000809090212 */ /* 0x000fca00078e3cff */
[----:B------:R3:W4:Y:S01]  /*cf50*/  @P0 LDG.E.U16 R239, desc[UR6][R8.64] ;  /* 0x0000000608ef0981 */ /* 0x000722000c1e1500 */
[----:B------:R-:W-:Y:S02]  /*cf60*/  PRMT R236, RZ, 0x7610, R236 ;  /* 0x00007610ffec7816 */ /* 0x000fe400000000ec */
[----:B------:R-:W-:Y:S01]  /*cf70*/  ISETP.GT.AND P3, PT, R16, 0xf, PT ;  /* 0x0000000f1000780c */ /* 0x000fe20003f64270 */
[----:B---3--:R-:W-:Y:S02]  /*cf80*/  @P1 IMAD.MOV.U32 R8, RZ, RZ, R3 ;  /* 0x000000ffff081224 */ /* 0x008fe400078e0003 */
[----:B------:R-:W-:Y:S01]  /*cf90*/  @P1 IMAD.MOV.U32 R9, RZ, RZ, R10 ;  /* 0x000000ffff091224 */ /* 0x000fe200078e000a */
[----:B------:R-:W-:-:S04]  /*cfa0*/  PRMT R217, RZ, 0x7610, R217 ;  /* 0x00007610ffd97816 */ /* 0x000fc800000000d9 */
[----:B------:R2:W3:Y:S01]  /*cfb0*/  @P1 LDG.E.U16 R236, desc[UR6][R8.64] ;  /* 0x0000000608ec1981 */ /* 0x0004e2000c1e1500 */
[----:B------:R-:W-:Y:S01]  /*cfc0*/  PRMT R4, RZ, 0x7610, R4 ;  /* 0x00007610ff047816 */ /* 0x000fe20000000004 */
[----:B--2---:R-:W-:Y:S02]  /*cfd0*/  @P2 IMAD.MOV.U32 R8, RZ, RZ, R11 ;  /* 0x000000ffff082224 */ /* 0x004fe400078e000b */
[----:B------:R-:W-:-:S05]  /*cfe0*/  @P2 IMAD.MOV.U32 R9, RZ, RZ, R13 ;  /* 0x000000ffff092224 */ /* 0x000fca00078e000d */
[----:B------:R4:W2:Y:S02]  /*cff0*/  @P2 LDG.E.U16 R217, desc[UR6][R8.64] ;  /* 0x0000000608d92981 */ /* 0x0008a4000c1e1500 */
[----:B----4-:R-:W-:Y:S02]  /*d000*/  @P3 IMAD.MOV.U32 R8, RZ, RZ, R0 ;  /* 0x000000ffff083224 */ /* 0x010fe400078e0000 */
[----:B------:R-:W-:-:S05]  /*d010*/  @P3 IMAD.MOV.U32 R9, RZ, RZ, R12 ;  /* 0x000000ffff093224 */ /* 0x000fca00078e000c */
[----:B------:R-:W4:Y:S04]  /*d020*/  @P3 LDG.E.U16 R4, desc[UR6][R8.64] ;  /* 0x0000000608043981 */ /* 0x000f28000c1e1500 */
[----:B------:R0:W-:Y:S04]  /*d030*/  STL [R1+0x60], R239 ;  /* 0x000060ef01007387 */ /* 0x0001e80000100800 */
[----:B0-----:R-:W2:Y:S04]  /*d040*/  LDL.LU R239, [R1+0x904] ;  /* 0x0009040001ef7983 */ /* 0x001ea80000300800 */
[----:B------:R-:W2:Y:S04]  /*d050*/  LDL R10, [R1+0x778] ;  /* 0x00077800010a7983 */ /* 0x000ea80000100800 */
[----:B------:R-:W2:Y:S01]  /*d060*/  LDL R3, [R1+0x77c] ;  /* 0x00077c0001037983 */ /* 0x000ea20000100800 */
[----:B------:R-:W-:-:S03]  /*d070*/  ISETP.GT.AND P0, PT, R16, 0x10, PT ;  /* 0x000000101000780c */ /* 0x000fc60003f04270 */
[----:B---3--:R0:W-:Y:S04]  /*d080*/  STL [R1+0x5c], R236 ;  /* 0x00005cec01007387 */ /* 0x0081e80000100800 */
[----:B0-----:R-:W3:Y:S04]  /*d090*/  LDL.LU R236, [R1+0x900] ;  /* 0x0009000001ec7983 */ /* 0x001ee80000300800 */
[----:B------:R-:W3:Y:S04]  /*d0a0*/  LDL R13, [R1+0x770] ;  /* 0x00077000010d7983 */ /* 0x000ee80000100800 */
[----:B------:R-:W3:Y:S04]  /*d0b0*/  LDL R11, [R1+0x774] ;  /* 0x00077400010b7983 */ /* 0x000ee80000100800 */
[----:B------:R-:W3:Y:S04]  /*d0c0*/  LDL R12, [R1+0x768] ;  /* 0x00076800010c7983 */ /* 0x000ee80000100800 */
[----:B------:R-:W3:Y:S04]  /*d0d0*/  LDL R0, [R1+0x76c] ;  /* 0x00076c0001007983 */ /* 0x000ee80000100800 */
[----:B----4-:R-:W-:Y:S01]  /*d0e0*/  STL [R1+0x8d8], R4 ;  /* 0x0008d80401007387 */ /* 0x010fe20000100800 */
[----:B--2---:R-:W-:-:S03]  /*d0f0*/  @P0 IMAD.MOV.U32 R9, RZ, RZ, R10 ;  /* 0x000000ffff090224 */ /* 0x004fc600078e000a */
[----:B------:R-:W2:Y:S01]  /*d100*/  LDL R10, [R1+0x760] ;  /* 0x00076000010a7983 */ /* 0x000ea20000100800 */
[----:B------:R-:W-:-:S03]  /*d110*/  @P0 IMAD.MOV.U32 R8, RZ, RZ, R3 ;  /* 0x000000ffff080224 */ /* 0x000fc600078e0003 */
[----:B------:R-:W4:Y:S01]  /*d120*/  LDL R3, [R1+0x764] ;  /* 0x0007640001037983 */ /* 0x000f220000100800 */
[C---:B------:R-:W-:Y:S02]  /*d130*/  ISETP.GT.AND P1, PT, R16.reuse, 0x11, PT ;  /* 0x000000111000780c */ /* 0x040fe40003f24270 */
[----:B------:R-:W-:Y:S02]  /*d140*/  PRMT R156, RZ, 0x7610, R156 ;  /* 0x00007610ff9c7816 */ /* 0x000fe4000000009c */
[C---:B------:R-:W-:Y:S02]  /*d150*/  ISETP.GT.AND P2, PT, R16.reuse, 0x12, PT ;  /* 0x000000121000780c */ /* 0x040fe40003f44270 */
[----:B------:R-:W-:Y:S02]  /*d160*/  PRMT R172, RZ, 0x7610, R172 ;  /* 0x00007610ffac7816 */ /* 0x000fe400000000ac */
[----:B------:R-:W-:Y:S01]  /*d170*/  ISETP.GT.AND P3, PT, R16, 0x13, PT ;  /* 0x000000131000780c */ /* 0x000fe20003f64270 */
[----:B------:R3:W4:Y:S01]  /*d180*/  @P0 LDG.E.U16 R156, desc[UR6][R8.64] ;  /* 0x00000006089c0981 */ /* 0x000722000c1e1500 */
[----:B------:R-:W-:-:S03]  /*d190*/  PRMT R188, RZ, 0x7610, R188 ;  /* 0x00007610ffbc7816 */ /* 0x000fc600000000bc */
[----:B---3--:R-:W-:Y:S02]  /*d1a0*/  @P1 IMAD.MOV.U32 R8, RZ, RZ, R11 ;  /* 0x000000ffff081224 */ /* 0x008fe400078e000b */
[----:B------:R-:W-:-:S05]  /*d1b0*/  @P1 IMAD.MOV.U32 R9, RZ, RZ, R13 ;  /* 0x000000ffff091224 */ /* 0x000fca00078e000d */
[----:B------:R0:W3:Y:S01]  /*d1c0*/  @P1 LDG.E.U16 R172, desc[UR6][R8.64] ;  /* 0x0000000608ac1981 */ /* 0x0000e2000c1e1500 */
[----:B------:R-:W-:-:S03]  /*d1d0*/  PRMT R201, RZ, 0x7610, R201 ;  /* 0x00007610ffc97816 */ /* 0x000fc600000000c9 */
[----:B------:R1:W-:Y:S04]  /*d1e0*/  STL [R1+0x58], R217 ;  /* 0x000058d901007387 */ /* 0x0003e80000100800 */
[----:B------:R-:W3:Y:S01]  /*d1f0*/  LDL R13, [R1+0x750] ;  /* 0x00075000010d7983 */ /* 0x000ee20000100800 */
[----:B0-----:R-:W-:Y:S02]  /*d200*/  @P2 IMAD.MOV.U32 R8, RZ, RZ, R0 ;  /* 0x000000ffff082224 */ /* 0x001fe400078e0000 */
[----:B------:R-:W-:Y:S01]  /*d210*/  @P2 IMAD.MOV.U32 R9, RZ, RZ, R12 ;  /* 0x000000ffff092224 */ /* 0x000fe200078e000c */
[----:B------:R-:W3:Y:S04]  /*d220*/  LDL R11, [R1+0x754] ;  /* 0x00075400010b7983 */ /* 0x000ee80000100800 */
[----:B------:R2:W3:Y:S04]  /*d230*/  @P2 LDG.E.U16 R188, desc[UR6][R8.64] ;  /* 0x0000000608bc2981 */ /* 0x0004e8000c1e1500 */
[----:B-1----:R-:W3:Y:S04]  /*d240*/  LDL R217, [R1+0x75c] ;  /* 0x00075c0001d97983 */ /* 0x002ee80000100800 */
[----:B------:R-:W3:Y:S04]  /*d250*/  LDL R12, [R1+0x748] ;  /* 0x00074800010c7983 */ /* 0x000ee80000100800 */
[----:B------:R-:W3:Y:S01]  /*d260*/  LDL R0, [R1+0x74c] ;  /* 0x00074c0001007983 */ /* 0x000ee20000100800 */
[----:B--2---:R-:W-:-:S03]  /*d270*/  @P3 IMAD.MOV.U32 R9, RZ, RZ, R10 ;  /* 0x000000ffff093224 */ /* 0x004fc600078e000a */
[----:B------:R-:W2:Y:S01]  /*d280*/  LDL R10, [R1+0x740] ;  /* 0x00074000010a7983 */ /* 0x000ea20000100800 */
[----:B----4-:R-:W-:-:S03]  /*d290*/  @P3 IMAD.MOV.U32 R8, RZ, RZ, R3 ;  /* 0x000000ffff083224 */ /* 0x010fc600078e0003 */
[----:B------:R-:W4:Y:S04]  /*d2a0*/  LDL R3, [R1+0x744] ;  /* 0x0007440001037983 */ /* 0x000f280000100800 */
[----:B------:R3:W2:Y:S04]  /*d2b0*/  @P3 LDG.E.U16 R201, desc[UR6][R8.64] ;  /* 0x0000000608c93981 */ /* 0x0006a8000c1e1500 */
[----:B------:R-:W4:Y:S01]  /*d2c0*/  LDL R9, [R1+0x758] ;  /* 0x0007580001097983 */ /* 0x000f220000100800 */
[C---:B------:R-:W-:Y:S02]  /*d2d0*/  ISETP.GT.AND P0, PT, R16.reuse, 0x14, PT ;  /* 0x000000141000780c */ /* 0x040fe40003f04270 */
[----:B------:R-:W-:-:S02]  /*d2e0*/  ISETP.GT.AND P1, PT, R16, 0x15, PT ;  /* 0x000000151000780c */ /* 0x000fc40003f24270 */
[----:B------:R-:W-:Y:S02]  /*d2f0*/  PRMT R155, RZ, 0x7610, R155 ;  /* 0x00007610ff9b7816 */ /* 0x000fe4000000009b */
[C---:B------:R-:W-:Y:S02]  /*d300*/  ISETP.GT.AND P2, PT, R16.reuse, 0x16, PT ;  /* 0x000000161000780c */ /* 0x040fe40003f44270 */
[----:B------:R-:W-:Y:S02]  /*d310*/  PRMT R153, RZ, 0x7610, R153 ;  /* 0x00007610ff997816 */ /* 0x000fe40000000099 */
[----:B------:R-:W-:Y:S02]  /*d320*/  ISETP.GT.AND P3, PT, R16, 0x17, PT ;  /* 0x000000171000780c */ /* 0x000fe40003f64270 */
[----:B------:R-:W-:Y:S02]  /*d330*/  PRMT R152, RZ, 0x7610, R152 ;  /* 0x00007610ff987816 */ /* 0x000fe40000000098 */
[----:B------:R-:W-:Y:S01]  /*d340*/  PRMT R234, RZ, 0x7610, R234 ;  /* 0x00007610ffea7816 */ /* 0x000fe200000000ea */
[----:B---3--:R-:W-:-:S05]  /*d350*/  @P0 IMAD.MOV.U32 R8, RZ, RZ, R217 ;  /* 0x000000ffff080224 */ /* 0x008fca00078e00d9 */
[----:B----4-:R0:W3:Y:S02]  /*d360*/  @P0 LDG.E.U16 R155, desc[UR6][R8.64] ;  /* 0x00000006089b0981 */ /* 0x0100e4000c1e1500 */
[----:B0-----:R-:W-:Y:S02]  /*d370*/  @P1 IMAD.MOV.U32 R8, RZ, RZ, R11 ;  /* 0x000000ffff081224 */ /* 0x001fe400078e000b */
[----:B------:R-:W-:Y:S01]  /*d380*/  @P1 IMAD.MOV.U32 R9, RZ, RZ, R13 ;  /* 0x000000ffff091224 */ /* 0x000fe200078e000d */
[----:B------:R-:W4:Y:S04]  /*d390*/  LDL R11, [R1+0x73c] ;  /* 0x00073c00010b7983 */ /* 0x000f280000100800 */
[----:B------:R0:W3:Y:S04]  /*d3a0*/  @P1 LDG.E.U16 R153, desc[UR6][R8.64] ;  /* 0x0000000608991981 */ /* 0x0000e8000c1e1500 */
[----:B------:R-:W3:Y:S01]  /*d3b0*/  LDL R13, [R1+0x738] ;  /* 0x00073800010d7983 */ /* 0x000ee20000100800 */
[----:B0-----:R-:W-:-:S02]  /*d3c0*/  @P2 IMAD.MOV.U32 R8, RZ, RZ, R0 ;  /* 0x000000ffff082224 */ /* 0x001fc400078e0000 */
[----:B------:R-:W-:Y:S01]  /*d3d0*/  @P2 IMAD.MOV.U32 R9, RZ, RZ, R12 ;  /* 0x000000ffff092224 */ /* 0x000fe200078e000c */
[----:B------:R-:W-:Y:S01]  /*d3e0*/  ISETP.GT.AND P0, PT, R16, 0x18, PT ;  /* 0x000000181000780c */ /* 0x000fe20003f04270 */
[----:B------:R-:W3:Y:S04]  /*d3f0*/  LDL R12, [R1+0x730] ;  /* 0x00073000010c7983 */ /* 0x000ee80000100800 */
[----:B------:R0:W3:Y:S04]  /*d400*/  @P2 LDG.E.U16 R152, desc[UR6][R8.64] ;  /* 0x0000000608982981 */ /* 0x0000e8000c1e1500 */
[----:B------:R-:W3:Y:S01]  /*d410*/  LDL R0, [R1+0x734] ;  /* 0x0007340001007983 */ /* 0x000ee20000100800 */
[----:B0-----:R-:W-:-:S02]  /*d420*/  @P3 IMAD.MOV.U32 R8, RZ, RZ, R3 ;  /* 0x000000ffff083224 */ /* 0x001fc400078e0003 */
[----:B--2---:R-:W-:Y:S01]  /*d430*/  @P3 IMAD.MOV.U32 R9, RZ, RZ, R10 ;  /* 0x000000ffff093224 */ /* 0x004fe200078e000a */
[----:B------:R-:W2:Y:S04]  /*d440*/  LDL R3, [R1+0x72c] ;  /* 0x00072c0001037983 */ /* 0x000ea80000100800 */
[----:B------:R4:W2:Y:S04]  /*d450*/  @P3 LDG.E.U16 R234, desc[UR6][R8.64] ;  /* 0x0000000608ea3981 */ /* 0x0008a8000c1e1500 */
[----:B------:R-:W2:Y:S01]  /*d460*/  LDL R10, [R1+0x728] ;  /* 0x00072800010a7983 */ /* 0x000ea20000100800 */
[----:B----4-:R-:W-:-:S02]  /*d470*/  @P0 IMAD.MOV.U32 R8, RZ, RZ, R11 ;  /* 0x000000ffff080224 */ /* 0x010fc400078e000b */
[----:B---3--:R-:W-:Y:S01]  /*d480*/  @P0 IMAD.MOV.U32 R9, RZ, RZ, R13 ;  /* 0x000000ffff090224 */ /* 0x008fe200078e000d */
[----:B--2---:R-:W-:Y:S04]  /*d490*/  STL [R1+0x8dc], R234 ;  /* 0x0008dcea01007387 */ /* 0x004fe80000100800 */
[----:B------:R-:W2:Y:S04]  /*d4a0*/  LDL R13, [R1+0x720] ;  /* 0x00072000010d7983 */ /* 0x000ea80000100800 */
[----:B------:R-:W3:Y:S01]  /*d4b0*/  LDL R11, [R1+0x724] ;  /* 0x00072400010b7983 */ /* 0x000ee20000100800 */
[----:B------:R-:W-:-:S03]  /*d4c0*/  ISETP.GT.AND P1, PT, R16, 0x19, PT ;  /* 0x000000191000780c */ /* 0x000fc60003f24270 */
[----:B------:R0:W-:Y:S01]  /*d4d0*/  STL [R1+0x50], R153 ;  /* 0x0000509901007387 */ /* 0x0001e20000100800 */
[----:B------:R-:W-:Y:S02]  /*d4e0*/  PRMT R159, RZ, 0x7610, R159 ;  /* 0x00007610ff9f7816 */ /* 0x000fe4000000009f */
[C---:B------:R-:W-:Y:S02]  /*d4f0*/  ISETP.GT.AND P2, PT, R16.reuse, 0x1a, PT ;  /* 0x0000001a1000780c */ /* 0x040fe40003f44270 */
[----:B------:R-:W-:Y:S02]  /*d500*/  PRMT R175, RZ, 0x7610, R175 ;  /* 0x00007610ffaf7816 */ /* 0x000fe400000000af */
[----:B------:R-:W-:Y:S01]  /*d510*/  ISETP.GT.AND P3, PT, R16, 0x1b, PT ;  /* 0x0000001b1000780c */ /* 0x000fe20003f64270 */
[----:B------:R1:W4:Y:S04]  /*d520*/  @P0 LDG.E.U16 R159, desc[UR6][R8.64] ;  /* 0x00000006089f0981 */ /* 0x000328000c1e1500 */
[----:B0-----:R-:W4:Y:S04]  /*d530*/  LDL R153, [R1+0x718] ;  /* 0x0007180001997983 */ /* 0x001f280000100800 */
[----:B------:R0:W-:Y:S04]  /*d540*/  STL [R1+0x4c], R152 ;  /* 0x00004c9801007387 */ /* 0x0001e80000100800 */
[----:B------:R-:W-:Y:S01]  /*d550*/  STL [R1+0x54], R155 ;  /* 0x0000549b01007387 */ /* 0x000fe20000100800 */
[----:B-1----:R-:W-:-:S02]  /*d560*/  @P1 IMAD.MOV.U32 R8, RZ, RZ, R0 ;  /* 0x000000ffff081224 */ /* 0x002fc400078e0000 */
[----:B------:R-:W-:Y:S01]  /*d570*/  @P1 IMAD.MOV.U32 R9, RZ, RZ, R12 ;  /* 0x000000ffff091224 */ /* 0x000fe200078e000c */
[----:B------:R-:W4:Y:S04]  /*d580*/  LDL R0, [R1+0x714] ;  /* 0x0007140001007983 */ /* 0x000f280000100800 */
[----:B0-----:R-:W4:Y:S04]  /*d590*/  LDL R152, [R1+0x71c] ;  /* 0x00071c0001987983 */ /* 0x001f280000100800 */
[----:B------:R-:W4:Y:S01]  /*d5a0*/  LDL R12, [R1+0x710] ;  /* 0x00071000010c7983 */ /* 0x000f220000100800 */
[----:B------:R-:W-:-:S03]  /*d5b0*/  PRMT R191, RZ, 0x7610, R191 ;  /* 0x00007610ffbf7816 */ /* 0x000fc600000000bf */
[----:B------:R0:W4:Y:S02]  /*d5c0*/  @P1 LDG.E.U16 R175, desc[UR6][R8.64] ;  /* 0x0000000608af1981 */ /* 0x000124000c1e1500 */
[----:B0-----:R-:W-:Y:S02]  /*d5d0*/  @P2 IMAD.MOV.U32 R8, RZ, RZ, R3 ;  /* 0x000000ffff082224 */ /* 0x001fe400078e0003 */
[----:B------:R-:W-:Y:S01]  /*d5e0*/  @P2 IMAD.MOV.U32 R9, RZ, RZ, R10 ;  /* 0x000000ffff092224 */ /* 0x000fe200078e000a */
[----:B------:R-:W4:Y:S04]  /*d5f0*/  LDL R3, [R1+0x70c] ;  /* 0x00070c0001037983 */ /* 0x000f280000100800 */
[----:B------:R-:W4:Y:S04]  /*d600*/  LDL R10, [R1+0x708] ;  /* 0x00070800010a7983 */ /* 0x000f280000100800 */
[----:B------:R2:W4:Y:S02]  /*d610*/  @P2 LDG.E.U16 R191, desc[UR6][R8.64] ;  /* 0x0000000608bf2981 */ /* 0x000524000c1e1500 */
[----:B--2---:R-:W-:-:S02]  /*d620*/  @P3 IMAD.MOV.U32 R9, RZ, RZ, R13 ;  /* 0x000000ffff093224 */ /* 0x004fc400078e000d */
[----:B------:R-:W2:Y:S01]  /*d630*/  LDL R13, [R1+0x700] ;  /* 0x00070000010d7983 */ /* 0x000ea20000100800 */
[----:B---3--:R-:W-:-:S03]  /*d640*/  @P3 IMAD.MOV.U32 R8, RZ, RZ, R11 ;  /* 0x000000ffff083224 */ /* 0x008fc600078e000b */
[----:B------:R-:W3:Y:S01]  /*d650*/  LDL R11, [R1+0x704] ;  /* 0x00070400010b7983 */ /* 0x000ee20000100800 */
[C---:B------:R-:W-:Y:S02]  /*d660*/  ISETP.GT.AND P0, PT, R16.reuse, 0x1c, PT ;  /* 0x0000001c1000780c */ /* 0x040fe40003f04270 */
[----:B------:R-:W-:Y:S02]  /*d670*/  PRMT R200, RZ, 0x7610, R200 ;  /* 0x00007610ffc87816 */ /* 0x000fe400000000c8 */
[C---:B------:R-:W-:Y:S02]  /*d680*/  ISETP.GT.AND P1, PT, R16.reuse, 0x1d, PT ;  /* 0x0000001d1000780c */ /* 0x040fe40003f24270 */
[----:B------:R-:W-:Y:S02]  /*d690*/  PRMT R23, RZ, 0x7610, R23 ;  /* 0x00007610ff177816 */ /* 0x000fe40000000017 */
[----:B------:R-:W-:Y:S01]  /*d6a0*/  ISETP.GT.AND P2, PT, R16, 0x1e, PT ;  /* 0x0000001e1000780c */ /* 0x000fe20003f44270 */
[----:B------:R4:W3:Y:S01]  /*d6b0*/  @P3 LDG.E.U16 R200, desc[UR6][R8.64] ;  /* 0x0000000608c83981 */ /* 0x0008e2000c1e1500 */
[----:B------:R-:W-:-:S02]  /*d6c0*/  PRMT R22, RZ, 0x7610, R22 ;  /* 0x00007610ff167816 */ /* 0x000fc40000000016 */
[----:B------:R-:W-:Y:S01]  /*d6d0*/  ISETP.GT.AND P3, PT, R16, 0x1f, PT ;  /* 0x0000001f1000780c */ /* 0x000fe20003f64270 */
[----:B----4-:R-:W-:Y:S02]  /*d6e0*/  @P0 IMAD.MOV.U32 R9, RZ, RZ, R153 ;  /* 0x000000ffff090224 */ /* 0x010fe400078e0099 */
[----:B------:R-:W-:-:S05]  /*d6f0*/  @P0 IMAD.MOV.U32 R8, RZ, RZ, R152 ;  /* 0x000000ffff080224 */ /* 0x000fca00078e0098 */
[----:B------:R0:W4:Y:S01]  /*d700*/  @P0 LDG.E.U16 R23, desc[UR6][R8.64] ;  /* 0x0000000608170981 */ /* 0x000122000c1e1500 */
[----:B------:R-:W-:Y:S01]  /*d710*/  PRMT R21, RZ, 0x7610, R21 ;  /* 0x00007610ff157816 */ /* 0x000fe20000000015 */
[----:B0-----:R-:W-:Y:S02]  /*d720*/  @P1 IMAD.MOV.U32 R8, RZ, RZ, R0 ;  /* 0x000000ffff081224 */ /* 0x001fe400078e0000 */
[----:B------:R-:W-:Y:S01]  /*d730*/  @P1 IMAD.MOV.U32 R9, RZ, RZ, R12 ;  /* 0x000000ffff091224 */ /* 0x000fe200078e000c */
[----:B------:R-:W-:Y:S01]  /*d740*/  PRMT R231, RZ, 0x7610, R231 ;  /* 0x00007610ffe77816 */ /* 0x000fe200000000e7 */
[----:B------:R-:W4:Y:S04]  /*d750*/  LDL R12, [R1+0x6f8] ;  /* 0x0006f800010c7983 */ /* 0x000f280000100800 */
[----:B------:R0:W4:Y:S04]  /*d760*/  @P1 LDG.E.U16 R22, desc[UR6][R8.64] ;  /* 0x0000000608161981 */ /* 0x000128000c1e1500 */
[----:B------:R-:W4:Y:S01]  /*d770*/  LDL R0, [R1+0x6fc] ;  /* 0x0006fc0001007983 */ /* 0x000f220000100800 */
[----:B0-----:R-:W-:-:S02]  /*d780*/  @P2 IMAD.MOV.U32 R8, RZ, RZ, R3 ;  /* 0x000000ffff082224 */ /* 0x001fc400078e0003 */
[----:B------:R-:W-:Y:S01]  /*d790*/  @P2 IMAD.MOV.U32 R9, RZ, RZ, R10 ;  /* 0x000000ffff092224 */ /* 0x000fe200078e000a */
[----:B------:R-:W-:Y:S01]  /*d7a0*/  ISETP.GT.AND P0, PT, R16, 0x20, PT ;  /* 0x000000201000780c */ /* 0x000fe20003f04270 */
[----:B------:R-:W4:Y:S04]  /*d7b0*/  LDL R10, [R1+0x6f0] ;  /* 0x0006f000010a7983 */ /* 0x000f280000100800 */
[----:B------:R2:W4:Y:S04]  /*d7c0*/  @P2 LDG.E.U16 R21, desc[UR6][R8.64] ;  /* 0x0000000608152981 */ /* 0x000528000c1e1500 */
[----:B------:R-:W4:Y:S01]  /*d7d0*/  LDL R3, [R1+0x6f4] ;  /* 0x0006f40001037983 */ /* 0x000f220000100800 */
[----:B--2---:R-:W-:-:S03]  /*d7e0*/  @P3 IMAD.MOV.U32 R9, RZ, RZ, R13 ;  /* 0x000000ffff093224 */ /* 0x004fc600078e000d */
[----:B------:R-:W2:Y:S01]  /*d7f0*/  LDL R13, [R1+0x6e8] ;  /* 0x0006e800010d7983 */ /* 0x000ea20000100800 */
[----:B---3--:R-:W-:-:S03]  /*d800*/  @P3 IMAD.MOV.U32 R8, RZ, RZ, R11 ;  /* 0x000000ffff083224 */ /* 0x008fc600078e000b */
[----:B------:R-:W3:Y:S04]  /*d810*/  LDL R11, [R1+0x6ec] ;  /* 0x0006ec00010b7983 */ /* 0x000ee80000100800 */
[----:B------:R4:W2:Y:S02]  /*d820*/  @P3 LDG.E.U16 R231, desc[UR6][R8.64] ;  /* 0x0000000608e73981 */ /* 0x0008a4000c1e1500 */
[----:B----4-:R-:W-:Y:S02]  /*d830*/  @P0 IMAD.MOV.U32 R9, RZ, RZ, R12 ;  /* 0x000000ffff090224 */ /* 0x010fe400078e000c */
[----:B------:R-:W-:Y:S01]  /*d840*/  @P0 IMAD.MOV.U32 R8, RZ, RZ, R0 ;  /* 0x000000ffff080224 */ /* 0x000fe200078e0000 */
[----:B--2---:R-:W-:Y:S04]  /*d850*/  STL [R1+0x8e0], R231 ;  /* 0x0008e0e701007387 */ /* 0x004fe80000100800 */
[----:B------:R-:W2:Y:S04]  /*d860*/  LDL R12, [R1+0x6e0] ;  /* 0x0006e000010c7983 */ /* 0x000ea80000100800 */
[----:B------:R-:W4:Y:S01]  /*d870*/  LDL R0, [R1+0x6e4] ;  /* 0x0006e40001007983 */ /* 0x000f220000100800 */
        /* <DEDUP_REMOVED lines=17> */
[----:B---3--:R-:W-:Y:S02]  /*d990*/  @P2 IMAD.MOV.U32 R8, RZ, RZ, R11 ;  /* 0x000000ffff082224 */ /* 0x008fe400078e000b */
[----:B------:R-:W-:Y:S01]  /*d9a0*/  @P2 IMAD.MOV.U32 R9, RZ, RZ, R13 ;  /* 0x000000ffff092224 */ /* 0x000fe200078e000d */
[----:B------:R-:W3:Y:S04]  /*d9b0*/  LDL R11, [R1+0x6cc] ;  /* 0x0006cc00010b7983 */ /* 0x000ee80000100800 */
[----:B------:R-:W3:Y:S04]  /*d9c0*/  LDL R13, [R1+0x6c8] ;  /* 0x0006c800010d7983 */ /* 0x000ee80000100800 */
[----:B------:R2:W3:Y:S02]  /*d9d0*/  @P2 LDG.E.U16 R190, desc[UR6][R8.64] ;  /* 0x0000000608be2981 */ /* 0x0004e4000c1e1500 */
[----:B--2---:R-:W-:-:S02]  /*d9e0*/  @P3 IMAD.MOV.U32 R9, RZ, RZ, R12 ;  /* 0x000000ffff093224 */ /* 0x004fc400078e000c */
[----:B------:R-:W2:Y:S01]  /*d9f0*/  LDL R12, [R1+0x6c0] ;  /* 0x0006c000010c7983 */ /* 0x000ea20000100800 */
[----:B----4-:R-:W-:-:S03]  /*da00*/  @P3 IMAD.MOV.U32 R8, RZ, RZ, R0 ;  /* 0x000000ffff083224 */ /* 0x010fc600078e0000 */
[----:B------:R-:W4:Y:S01]  /*da10*/  LDL R0, [R1+0x6c4] ;  /* 0x0006c40001007983 */ /* 0x000f220000100800 */
[C---:B------:R-:W-:Y:S02]  /*da20*/  ISETP.GT.AND P0, PT, R16.reuse, 0x24, PT ;  /* 0x000000241000780c */ /* 0x040fe40003f04270 */
[----:B------:R-:W-:Y:S02]  /*da30*/  PRMT R199, RZ, 0x7610, R199 ;  /* 0x00007610ffc77816 */ /* 0x000fe400000000c7 */
[C---:B------:R-:W-:Y:S02]  /*da40*/  ISETP.GT.AND P1, PT, R16.reuse, 0x25, PT ;  /* 0x000000251000780c */ /* 0x040fe40003f24270 */
[----:B------:R-:W-:Y:S02]  /*da50*/  PRMT R20, RZ, 0x7610, R20 ;  /* 0x00007610ff147816 */ /* 0x000fe40000000014 */
[----:B------:R-:W-:Y:S01]  /*da60*/  ISETP.GT.AND P2, PT, R16, 0x26, PT ;  /* 0x000000261000780c */ /* 0x000fe20003f44270 */
[----:B------:R0:W4:Y:S01]  /*da70*/  @P3 LDG.E.U16 R199, desc[UR6][R8.64] ;  /* 0x0000000608c73981 */ /* 0x000122000c1e1500 */
[----:B------:R-:W-:-:S02]  /*da80*/  PRMT R19, RZ, 0x7610, R19 ;  /* 0x00007610ff137816 */ /* 0x000fc40000000013 */
[----:B------:R-:W-:Y:S01]  /*da90*/  ISETP.GT.AND P3, PT, R16, 0x27, PT ;  /* 0x000000271000780c */ /* 0x000fe20003f64270 */
[----:B0-----:R-:W-:Y:S02]  /*daa0*/  @P0 IMAD.MOV.U32 R9, RZ, RZ, R22 ;  /* 0x000000ffff090224 */ /* 0x001fe400078e0016 */
        /* <DEDUP_REMOVED lines=9> */
[----:B---3--:R-:W-:-:S02]  /*db40*/  @P2 IMAD.MOV.U32 R8, RZ, RZ, R11 ;  /* 0x000000ffff082224 */ /* 0x008fc400078e000b */
[----:B------:R-:W-:Y:S01]  /*db50*/  @P2 IMAD.MOV.U32 R9, RZ, RZ, R13 ;  /* 0x000000ffff092224 */ /* 0x000fe200078e000d */
[----:B------:R-:W3:Y:S04]  /*db60*/  LDL R11, [R1+0x6b4] ;  /* 0x0006b400010b7983 */ /* 0x000ee80000100800 */
[----:B------:R2:W3:Y:S04]  /*db70*/  @P2 LDG.E.U16 R18, desc[UR6][R8.64] ;  /* 0x0000000608122981 */ /* 0x0004e8000c1e1500 */
[----:B------:R-:W3:Y:S01]  /*db80*/  LDL R13, [R1+0x6b0] ;  /* 0x0006b000010d7983 */ /* 0x000ee20000100800 */
[----:B--2---:R-:W-:Y:S01]  /*db90*/  @P3 IMAD.MOV.U32 R9, RZ, RZ, R12 ;  /* 0x000000ffff093224 */ /* 0x004fe200078e000c */
[----:B------:R-:W-:-:S02]  /*dba0*/  ISETP.GT.AND P0, PT, R16, 0x28, PT ;  /* 0x000000281000780c */ /* 0x000fc40003f04270 */
[----:B------:R-:W2:Y:S01]  /*dbb0*/  LDL R12, [R1+0x6a8] ;  /* 0x0006a800010c7983 */ /* 0x000ea20000100800 */
[----:B----4-:R-:W-:-:S03]  /*dbc0*/  @P3 IMAD.MOV.U32 R8, RZ, RZ, R0 ;  /* 0x000000ffff083224 */ /* 0x010fc600078e0000 */
[----:B------:R-:W4:Y:S04]  /*dbd0*/  LDL R0, [R1+0x6ac] ;  /* 0x0006ac0001007983 */ /* 0x000f280000100800 */
[----:B------:R0:W3:Y:S03]  /*dbe0*/  @P3 LDG.E.U16 R229, desc[UR6][R8.64] ;  /* 0x0000000608e53981 */ /* 0x0000e6000c1e1500 */
[----:B0-----:R-:W-:Y:S02]  /*dbf0*/  @P0 IMAD.MOV.U32 R9, RZ, RZ, R10 ;  /* 0x000000ffff090224 */ /* 0x001fe400078e000a */
[----:B------:R-:W-:Y:S01]  /*dc00*/  @P0 IMAD.MOV.U32 R8, RZ, RZ, R3 ;  /* 0x000000ffff080224 */ /* 0x000fe200078e0003 */
[----:B---3--:R-:W-:Y:S04]  /*dc10*/  STL [R1+0x8e4], R229 ;  /* 0x0008e4e501007387 */ /* 0x008fe80000100800 */
[----:B------:R0:W-:Y:S04]  /*dc20*/  STL [R1+0x38], R19 ;  /* 0x0000381301007387 */ /* 0x0001e80000100800 */
[----:B0-----:R-:W3:Y:S04]  /*dc30*/  LDL R19, [R1+0x6a0] ;  /* 0x0006a00001137983 */ /* 0x001ee80000100800 */
[----:B------:R0:W-:Y:S04]  /*dc40*/  STL [R1+0x34], R18 ;  /* 0x0000341201007387 */ /* 0x0001e80000100800 */
[----:B------:R-:W3:Y:S04]  /*dc50*/  LDL R10, [R1+0x698] ;  /* 0x00069800010a7983 */ /* 0x000ee80000100800 */
[----:B------:R-:W3:Y:S04]  /*dc60*/  LDL R3, [R1+0x69c] ;  /* 0x00069c0001037983 */ /* 0x000ee80000100800 */
[----:B0-----:R-:W3:Y:S01]  /*dc70*/  LDL R18, [R1+0x6a4] ;  /* 0x0006a40001127983 */ /* 0x001ee20000100800 */
[----:B------:R-:W-:-:S02]  /*dc80*/  ISETP.GT.AND P1, PT, R16, 0x29, PT ;  /* 0x000000291000780c */ /* 0x000fc40003f24270 */
[----:B------:R-:W-:Y:S01]  /*dc90*/  PRMT R161, RZ, 0x7610, R161 ;  /* 0x00007610ffa17816 */ /* 0x000fe200000000a1 */
[----:B------:R-:W-:Y:S01]  /*dca0*/  STL [R1+0x3c], R20 ;  /* 0x00003c1401007387 */ /* 0x000fe20000100800 */
[----:B------:R-:W-:-:S04]  /*dcb0*/  ISETP.GT.AND P2, PT, R16, 0x2a, PT ;  /* 0x0000002a1000780c */ /* 0x000fc80003f44270 */
[----:B------:R0:W3:Y:S01]  /*dcc0*/  @P0 LDG.E.U16 R161, desc[UR6][R8.64] ;  /* 0x0000000608a10981 */ /* 0x0000e2000c1e1500 */
[----:B------:R-:W-:Y:S02]  /*dcd0*/  PRMT R177, RZ, 0x7610, R177 ;  /* 0x00007610ffb17816 */ /* 0x000fe400000000b1 */
[----:B------:R-:W-:Y:S02]  /*dce0*/  ISETP.GT.AND P3, PT, R16, 0x2b, PT ;  /* 0x0000002b1000780c */ /* 0x000fe40003f64270 */
[----:B0-----:R-:W-:Y:S02]  /*dcf0*/  @P1 IMAD.MOV.U32 R8, RZ, RZ, R11 ;  /* 0x000000ffff081224 */ /* 0x001fe400078e000b */
[----:B------:R-:W-:Y:S01]  /*dd00*/  @P1 IMAD.MOV.U32 R9, RZ, RZ, R13 ;  /* 0x000000ffff091224 */ /* 0x000fe200078e000d */
[----:B------:R-:W3:Y:S04]  /*dd10*/  LDL R11, [R1+0x694] ;  /* 0x00069400010b7983 */ /* 0x000ee80000100800 */
[----:B------:R-:W3:Y:S01]  /*dd20*/  LDL R13, [R1+0x690] ;  /* 0x00069000010d7983 */ /* 0x000ee20000100800 */
[----:B------:R-:W-:-:S02]  /*dd30*/  PRMT R211, RZ, 0x7610, R211 ;  /* 0x00007610ffd37816 */ /* 0x000fc400000000d3 */
[----:B------:R-:W-:Y:S01]  /*dd40*/  ISETP.GT.AND P0, PT, R16, 0x2c, PT ;  /* 0x0000002c1000780c */ /* 0x000fe20003f04270 */
[----:B------:R4:W3:Y:S01]  /*dd50*/  @P1 LDG.E.U16 R177, desc[UR6][R8.64] ;  /* 0x0000000608b11981 */ /* 0x0008e2000c1e1500 */
[----:B------:R-:W-:Y:S01]  /*dd60*/  PRMT R198, RZ, 0x7610, R198 ;  /* 0x00007610ffc67816 */ /* 0x000fe200000000c6 */
[----:B----4-:R-:W-:Y:S02]  /*dd70*/  @P2 IMAD.MOV.U32 R8, RZ, RZ, R0 ;  /* 0x000000ffff082224 */ /* 0x010fe400078e0000 */
[----:B--2---:R-:W-:Y:S01]  /*dd80*/  @P2 IMAD.MOV.U32 R9, RZ, RZ, R12 ;  /* 0x000000ffff092224 */ /* 0x004fe200078e000c */
[----:B------:R-:W2:Y:S04]  /*dd90*/  LDL R0, [R1+0x68c] ;  /* 0x00068c0001007983 */ /* 0x000ea80000100800 */
[----:B------:R-:W4:Y:S04]  /*dda0*/  LDL R12, [R1+0x688] ;  /* 0x00068800010c7983 */ /* 0x000f280000100800 */
[----:B------:R3:W4:Y:S02]  /*ddb0*/  @P2 LDG.E.U16 R211, desc[UR6][R8.64] ;  /* 0x0000000608d32981 */ /* 0x000724000c1e1500 */
[----:B---3--:R-:W-:-:S02]  /*ddc0*/  @P3 IMAD.MOV.U32 R9, RZ, RZ, R19 ;  /* 0x000000ffff093224 */ /* 0x008fc400078e0013 */
[----:B------:R-:W-:-:S05]  /*ddd0*/  @P3 IMAD.MOV.U32 R8, RZ, RZ, R18 ;  /* 0x000000ffff083224 */ /* 0x000fca00078e0012 */
[----:B------:R0:W3:Y:S02]  /*dde0*/  @P3 LDG.E.U16 R198, desc[UR6][R8.64] ;  /* 0x0000000608c63981 */ /* 0x0000e4000c1e1500 */
[----:B0-----:R-:W-:Y:S02]  /*ddf0*/  @P0 IMAD.MOV.U32 R8, RZ, RZ, R3 ;  /* 0x000000ffff080224 */ /* 0x001fe400078e0003 */
[----:B------:R-:W-:Y:S01]  /*de00*/  @P0 IMAD.MOV.U32 R9, RZ, RZ, R10 ;  /* 0x000000ffff090224 */ /* 0x000fe200078e000a */
[----:B------:R-:W3:Y:S04]  /*de10*/  LDL R3, [R1+0x684] ;  /* 0x0006840001037983 */ /* 0x000ee80000100800 */
[----:B------:R-:W3:Y:S01]  /*de20*/  LDL R10, [R1+0x680] ;  /* 0x00068000010a7983 */ /* 0x000ee20000100800 */
[----:B------:R-:W-:-:S02]  /*de30*/  ISETP.GT.AND P1, PT, R16, 0x2d, PT ;  /* 0x0000002d1000780c */ /* 0x000fc40003f24270 */
[----:B------:R-:W-:Y:S02]  /*de40*/  PRMT R17, RZ, 0x7610, R17 ;  /* 0x00007610ff117816 */ /* 0x000fe40000000011 */
[----:B------:R-:W-:Y:S02]  /*de50*/  ISETP.GT.AND P2, PT, R16, 0x2e, PT ;  /* 0x0000002e1000780c */ /* 0x000fe40003f44270 */
[----:B------:R-:W-:Y:S02]  /*de60*/  PRMT R14, RZ, 0x7610, R14 ;  /* 0x00007610ff0e7816 */ /* 0x000fe4000000000e */
[----:B------:R0:W3:Y:S05]  /*de70*/  @P0 LDG.E.U16 R17, desc[UR6][R8.64] ;  /* 0x0000000608110981 */ /* 0x0000ea000c1e1500 */
[----:B0-----:R-:W-:-:S02]  /*de80*/  @P1 IMAD.MOV.U32 R8, RZ, RZ, R11 ;  /* 0x000000ffff081224 */ /* 0x001fc400078e000b */
[----:B------:R-:W-:Y:S01]  /*de90*/  @P1 IMAD.MOV.U32 R9, RZ, RZ, R13 ;  /* 0x000000ffff091224 */ /* 0x000fe200078e000d */
[----:B------:R-:W-:Y:S01]  /*dea0*/  PRMT R231, RZ, 0x7610, R231 ;  /* 0x00007610ffe77816 */ /* 0x000fe200000000e7 */
[----:B------:R-:W3:Y:S04]  /*deb0*/  LDL R13, [R1+0x678] ;  /* 0x00067800010d7983 */ /* 0x000ee80000100800 */
[----:B------:R2:W3:Y:S01]  /*dec0*/  @P1 LDG.E.U16 R14, desc[UR6][R8.64] ;  /* 0x00000006080e1981 */ /* 0x0004e2000c1e1500 */
[----:B------:R-:W-:Y:S02]  /*ded0*/  ISETP.GT.AND P3, PT, R16, 0x2f, PT ;  /* 0x0000002f1000780c */ /* 0x000fe40003f64270 */
[----:B------:R-:W-:Y:S01]  /*dee0*/  PRMT R227, RZ, 0x7610, R227 ;  /* 0x00007610ffe37816 */ /* 0x000fe200000000e3 */
[----:B------:R-:W3:Y:S01]  /*def0*/  LDL R11, [R1+0x67c] ;  /* 0x00067c00010b7983 */ /* 0x000ee20000100800 */
[----:B--2---:R-:W-:-:S02]  /*df00*/  @P2 IMAD.MOV.U32 R8, RZ, RZ, R0 ;  /* 0x000000ffff082224 */ /* 0x004fc400078e0000 */
[----:B----4-:R-:W-:-:S05]  /*df10*/  @P2 IMAD.MOV.U32 R9, RZ, RZ, R12 ;  /* 0x000000ffff092224 */ /* 0x010fca00078e000c */
[----:B------:R3:W2:Y:S02]  /*df20*/  @P2 LDG.E.U16 R231, desc[UR6][R8.64] ;  /* 0x0000000608e72981 */ /* 0x0006a4000c1e1500 */
[----:B---3--:R-:W-:Y:S02]  /*df30*/  @P3 IMAD.MOV.U32 R8, RZ, RZ, R3 ;  /* 0x000000ffff083224 */ /* 0x008fe400078e0003 */
[----:B------:R-:W-:-:S05]  /*df40*/  @P3 IMAD.MOV.U32 R9, RZ, RZ, R10 ;  /* 0x000000ffff093224 */ /* 0x000fca00078e000a */
[----:B------:R0:W3:Y:S04]  /*df50*/  @P3 LDG.E.U16 R227, desc[UR6][R8.64] ;  /* 0x0000000608e33981 */ /* 0x0000e8000c1e1500 */
[----:B------:R1:W-:Y:S04]  /*df60*/  STL [R1+0x30], R17 ;  /* 0x0000301101007387 */ /* 0x0003e80000100800 */
[----:B-1----:R-:W4:Y:S04]  /*df70*/  LDL R17, [R1+0x670] ;  /* 0x0006700001117983 */ /* 0x002f280000100800 */
[----:B------:R1:W-:Y:S04]  /*df80*/  STL [R1+0x2c], R14 ;  /* 0x00002c0e01007387 */ /* 0x0003e80000100800 */
[----:B------:R-:W4:Y:S04]  /*df90*/  LDL R12, [R1+0x668] ;  /* 0x00066800010c7983 */ /* 0x000f280000100800 */
[----:B------:R-:W4:Y:S04]  /*dfa0*/  LDL R0, [R1+0x66c] ;  /* 0x00066c0001007983 */ /* 0x000f280000100800 */
[----:B-1----:R-:W4:Y:S01]  /*dfb0*/  LDL R14, [R1+0x674] ;  /* 0x00067400010e7983 */ /* 0x002f220000100800 */
[----:B------:R-:W-:-:S03]  /*dfc0*/  ISETP.GT.AND P0, PT, R16, 0x30, PT ;  /* 0x000000301000780c */ /* 0x000fc60003f04270 */
[----:B--2---:R-:W-:Y:S04]  /*dfd0*/  STL [R1+0x8e8], R231 ;  /* 0x0008e8e701007387 */ /* 0x004fe80000100800 */
[----:B------:R-:W2:Y:S04]  /*dfe0*/  LDL R10, [R1+0x660] ;  /* 0x00066000010a7983 */ /* 0x000ea80000100800 */
[----:B------:R-:W2:Y:S02]  /*dff0*/  LDL R3, [R1+0x664] ;  /* 0x0006640001037983 */ /* 0x000ea40000100800 */
[----:B0-----:R-:W-:-:S02]  /*e000*/  @P0 IMAD.MOV.U32 R9, RZ, RZ, R13 ;  /* 0x000000ffff090224 */ /* 0x001fc400078e000d */
[----:B---3--:R0:W-:Y:S04]  /*e010*/  STL [R1+0x8ec], R227 ;  /* 0x0008ece301007387 */ /* 0x0081e80000100800 */
[----:B------:R-:W3:Y:S01]  /*e020*/  LDL R13, [R1+0x658] ;  /* 0x00065800010d7983 */ /* 0x000ee20000100800 */
[C---:B------:R-:W-:Y:S01]  /*e030*/  ISETP.GT.AND P1, PT, R16.reuse, 0x31, PT ;  /* 0x000000311000780c */ /* 0x040fe20003f24270 */
[----:B------:R-:W-:Y:S01]  /*e040*/  @P0 IMAD.MOV.U32 R8, RZ, RZ, R11 ;  /* 0x000000ffff080224 */ /* 0x000fe200078e000b */
[----:B------:R-:W-:Y:S01]  /*e050*/  PRMT R160, RZ, 0x7610, R160 ;  /* 0x00007610ffa07816 */ /* 0x000fe200000000a0 */
[----:B------:R-:W3:Y:S01]  /*e060*/  LDL R11, [R1+0x65c] ;  /* 0x00065c00010b7983 */ /* 0x000ee20000100800 */
[----:B------:R-:W-:Y:S02]  /*e070*/  ISETP.GT.AND P2, PT, R16, 0x32, PT ;  /* 0x000000321000780c */ /* 0x000fe40003f44270 */
[----:B------:R-:W-:-:S02]  /*e080*/  PRMT R176, RZ, 0x7610, R176 ;  /* 0x00007610ffb07816 */ /* 0x000fc400000000b0 */
[----:B------:R-:W-:Y:S01]  /*e090*/  ISETP.GT.AND P3, PT, R16, 0x33, PT ;  /* 0x000000331000780c */ /* 0x000fe20003f64270 */
[----:B------:R4:W3:Y:S01]  /*e0a0*/  @P0 LDG.E.U16 R160, desc[UR6][R8.64] ;  /* 0x0000000608a00981 */ /* 0x0008e2000c1e1500 */
[----:B------:R-:W-:-:S03]  /*e0b0*/  PRMT R192, RZ, 0x7610, R192 ;  /* 0x00007610ffc07816 */ /* 0x000fc600000000c0 */
[----:B----4-:R-:W-:Y:S02]  /*e0c0*/  @P1 IMAD.MOV.U32 R9, RZ, RZ, R17 ;  /* 0x000000ffff091224 */ /* 0x010fe400078e0011 */
[----:B------:R-:W-:Y:S01]  /*e0d0*/  @P1 IMAD.MOV.U32 R8, RZ, RZ, R14 ;  /* 0x000000ffff081224 */ /* 0x000fe200078e000e */
[----:B------:R-:W-:Y:S01]  /*e0e0*/  ISETP.GT.AND P0, PT, R16, 0x34, PT ;  /* 0x000000341000780c */ /* 0x000fe20003f04270 */
[----:B------:R-:W4:Y:S04]  /*e0f0*/  LDL R14, [R1+0x640] ;  /* 0x00064000010e7983 */ /* 0x000f280000100800 */
[----:B------:R1:W4:Y:S02]  /*e100*/  @P1 LDG.E.U16 R176, desc[UR6][R8.64] ;  /* 0x0000000608b01981 */ /* 0x000324000c1e1500 */
[----:B-1----:R-:W-:-:S02]  /*e110*/  @P2 IMAD.MOV.U32 R8, RZ, RZ, R0 ;  /* 0x000000ffff082224 */ /* 0x002fc400078e0000 */
[----:B------:R-:W-:Y:S01]  /*e120*/  @P2 IMAD.MOV.U32 R9, RZ, RZ, R12 ;  /* 0x000000ffff092224 */ /* 0x000fe200078e000c */
[----:B------:R-:W4:Y:S04]  /*e130*/  LDL R0, [R1+0x654] ;  /* 0x0006540001007983 */ /* 0x000f280000100800 */
[----:B------:R-:W4:Y:S04]  /*e140*/  LDL R12, [R1+0x650] ;  /* 0x00065000010c7983 */ /* 0x000f280000100800 */
[----:B------:R2:W4:Y:S01]  /*e150*/  @P2 LDG.E.U16 R192, desc[UR6][R8.64] ;  /* 0x0000000608c02981 */ /* 0x000522000c1e1500 */
[----:B------:R-:W-:Y:S01]  /*e160*/  PRMT R197, RZ, 0x7610, R197 ;  /* 0x00007610ffc57816 */ /* 0x000fe200000000c5 */
[----:B--2---:R-:W-:-:S02]  /*e170*/  @P3 IMAD.MOV.U32 R8, RZ, RZ, R3 ;  /* 0x000000ffff083224 */ /* 0x004fc400078e0003 */
[----:B------:R-:W-:Y:S01]  /*e180*/  @P3 IMAD.MOV.U32 R9, RZ, RZ, R10 ;  /* 0x000000ffff093224 */ /* 0x000fe200078e000a */
[----:B------:R-:W2:Y:S04]  /*e190*/  LDL R3, [R1+0x64c] ;  /* 0x00064c0001037983 */ /* 0x000ea80000100800 */
[----:B------:R-:W2:Y:S04]  /*e1a0*/  LDL R10, [R1+0x648] ;  /* 0x00064800010a7983 */ /* 0x000ea80000100800 */
[----:B------:R3:W2:Y:S02]  /*e1b0*/  @P3 LDG.E.U16 R197, desc[UR6][R8.64] ;  /* 0x0000000608c53981 */ /* 0x0006a4000c1e1500 */
[----:B---3--:R-:W-:-:S02]  /*e1c0*/  @P0 IMAD.MOV.U32 R9, RZ, RZ, R13 ;  /* 0x000000ffff090224 */ /* 0x008fc400078e000d */
[----:B------:R-:W3:Y:S01]  /*e1d0*/  LDL R13, [R1+0x644] ;  /* 0x00064400010d7983 */ /* 0x000ee20000100800 */
[C---:B------:R-:W-:Y:S01]  /*e1e0*/  ISETP.GT.AND P1, PT, R16.reuse, 0x35, PT ;  /* 0x000000351000780c */ /* 0x040fe20003f24270 */
[----:B------:R-:W-:Y:S01]  /*e1f0*/  @P0 IMAD.MOV.U32 R8, RZ, RZ, R11 ;  /* 0x000000ffff080224 */ /* 0x000fe200078e000b */
[----:B------:R-:W-:Y:S01]  /*e200*/  PRMT R15, RZ, 0x7610, R15 ;  /* 0x00007610ff0f7816 */ /* 0x000fe2000000000f */
[----:B------:R-:W3:Y:S01]  /*e210*/  LDL R11, [R1+0x63c] ;  /* 0x00063c00010b7983 */ /* 0x000ee20000100800 */
[----:B------:R-:W-:Y:S02]  /*e220*/  ISETP.GT.AND P2, PT, R16, 0x36, PT ;  /* 0x000000361000780c */ /* 0x000fe40003f44270 */
[----:B0-----:R-:W-:Y:S02]  /*e230*/  PRMT R227, RZ, 0x7610, R227 ;  /* 0x00007610ffe37816 */ /* 0x001fe400000000e3 */
[----:B------:R4:W3:Y:S01]  /*e240*/  @P0 LDG.E.U16 R15, desc[UR6][R8.64] ;  /* 0x00000006080f0981 */ /* 0x0008e2000c1e1500 */
[----:B------:R-:W-:-:S02]  /*e250*/  PRMT R234, RZ, 0x7610, R234 ;  /* 0x00007610ffea7816 */ /* 0x000fc400000000ea */
[----:B------:R-:W-:Y:S02]  /*e260*/  ISETP.GT.AND P3, PT, R16, 0x37, PT ;  /* 0x000000371000780c */ /* 0x000fe40003f64270 */
[----:B------:R-:W-:Y:S01]  /*e270*/  PRMT R224, RZ, 0x7610, R224 ;  /* 0x00007610ffe07816 */ /* 0x000fe200000000e0 */
[----:B----4-:R-:W-:Y:S02]  /*e280*/  @P1 IMAD.MOV.U32 R8, RZ, RZ, R0 ;  /* 0x000000ffff081224 */ /* 0x010fe400078e0000 */
[----:B------:R-:W4:Y:S01]  /*e290*/  LDL R0, [R1+0x634] ;  /* 0x0006340001007983 */ /* 0x000f220000100800 */
[----:B------:R-:W-:-:S03]  /*e2a0*/  @P1 IMAD.MOV.U32 R9, RZ, RZ, R12 ;  /* 0x000000ffff091224 */ /* 0x000fc600078e000c */
[----:B------:R-:W4:Y:S04]  /*e2b0*/  LDL R12, [R1+0x638] ;  /* 0x00063800010c7983 */ /* 0x000f280000100800 */
[----:B------:R2:W4:Y:S02]  /*e2c0*/  @P1 LDG.E.U16 R227, desc[UR6][R8.64] ;  /* 0x0000000608e31981 */ /* 0x000524000c1e1500 */
[----:B--2---:R-:W-:Y:S02]  /*e2d0*/  @P2 IMAD.MOV.U32 R8, RZ, RZ, R3 ;  /* 0x000000ffff082224 */ /* 0x004fe400078e0003 */
[----:B------:R-:W-:-:S05]  /*e2e0*/  @P2 IMAD.MOV.U32 R9, RZ, RZ, R10 ;  /* 0x000000ffff092224 */ /* 0x000fca00078e000a */
[----:B------:R0:W2:Y:S02]  /*e2f0*/  @P2 LDG.E.U16 R234, desc[UR6][R8.64] ;  /* 0x0000000608ea2981 */ /* 0x0000a4000c1e1500 */
[----:B0-----:R-:W-:Y:S02]  /*e300*/  @P3 IMAD.MOV.U32 R9, RZ, RZ, R14 ;  /* 0x000000ffff093224 */ /* 0x001fe400078e000e */
[----:B---3--:R-:W-:-:S05]  /*e310*/  @P3 IMAD.MOV.U32 R8, RZ, RZ, R13 ;  /* 0x000000ffff083224 */ /* 0x008fca00078e000d */
[----:B------:R0:W3:Y:S01]  /*e320*/  @P3 LDG.E.U16 R224, desc[UR6][R8.64] ;  /* 0x0000000608e03981 */ /* 0x0000e2000c1e1500 */
[----:B------:R-:W-:-:S13]  /*e330*/  ISETP.GT.AND P0, PT, R16, 0x38, PT ;  /* 0x000000381000780c */ /* 0x000fda0003f04270 */
[----:B0-----:R-:W-:Y:S01]  /*e340*/  @P0 IMAD.MOV.U32 R8, RZ, RZ, R11 ;  /* 0x000000ffff080224 */ /* 0x001fe200078e000b */
[----:B----4-:R-:W-:Y:S04]  /*e350*/  STL [R1+0x8f0], R227 ;  /* 0x0008f0e301007387 */ /* 0x010fe80000100800 */
[----:B------:R-:W4:Y:S04]  /*e360*/  LDL R10, [R1+0x630] ;  /* 0x00063000010a7983 */ /* 0x000f280000100800 */
[----:B------:R-:W4:Y:S04]  /*e370*/  LDL R3, [R1+0x62c] ;  /* 0x00062c0001037983 */ /* 0x000f280000100800 */
[----:B--2---:R-:W-:Y:S04]  /*e380*/  STL [R1+0x8f4], R234 ;  /* 0x0008f4ea01007387 */ /* 0x004fe80000100800 */
[----:B------:R0:W-:Y:S04]  /*e390*/  STL [R1+0x28], R15 ;  /* 0x0000280f01007387 */ /* 0x0001e80000100800 */
[----:B------:R-:W2:Y:S04]  /*e3a0*/  LDL R14, [R1+0x620] ;  /* 0x00062000010e7983 */ /* 0x000ea80000100800 */
[----:B------:R-:W2:Y:S04]  /*e3b0*/  LDL R13, [R1+0x624] ;  /* 0x00062400010d7983 */ /* 0x000ea80000100800 */
[----:B0-----:R-:W2:Y:S01]  /*e3c0*/  LDL R15, [R1+0x628] ;  /* 0x00062800010f7983 */ /* 0x001ea20000100800 */
[----:B------:R-:W-:-:S03]  /*e3d0*/  @P0 IMAD.MOV.U32 R9, RZ, RZ, R12 ;  /* 0x000000ffff090224 */ /* 0x000fc600078e000c */
[----:B---3--:R-:W-:Y:S04]  /*e3e0*/  STL [R1+0x8f8], R224 ;  /* 0x0008f8e001007387 */ /* 0x008fe80000100800 */
[----:B------:R-:W3:Y:S04]  /*e3f0*/  LDL R12, [R1+0x618] ;  /* 0x00061800010c7983 */ /* 0x000ee80000100800 */
[----:B------:R-:W3:Y:S01]  /*e400*/  LDL R11, [R1+0x61c] ;  /* 0x00061c00010b7983 */ /* 0x000ee20000100800 */
[----:B------:R-:W-:Y:S02]  /*e410*/  ISETP.GT.AND P1, PT, R16, 0x39, PT ;  /* 0x000000391000780c */ /* 0x000fe40003f24270 */
[----:B------:R-:W-:-:S02]  /*e420*/  PRMT R163, RZ, 0x7610, R163 ;  /* 0x00007610ffa37816 */ /* 0x000fc400000000a3 */
[C---:B------:R-:W-:Y:S02]  /*e430*/  ISETP.GT.AND P2, PT, R16.reuse, 0x3a, PT ;  /* 0x0000003a1000780c */ /* 0x040fe40003f44270 */
[----:B------:R-:W-:Y:S02]  /*e440*/  PRMT R179, RZ, 0x7610, R179 ;  /* 0x00007610ffb37816 */ /* 0x000fe400000000b3 */
[C---:B------:R-:W-:Y:S01]  /*e450*/  ISETP.GT.AND P3, PT, R16.reuse, 0x3b, PT ;  /* 0x0000003b1000780c */ /* 0x040fe20003f64270 */
[----:B------:R0:W3:Y:S01]  /*e460*/  @P0 LDG.E.U16 R163, desc[UR6][R8.64] ;  /* 0x0000000608a30981 */ /* 0x0000e2000c1e1500 */
[----:B------:R-:W-:Y:S02]  /*e470*/  PRMT R193, RZ, 0x7610, R193 ;  /* 0x00007610ffc17816 */ /* 0x000fe400000000c1 */
[----:B------:R-:W-:Y:S01]  /*e480*/  ISETP.GT.AND P0, PT, R16, 0x3c, PT ;  /* 0x0000003c1000780c */ /* 0x000fe20003f04270 */
[----:B0-----:R-:W-:Y:S01]  /*e490*/  @P1 IMAD.MOV.U32 R8, RZ, RZ, R0 ;  /* 0x000000ffff081224 */ /* 0x001fe200078e0000 */
[----:B------:R-:W-:Y:S01]  /*e4a0*/  PRMT R196, RZ, 0x7610, R196 ;  /* 0x00007610ffc47816 */ /* 0x000fe200000000c4 */
[----:B------:R-:W3:Y:S01]  /*e4b0*/  LDL R0, [R1+0x614] ;  /* 0x0006140001007983 */ /* 0x000ee20000100800 */
[----:B------:R-:W-:Y:S01]  /*e4c0*/  PRMT R234, RZ, 0x7610, R234 ;  /* 0x00007610ffea7816 */ /* 0x000fe200000000ea */
[----:B----4-:R-:W-:-:S02]  /*e4d0*/  @P1 IMAD.MOV.U32 R9, RZ, RZ, R10 ;  /* 0x000000ffff091224 */ /* 0x010fc400078e000a */
[----:B------:R-:W4:Y:S04]  /*e4e0*/  LDL R10, [R1+0x610] ;  /* 0x00061000010a7983 */ /* 0x000f280000100800 */
[----:B------:R0:W4:Y:S02]  /*e4f0*/  @P1 LDG.E.U16 R179, desc[UR6][R8.64] ;  /* 0x0000000608b31981 */ /* 0x000124000c1e1500 */
[----:B0-----:R-:W-:Y:S02]  /*e500*/  @P2 IMAD.MOV.U32 R8, RZ, RZ, R3 ;  /* 0x000000ffff082224 */ /* 0x001fe400078e0003 */
[----:B------:R-:W4:Y:S01]  /*e510*/  LDL R3, [R1+0x60c] ;  /* 0x00060c0001037983 */ /* 0x000f220000100800 */
[----:B--2---:R-:W-:-:S03]  /*e520*/  @P2 IMAD.MOV.U32 R9, RZ, RZ, R15 ;  /* 0x000000ffff092224 */ /* 0x004fc600078e000f */
[----:B------:R-:W2:Y:S04]  /*e530*/  LDL R15, [R1+0x608] ;  /* 0x00060800010f7983 */ /* 0x000ea80000100800 */
[----:B------:R0:W2:Y:S02]  /*e540*/  @P2 LDG.E.U16 R193, desc[UR6][R8.64] ;  /* 0x0000000608c12981 */ /* 0x0000a4000c1e1500 */
[----:B0-----:R-:W-:Y:S02]  /*e550*/  @P3 IMAD.MOV.U32 R8, RZ, RZ, R13 ;  /* 0x000000ffff083224 */ /* 0x001fe400078e000d */
[----:B------:R-:W-:Y:S01]  /*e560*/  @P3 IMAD.MOV.U32 R9, RZ, RZ, R14 ;  /* 0x000000ffff093224 */ /* 0x000fe200078e000e */
[----:B------:R-:W2:Y:S04]  /*e570*/  LDL R13, [R1+0x604] ;  /* 0x00060400010d7983 */ /* 0x000ea80000100800 */
[----:B------:R3:W2:Y:S04]  /*e580*/  @P3 LDG.E.U16 R196, desc[UR6][R8.64] ;  /* 0x0000000608c43981 */ /* 0x0006a8000c1e1500 */
[----:B------:R-:W2:Y:S01]  /*e590*/  LDL R14, [R1+0x600] ;  /* 0x00060000010e7983 */ /* 0x000ea20000100800 */
[----:B---3--:R-:W-:Y:S01]  /*e5a0*/  @P0 IMAD.MOV.U32 R9, RZ, RZ, R12 ;  /* 0x000000ffff090224 */ /* 0x008fe200078e000c */
[----:B------:R-:W-:-:S02]  /*e5b0*/  ISETP.GT.AND P1, PT, R16, 0x3d, PT ;  /* 0x0000003d1000780c */ /* 0x000fc40003f24270 */
[----:B------:R-:W3:Y:S01]  /*e5c0*/  LDL R12, [R1+0x5f8] ;  /* 0x0005f800010c7983 */ /* 0x000ee20000100800 */
[----:B------:R-:W-:-:S03]  /*e5d0*/  @P0 IMAD.MOV.U32 R8, RZ, RZ, R11 ;  /* 0x000000ffff080224 */ /* 0x000fc600078e000b */
[----:B------:R-:W3:Y:S04]  /*e5e0*/  LDL R11, [R1+0x5fc] ;  /* 0x0005fc00010b7983 */ /* 0x000ee80000100800 */
[----:B------:R0:W2:Y:S01]  /*e5f0*/  @P0 LDG.E.U16 R234, desc[UR6][R8.64] ;  /* 0x0000000608ea0981 */ /* 0x0000a2000c1e1500 */
[----:B------:R-:W-:Y:S02]  /*e600*/  ISETP.GT.AND P2, PT, R16, 0x3e, PT ;  /* 0x0000003e1000780c */ /* 0x000fe40003f44270 */
[----:B------:R-:W-:Y:S01]  /*e610*/  PRMT R231, RZ, 0x7610, R231 ;  /* 0x00007610ffe77816 */ /* 0x000fe200000000e7 */
[----:B0-----:R-:W-:Y:S02]  /*e620*/  @P1 IMAD.MOV.U32 R8, RZ, RZ, R0 ;  /* 0x000000ffff081224 */ /* 0x001fe400078e0000 */
[----:B----4-:R-:W-:-:S05]  /*e630*/  @P1 IMAD.MOV.U32 R9, RZ, RZ, R10 ;  /* 0x000000ffff091224 */ /* 0x010fca00078e000a */
[----:B------:R0:W4:Y:S03]  /*e640*/  @P1 LDG.E.U16 R231, desc[UR6][R8.64] ;  /* 0x0000000608e71981 */ /* 0x000126000c1e1500 */
[----:B0-----:R-:W-:Y:S01]  /*e650*/  @P2 IMAD.MOV.U32 R8, RZ, RZ, R3 ;  /* 0x000000ffff082224 */ /* 0x001fe200078e0003 */
[----:B--2---:R0:W-:Y:S04]  /*e660*/  STL [R1+0x8fc], R234 ;  /* 0x0008fcea01007387 */ /* 0x0041e80000100800 */
[----:B------:R-:W2:Y:S04]  /*e670*/  LDL R10, [R1+0x5f0] ;  /* 0x0005f000010a7983 */ /* 0x000ea80000100800 */
[----:B------:R-:W4:Y:S04]  /*e680*/  LDL R0, [R1+0x5f4] ;  /* 0x0005f40001007983 */ /* 0x000f280000100800 */
[----:B------:R-:W4:Y:S01]  /*e690*/  LDL R3, [R1+0x5ec] ;  /* 0x0005ec0001037983 */ /* 0x000f220000100800 */
[----:B------:R-:W-:Y:S01]  /*e6a0*/  ISETP.GT.AND P3, PT, R16, 0x3f, PT ;  /* 0x0000003f1000780c */ /* 0x000fe20003f64270 */
[----:B------:R-:W-:-:S02]  /*e6b0*/  @P2 IMAD.MOV.U32 R9, RZ, RZ, R15 ;  /* 0x000000ffff092224 */ /* 0x000fc400078e000f */
[----:B------:R-:W4:Y:S01]  /*e6c0*/  LDL R15, [R1+0x5e8] ;  /* 0x0005e800010f7983 */ /* 0x000f220000100800 */
[----:B------:R-:W-:Y:S02]  /*e6d0*/  PRMT R4, RZ, 0x7610, R4 ;  /* 0x00007610ff047816 */ /* 0x000fe40000000004 */
[----:B------:R-:W-:Y:S01]  /*e6e0*/  ISETP.GT.AND P0, PT, R16, 0x40, PT ;  /* 0x000000401000780c */ /* 0x000fe20003f04270 */
[----:B------:R-:W4:Y:S01]  /*e6f0*/  LDL R17, [R1+0x470] ;  /* 0x0004700001117983 */ /* 0x000f220000100800 */
[----:B------:R-:W-:-:S03]  /*e700*/  PRMT R222, RZ, 0x7610, R222 ;  /* 0x00007610ffde7816 */ /* 0x000fc600000000de */
[----:B------:R1:W4:Y:S01]  /*e710*/  @P2 LDG.E.U16 R4, desc[UR6][R8.64] ;  /* 0x0000000608042981 */ /* 0x000322000c1e1500 */
[C---:B------:R-:W-:Y:S02]  /*e720*/  ISETP.GT.AND P1, PT, R16.reuse, 0x41, PT ;  /* 0x000000411000780c */ /* 0x040fe40003f24270 */
[----:B------:R-:W-:Y:S01]  /*e730*/  PRMT R162, RZ, 0x7610, R162 ;  /* 0x00007610ffa27816 */ /* 0x000fe200000000a2 */
[----:B------:R-:W4:Y:S01]  /*e740*/  LDL R20, [R1+0x428] ;  /* 0x0004280001147983 */ /* 0x000f220000100800 */
[----:B------:R-:W-:Y:S02]  /*e750*/  PRMT R178, RZ, 0x7610, R178 ;  /* 0x00007610ffb27816 */ /* 0x000fe400000000b2 */
[----:B------:R-:W-:Y:S01]  /*e760*/  PRMT R194, RZ, 0x7610, R194 ;  /* 0x00007610ffc27816 */ /* 0x000fe200000000c2 */
[----:B------:R-:W4:Y:S01]  /*e770*/  LDL R19, [R1+0x42c] ;  /* 0x00042c0001137983 */ /* 0x000f220000100800 */
[----:B-1----:R-:W-:Y:S02]  /*e780*/  @P3 IMAD.MOV.U32 R8, RZ, RZ, R13 ;  /* 0x000000ffff083224 */ /* 0x002fe400078e000d */
[----:B------:R-:W-:Y:S01]  /*e790*/  @P3 IMAD.MOV.U32 R9, RZ, RZ, R14 ;  /* 0x000000ffff093224 */ /* 0x000fe200078e000e */
[----:B------:R-:W4:Y:S04]  /*e7a0*/  LDL R13, [R1+0x5e4] ;  /* 0x0005e400010d7983 */ /* 0x000f280000100800 */
[----:B------:R-:W4:Y:S04]  /*e7b0*/  LDL R14, [R1+0x5e0] ;  /* 0x0005e000010e7983 */ /* 0x000f280000100800 */
[----:B------:R3:W4:Y:S01]  /*e7c0*/  @P3 LDG.E.U16 R222, desc[UR6][R8.64] ;  /* 0x0000000608de3981 */ /* 0x000722000c1e1500 */
[----:B------:R-:W-:-:S02]  /*e7d0*/  ISETP.GT.AND P2, PT, R16, 0x42, PT ;  /* 0x000000421000780c */ /* 0x000fc40003f44270 */
[----:B------:R-:W-:Y:S01]  /*e7e0*/  PRMT R195, RZ, 0x7610, R195 ;  /* 0x00007610ffc37816 */ /* 0x000fe200000000c3 */
[----:B------:R-:W4:Y:S01]  /*e7f0*/  LDL R18, [R1+0x420] ;  /* 0x0004200001127983 */ /* 0x000f220000100800 */
[----:B------:R-:W-:Y:S02]  /*e800*/  PRMT R227, RZ, 0x7610, R227 ;  /* 0x00007610ffe37816 */ /* 0x000fe400000000e3 */
[----:B------:R-:W-:Y:S01]  /*e810*/  PRMT R229, RZ, 0x7610, R229 ;  /* 0x00007610ffe57816 */ /* 0x000fe200000000e5 */
[----:B------:R-:W4:Y:S01]  /*e820*/  LDL R22, [R1+0x400] ;  /* 0x0004000001167983 */ /* 0x000f220000100800 */
[----:B---3--:R-:W-:Y:S02]  /*e830*/  @P0 IMAD.MOV.U32 R8, RZ, RZ, R11 ;  /* 0x000000ffff080224 */ /* 0x008fe400078e000b */
[----:B------:R-:W-:Y:S01]  /*e840*/  @P0 IMAD.MOV.U32 R9, RZ, RZ, R12 ;  /* 0x000000ffff090224 */ /* 0x000fe200078e000c */
[----:B------:R-:W3:Y:S04]  /*e850*/  LDL R11, [R1+0x5dc] ;  /* 0x0005dc00010b7983 */ /* 0x000ee80000100800 */
[----:B------:R-:W3:Y:S04]  /*e860*/  LDL R12, [R1+0x5d8] ;  /* 0x0005d800010c7983 */ /* 0x000ee80000100800 */
[----:B------:R2:W3:Y:S01]  /*e870*/  @P0 LDG.E.U16 R162, desc[UR6][R8.64] ;  /* 0x0000000608a20981 */ /* 0x0004e2000c1e1500 */
[----:B------:R-:W-:-:S02]  /*e880*/  PRMT R5, RZ, 0x7610, R5 ;  /* 0x00007610ff057816 */ /* 0x000fc40000000005 */
[----:B------:R-:W-:Y:S01]  /*e890*/  PRMT R220, RZ, 0x7610, R220 ;  /* 0x00007610ffdc7816 */ /* 0x000fe200000000dc */
[----:B------:R-:W3:Y:S01]  /*e8a0*/  LDL R153, [R1+0x3d0] ;  /* 0x0003d00001997983 */ /* 0x000ee20000100800 */
[----:B------:R-:W-:Y:S02]  /*e8b0*/  PRMT R165, RZ, 0x7610, R165 ;  /* 0x00007610ffa57816 */ /* 0x000fe400000000a5 */
[----:B------:R-:W-:Y:S01]  /*e8c0*/  PRMT R181, RZ, 0x7610, R181 ;  /* 0x00007610ffb57816 */ /* 0x000fe200000000b5 */
[----:B------:R-:W3:Y:S01]  /*e8d0*/  LDL R152, [R1+0x3d4] ;  /* 0x0003d40001987983 */ /* 0x000ee20000100800 */
[----:B--2---:R-:W-:-:S03]  /*e8e0*/  @P1 IMAD.MOV.U32 R9, RZ, RZ, R10 ;  /* 0x000000ffff091224 */ /* 0x004fc600078e000a */
[----:B------:R-:W2:Y:S01]  /*e8f0*/  LDL R10, [R1+0x5d0] ;  /* 0x0005d000010a7983 */ /* 0x000ea20000100800 */
[----:B----4-:R-:W-:-:S03]  /*e900*/  @P1 IMAD.MOV.U32 R8, RZ, RZ, R0 ;  /* 0x000000ffff081224 */ /* 0x010fc600078e0000 */
[----:B------:R-:W4:Y:S04]  /*e910*/  LDL R0, [R1+0x5d4] ;  /* 0x0005d40001007983 */ /* 0x000f280000100800 */
[----:B------:R1:W4:Y:S02]  /*e920*/  @P1 LDG.E.U16 R178, desc[UR6][R8.64] ;  /* 0x0000000608b21981 */ /* 0x000324000c1e1500 */
[----:B-1----:R-:W-:Y:S02]  /*e930*/  @P2 IMAD.MOV.U32 R8, RZ, RZ, R3 ;  /* 0x000000ffff082224 */ /* 0x002fe400078e0003 */
[----:B------:R-:W4:Y:S01]  /*e940*/  LDL R3, [R1+0x5cc] ;  /* 0x0005cc0001037983 */ /* 0x000f220000100800 */
[----:B------:R-:W-:Y:S01]  /*e950*/  ISETP.GT.AND P3, PT, R16, 0x43, PT ;  /* 0x000000431000780c */ /* 0x000fe20003f64270 */
[----:B------:R-:W-:-:S02]  /*e960*/  @P2 IMAD.MOV.U32 R9, RZ, RZ, R15 ;  /* 0x000000ffff092224 */ /* 0x000fc400078e000f */
[----:B------:R-:W4:Y:S01]  /*e970*/  LDL R15, [R1+0x5c8] ;  /* 0x0005c800010f7983 */ /* 0x000f220000100800 */
[----:B------:R-:W-:-:S03]  /*e980*/  ISETP.GT.AND P0, PT, R16, 0x44, PT ;  /* 0x000000441000780c */ /* 0x000fc60003f04270 */
[----:B------:R1:W4:Y:S01]  /*e990*/  @P2 LDG.E.U16 R194, desc[UR6][R8.64] ;  /* 0x0000000608c22981 */ /* 0x000322000c1e1500 */
[----:B------:R-:W-:-:S05]  /*e9a0*/  ISETP.GT.AND P1, PT, R16, 0x45, PT ;  /* 0x000000451000780c */ /* 0x000fca0003f24270 */
[----:B-1----:R-:W-:Y:S02]  /*e9b0*/  @P3 IMAD.MOV.U32 R8, RZ, RZ, R13 ;  /* 0x000000ffff083224 */ /* 0x002fe400078e000d */
[----:B------:R-:W-:Y:S01]  /*e9c0*/  @P3 IMAD.MOV.U32 R9, RZ, RZ, R14 ;  /* 0x000000ffff093224 */ /* 0x000fe200078e000e */
[----:B------:R-:W4:Y:S04]  /*e9d0*/  LDL R13, [R1+0x5c4] ;  /* 0x0005c400010d7983 */ /* 0x000f280000100800 */
[----:B------:R-:W4:Y:S04]  /*e9e0*/  LDL R14, [R1+0x5c0] ;  /* 0x0005c000010e7983 */ /* 0x000f280000100800 */
[----:B------:R3:W4:Y:S01]  /*e9f0*/  @P3 LDG.E.U16 R195, desc[UR6][R8.64] ;  /* 0x0000000608c33981 */ /* 0x000722000c1e1500 */
[----:B------:R-:W-:Y:S01]  /*ea00*/  ISETP.GT.AND P2, PT, R16, 0x46, PT ;  /* 0x000000461000780c */ /* 0x000fe20003f44270 */
[----:B---3--:R-:W-:-:S02]  /*ea10*/  @P0 IMAD.MOV.U32 R8, RZ, RZ, R11 ;  /* 0x000000ffff080224 */ /* 0x008fc400078e000b */
[----:B------:R-:W-:Y:S01]  /*ea20*/  @P0 IMAD.MOV.U32 R9, RZ, RZ, R12 ;  /* 0x000000ffff090224 */ /* 0x000fe200078e000c */
[----:B------:R-:W3:Y:S04]  /*ea30*/  LDL R11, [R1+0x5bc] ;  /* 0x0005bc00010b7983 */ /* 0x000ee80000100800 */
[----:B------:R-:W3:Y:S04]  /*ea40*/  LDL R12, [R1+0x5b8] ;  /* 0x0005b800010c7983 */ /* 0x000ee80000100800 */
[----:B------:R2:W3:Y:S02]  /*ea50*/  @P0 LDG.E.U16 R227, desc[UR6][R8.64] ;  /* 0x0000000608e30981 */ /* 0x0004e4000c1e1500 */
[----:B--2---:R-:W-:-:S02]  /*ea60*/  @P1 IMAD.MOV.U32 R9, RZ, RZ, R10 ;  /* 0x000000ffff091224 */ /* 0x004fc400078e000a */
        /* <DEDUP_REMOVED lines=13> */
[----:B------:R-:W4:Y:S01]  /*eb40*/  LDL R13, [R1+0x5a4] ;  /* 0x0005a400010d7983 */ /* 0x000f220000100800 */
[----:B------:R-:W-:-:S03]  /*eb50*/  @P3 IMAD.MOV.U32 R9, RZ, RZ, R14 ;  /* 0x000000ffff093224 */ /* 0x000fc600078e000e */
[----:B------:R-:W4:Y:S04]  /*eb60*/  LDL R14, [R1+0x5a0] ;  /* 0x0005a000010e7983 */ /* 0x000f280000100800 */
[----:B------:R3:W4:Y:S01]  /*eb70*/  @P3 LDG.E.U16 R220, desc[UR6][R8.64] ;  /* 0x0000000608dc3981 */ /* 0x000722000c1e1500 */
[----:B------:R-:W-:Y:S01]  /*eb80*/  ISETP.GT.AND P2, PT, R16, 0x4a, PT ;  /* 0x0000004a1000780c */ /* 0x000fe20003f44270 */
[----:B---3--:R-:W-:Y:S02]  /*eb90*/  @P0 IMAD.MOV.U32 R8, RZ, RZ, R11 ;  /* 0x000000ffff080224 */ /* 0x008fe400078e000b */
[----:B------:R-:W3:Y:S01]  /*eba0*/  LDL R11, [R1+0x59c] ;  /* 0x00059c00010b7983 */ /* 0x000ee20000100800 */
[----:B------:R-:W-:-:S03]  /*ebb0*/  @P0 IMAD.MOV.U32 R9, RZ, RZ, R12 ;  /* 0x000000ffff090224 */ /* 0x000fc600078e000c */
[----:B------:R-:W3:Y:S04]  /*ebc0*/  LDL R12, [R1+0x598] ;  /* 0x00059800010c7983 */ /* 0x000ee80000100800 */
[----:B------:R2:W3:Y:S02]  /*ebd0*/  @P0 LDG.E.U16 R165, desc[UR6][R8.64] ;  /* 0x0000000608a50981 */ /* 0x0004e4000c1e1500 */
[----:B--2---:R-:W-:Y:S02]  /*ebe0*/  @P1 IMAD.MOV.U32 R9, RZ, RZ, R10 ;  /* 0x000000ffff091224 */ /* 0x004fe400078e000a */
        /* <DEDUP_REMOVED lines=9> */
[----:B------:R-:W-:Y:S02]  /*ec80*/  PRMT R210, RZ, 0x7610, R210 ;  /* 0x00007610ffd27816 */ /* 0x000fe400000000d2 */
[C---:B------:R-:W-:Y:S02]  /*ec90*/  ISETP.GT.AND P0, PT, R16.reuse, 0x4c, PT ;  /* 0x0000004c1000780c */ /* 0x040fe40003f04270 */
[----:B------:R-:W-:Y:S02]  /*eca0*/  PRMT R214, RZ, 0x7610, R214 ;  /* 0x00007610ffd67816 */ /* 0x000fe400000000d6 */
[----:B------:R1:W4:Y:S01]  /*ecb0*/  @P2 LDG.E.U16 R210, desc[UR6][R8.64] ;  /* 0x0000000608d22981 */ /* 0x000322000c1e1500 */
[----:B------:R-:W-:Y:S02]  /*ecc0*/  ISETP.GT.AND P1, PT, R16, 0x4d, PT ;  /* 0x0000004d1000780c */ /* 0x000fe40003f24270 */
[----:B-1----:R-:W-:-:S02]  /*ecd0*/  @P3 IMAD.MOV.U32 R8, RZ, RZ, R13 ;  /* 0x000000ffff083224 */ /* 0x002fc400078e000d */
[----:B------:R-:W-:Y:S01]  /*ece0*/  @P3 IMAD.MOV.U32 R9, RZ, RZ, R14 ;  /* 0x000000ffff093224 */ /* 0x000fe200078e000e */
[----:B------:R-:W4:Y:S04]  /*ecf0*/  LDL R13, [R1+0x584] ;  /* 0x00058400010d7983 */ /* 0x000f280000100800 */
[----:B------:R-:W4:Y:S04]  /*ed00*/  LDL R14, [R1+0x580] ;  /* 0x00058000010e7983 */ /* 0x000f280000100800 */
[----:B------:R3:W4:Y:S01]  /*ed10*/  @P3 LDG.E.U16 R214, desc[UR6][R8.64] ;  /* 0x0000000608d63981 */ /* 0x000722000c1e1500 */
[----:B------:R-:W-:-:S02]  /*ed20*/  PRMT R7, RZ, 0x7610, R7 ;  /* 0x00007610ff077816 */ /* 0x000fc40000000007 */
[----:B------:R-:W-:Y:S01]  /*ed30*/  ISETP.GT.AND P2, PT, R16, 0x4e, PT ;  /* 0x0000004e1000780c */ /* 0x000fe20003f44270 */
[----:B---3--:R-:W-:Y:S02]  /*ed40*/  @P0 IMAD.MOV.U32 R8, RZ, RZ, R11 ;  /* 0x000000ffff080224 */ /* 0x008fe400078e000b */
[----:B------:R-:W-:Y:S01]  /*ed50*/  @P0 IMAD.MOV.U32 R9, RZ, RZ, R12 ;  /* 0x000000ffff090224 */ /* 0x000fe200078e000c */
[----:B------:R-:W3:Y:S04]  /*ed60*/  LDL R11, [R1+0x57c] ;  /* 0x00057c00010b7983 */ /* 0x000ee80000100800 */
[----:B------:R-:W3:Y:S01]  /*ed70*/  LDL R12, [R1+0x578] ;  /* 0x00057800010c7983 */ /* 0x000ee20000100800 */
[----:B------:R-:W-:-:S03]  /*ed80*/  PRMT R2, RZ, 0x7610, R2 ;  /* 0x00007610ff027816 */ /* 0x000fc60000000002 */
        /* <DEDUP_REMOVED lines=17> */
[----:B------:R-:W4:Y:S01]  /*eea0*/  LDL R13, [R1+0x564] ;  /* 0x00056400010d7983 */ /* 0x000f220000100800 */
[----:B------:R-:W-:-:S03]  /*eeb0*/  @P3 IMAD.MOV.U32 R9, RZ, RZ, R14 ;  /* 0x000000ffff093224 */ /* 0x000fc600078e000e */
[----:B------:R-:W4:Y:S04]  /*eec0*/  LDL R14, [R1+0x560] ;  /* 0x00056000010e7983 */ /* 0x000f280000100800 */
[----:B------:R3:W4:Y:S01]  /*eed0*/  @P3 LDG.E.U16 R249, desc[UR6][R8.64] ;  /* 0x0000000608f93981 */ /* 0x000722000c1e1500 */
[----:B------:R-:W-:Y:S02]  /*eee0*/  PRMT R164, RZ, 0x7610, R164 ;  /* 0x00007610ffa47816 */ /* 0x000fe400000000a4 */
[----:B------:R-:W-:Y:S01]  /*eef0*/  ISETP.GT.AND P0, PT, R16, 0x52, PT ;  /* 0x000000521000780c */ /* 0x000fe20003f04270 */
[----:B---3--:R-:W-:Y:S02]  /*ef00*/  @P4 IMAD.MOV.U32 R8, RZ, RZ, R11 ;  /* 0x000000ffff084224 */ /* 0x008fe400078e000b */
[----:B------:R-:W3:Y:S01]  /*ef10*/  LDL R11, [R1+0x55c] ;  /* 0x00055c00010b7983 */ /* 0x000ee20000100800 */
[----:B------:R-:W-:-:S03]  /*ef20*/  @P4 IMAD.MOV.U32 R9, RZ, RZ, R12 ;  /* 0x000000ffff094224 */ /* 0x000fc600078e000c */
        /* <DEDUP_REMOVED lines=13> */
[----:B------:R-:W-:Y:S02]  /*f000*/  ISETP.GT.AND P3, PT, R16, 0x54, PT ;  /* 0x000000541000780c */ /* 0x000fe40003f64270 */
[----:B------:R-:W-:Y:S02]  /*f010*/  PRMT R209, RZ, 0x7610, R209 ;  /* 0x00007610ffd17816 */ /* 0x000fe400000000d1 */
[----:B------:R-:W-:-:S04]  /*f020*/  PRMT R241, RZ, 0x7610, R241 ;  /* 0x00007610fff17816 */ /* 0x000fc800000000f1 */
[----:B------:R1:W4:Y:S01]  /*f030*/  @P0 LDG.E.U16 R209, desc[UR6][R8.64] ;  /* 0x0000000608d10981 */ /* 0x000322000c1e1500 */
[----:B------:R-:W-:Y:S01]  /*f040*/  ISETP.GT.AND P1, PT, R16, 0x55, PT ;  /* 0x000000551000780c */ /* 0x000fe20003f24270 */
[----:B-1----:R-:W-:Y:S02]  /*f050*/  @P2 IMAD.MOV.U32 R8, RZ, RZ, R13 ;  /* 0x000000ffff082224 */ /* 0x002fe400078e000d */
[----:B------:R-:W4:Y:S01]  /*f060*/  LDL R13, [R1+0x544] ;  /* 0x00054400010d7983 */ /* 0x000f220000100800 */
[----:B------:R-:W-:-:S03]  /*f070*/  @P2 IMAD.MOV.U32 R9, RZ, RZ, R14 ;  /* 0x000000ffff092224 */ /* 0x000fc600078e000e */
[----:B------:R-:W4:Y:S04]  /*f080*/  LDL R14, [R1+0x540] ;  /* 0x00054000010e7983 */ /* 0x000f280000100800 */
[----:B------:R3:W4:Y:S01]  /*f090*/  @P2 LDG.E.U16 R241, desc[UR6][R8.64] ;  /* 0x0000000608f12981 */ /* 0x000722000c1e1500 */
[----:B------:R-:W-:Y:S02]  /*f0a0*/  ISETP.GT.AND P4, PT, R16, 0x56, PT ;  /* 0x000000561000780c */ /* 0x000fe40003f84270 */
[----:B------:R-:W-:Y:S01]  /*f0b0*/  PRMT R246, RZ, 0x7610, R246 ;  /* 0x00007610fff67816 */ /* 0x000fe200000000f6 */
        /* <DEDUP_REMOVED lines=17> */
[----:B------:R-:W-:Y:S02]  /*f1d0*/  ISETP.GT.AND P1, PT, R16, 0x58, PT ;  /* 0x000000581000780c */ /* 0x000fe40003f24270 */
[----:B------:R-:W-:Y:S02]  /*f1e0*/  PRMT R240, RZ, 0x7610, R240 ;  /* 0x00007610fff07816 */ /* 0x000fe400000000f0 */
[----:B------:R1:W4:Y:S01]  /*f1f0*/  @P4 LDG.E.U16 R243, desc[UR6][R8.64] ;  /* 0x0000000608f34981 */ /* 0x000322000c1e1500 */
[----:B------:R-:W-:Y:S02]  /*f200*/  PRMT R167, RZ, 0x7610, R167 ;  /* 0x00007610ffa77816 */ /* 0x000fe400000000a7 */
[----:B-1----:R-:W-:-:S02]  /*f210*/  @P0 IMAD.MOV.U32 R8, RZ, RZ, R13 ;  /* 0x000000ffff080224 */ /* 0x002fc400078e000d */
        /* <DEDUP_REMOVED lines=9> */
[----:B------:R2:W3:Y:S01]  /*f2b0*/  @P1 LDG.E.U16 R167, desc[UR6][R8.64] ;  /* 0x0000000608a71981 */ /* 0x0004e2000c1e1500 */
[----:B------:R-:W-:Y:S02]  /*f2c0*/  ISETP.GT.AND P1, PT, R16, 0x5a, PT ;  /* 0x0000005a1000780c */ /* 0x000fe40003f24270 */
[----:B------:R-:W-:Y:S01]  /*f2d0*/  PRMT R183, RZ, 0x7610, R183 ;  /* 0x00007610ffb77816 */ /* 0x000fe200000000b7 */
[----:B--2---:R-:W-:Y:S02]  /*f2e0*/  @P0 IMAD.MOV.U32 R9, RZ, RZ, R10 ;  /* 0x000000ffff090224 */ /* 0x004fe400078e000a */
[----:B------:R-:W2:Y:S01]  /*f2f0*/  LDL R10, [R1+0x510] ;  /* 0x00051000010a7983 */ /* 0x000ea20000100800 */
[----:B----4-:R-:W-:-:S03]  /*f300*/  @P0 IMAD.MOV.U32 R8, RZ, RZ, R0 ;  /* 0x000000ffff080224 */ /* 0x010fc600078e0000 */
[----:B------:R-:W4:Y:S04]  /*f310*/  LDL R0, [R1+0x514] ;  /* 0x0005140001007983 */ /* 0x000f280000100800 */
[----:B------:R1:W4:Y:S02]  /*f320*/  @P0 LDG.E.U16 R183, desc[UR6][R8.64] ;  /* 0x0000000608b70981 */ /* 0x000324000c1e1500 */
[----:B-1----:R-:W-:Y:S02]  /*f330*/  @P1 IMAD.MOV.U32 R8, RZ, RZ, R3 ;  /* 0x000000ffff081224 */ /* 0x002fe400078e0003 */
[----:B------:R-:W4:Y:S01]  /*f340*/  LDL R3, [R1+0x50c] ;  /* 0x00050c0001037983 */ /* 0x000f220000100800 */
[----:B------:R-:W-:Y:S01]  /*f350*/  PRMT R208, RZ, 0x7610, R208 ;  /* 0x00007610ffd07816 */ /* 0x000fe200000000d0 */
[----:B------:R-:W-:Y:S01]  /*f360*/  @P1 IMAD.MOV.U32 R9, RZ, RZ, R15 ;  /* 0x000000ffff091224 */ /* 0x000fe200078e000f */
[C---:B------:R-:W-:Y:S01]  /*f370*/  ISETP.GT.AND P0, PT, R16.reuse, 0x5b, PT ;  /* 0x0000005b1000780c */ /* 0x040fe20003f04270 */
[----:B------:R-:W4:Y:S04]  /*f380*/  LDL R15, [R1+0x508] ;  /* 0x00050800010f7983 */ /* 0x000f280000100800 */
[----:B------:R1:W4:Y:S01]  /*f390*/  @P1 LDG.E.U16 R208, desc[UR6][R8.64] ;  /* 0x0000000608d01981 */ /* 0x000322000c1e1500 */
[----:B------:R-:W-:-:S02]  /*f3a0*/  ISETP.GT.AND P1, PT, R16, 0x5c, PT ;  /* 0x0000005c1000780c */ /* 0x000fc40003f24270 */
[----:B------:R-:W-:Y:S02]  /*f3b0*/  PRMT R233, RZ, 0x7610, R233 ;  /* 0x00007610ffe97816 */ /* 0x000fe400000000e9 */
[----:B------:R-:W-:-:S03]  /*f3c0*/  PRMT R238, RZ, 0x7610, R238 ;  /* 0x00007610ffee7816 */ /* 0x000fc600000000ee */
        /* <DEDUP_REMOVED lines=111> */
[----:B------:R-:W-:Y:S02]  /*fac0*/  PRMT R206, RZ, 0x7610, R206 ;  /* 0x00007610ffce7816 */ /* 0x000fe400000000ce */
[----:B------:R-:W-:Y:S01]  /*fad0*/  ISETP.GT.AND P1, PT, R16, 0x6b, PT ;  /* 0x0000006b1000780c */ /* 0x000fe20003f24270 */
[----:B-1----:R-:W-:-:S02]  /*fae0*/  @P2 IMAD.MOV.U32 R8, RZ, RZ, R13 ;  /* 0x000000ffff082224 */ /* 0x002fc400078e000d */
[----:B------:R-:W4:Y:S01]  /*faf0*/  LDL R13, [R1+0x494] ;  /* 0x00049400010d7983 */ /* 0x000f220000100800 */
[----:B------:R-:W-:-:S03]  /*fb00*/  @P2 IMAD.MOV.U32 R9, RZ, RZ, R14 ;  /* 0x000000ffff092224 */ /* 0x000fc600078e000e */
[----:B------:R-:W4:Y:S04]  /*fb10*/  LDL R14, [R1+0x490] ;  /* 0x00049000010e7983 */ /* 0x000f280000100800 */
[----:B------:R3:W4:Y:S02]  /*fb20*/  @P2 LDG.E.U16 R171, desc[UR6][R8.64] ;  /* 0x0000000608ab2981 */ /* 0x000724000c1e1500 */
        /* <DEDUP_REMOVED lines=28> */
[----:B---3--:R-:W-:Y:S01]  /*fcf0*/  @P0 IMAD.MOV.U32 R8, RZ, RZ, R11 ;  /* 0x000000ffff080224 */ /* 0x008fe200078e000b */
[----:B------:R-:W-:Y:S01]  /*fd00*/  PRMT R215, RZ, 0x7610, R215 ;  /* 0x00007610ffd77816 */ /* 0x000fe200000000d7 */
[----:B------:R-:W3:Y:S01]  /*fd10*/  LDL R11, [R1+0x458] ;  /* 0x00045800010b7983 */ /* 0x000ee20000100800 */
[----:B------:R-:W-:-:S03]  /*fd20*/  @P0 IMAD.MOV.U32 R9, RZ, RZ, R12 ;  /* 0x000000ffff090224 */ /* 0x000fc600078e000c */
[----:B------:R-:W3:Y:S04]  /*fd30*/  LDL R12, [R1+0x464] ;  /* 0x00046400010c7983 */ /* 0x000ee80000100800 */
[----:B------:R2:W3:Y:S01]  /*fd40*/  @P0 LDG.E.U16 R216, desc[UR6][R8.64] ;  /* 0x0000000608d80981 */ /* 0x0004e2000c1e1500 */
[----:B------:R-:W-:Y:S01]  /*fd50*/  ISETP.GT.AND P0, PT, R16, 0x71, PT ;  /* 0x000000711000780c */ /* 0x000fe20003f04270 */
[----:B--2---:R-:W-:Y:S02]  /*fd60*/  @P1 IMAD.MOV.U32 R9, RZ, RZ, R10 ;  /* 0x000000ffff091224 */ /* 0x004fe400078e000a */
[----:B------:R-:W2:Y:S01]  /*fd70*/  LDL R10, [R1+0x45c] ;  /* 0x00045c00010a7983 */ /* 0x000ea20000100800 */
[----:B----4-:R-:W-:-:S03]  /*fd80*/  @P1 IMAD.MOV.U32 R8, RZ, RZ, R0 ;  /* 0x000000ffff081224 */ /* 0x010fc600078e0000 */
[----:B------:R-:W4:Y:S04]  /*fd90*/  LDL R0, [R1+0x454] ;  /* 0x0004540001007983 */ /* 0x000f280000100800 */
[----:B------:R1:W4:Y:S02]  /*fda0*/  @P1 LDG.E.U16 R215, desc[UR6][R8.64] ;  /* 0x0000000608d71981 */ /* 0x000324000c1e1500 */
[----:B-1----:R-:W-:Y:S02]  /*fdb0*/  @P0 IMAD.MOV.U32 R8, RZ, RZ, R3 ;  /* 0x000000ffff080224 */ /* 0x002fe400078e0003 */
[----:B------:R-:W2:Y:S01]  /*fdc0*/  LDL R3, [R1+0x450] ;  /* 0x0004500001037983 */ /* 0x000ea20000100800 */
        /* <DEDUP_REMOVED lines=14> */
[----:B-1----:R-:W-:Y:S02]  /*feb0*/  @P0 IMAD.MOV.U32 R9, RZ, RZ, R13 ;  /* 0x000000ffff090224 */ /* 0x002fe400078e000d */
[----:B------:R-:W4:Y:S01]  /*fec0*/  LDL R13, [R1+0x440] ;  /* 0x00044000010d7983 */ /* 0x000f220000100800 */
[----:B---3--:R-:W-:-:S03]  /*fed0*/  @P0 IMAD.MOV.U32 R8, RZ, RZ, R12 ;  /* 0x000000ffff080224 */ /* 0x008fc600078e000c */
[----:B------:R-:W3:Y:S04]  /*fee0*/  LDL R12, [R1+0x444] ;  /* 0x00044400010c7983 */ /* 0x000ee80000100800 */
[----:B------:R1:W3:Y:S01]  /*fef0*/  @P0 LDG.E.U16 R213, desc[UR6][R8.64] ;  /* 0x0000000608d50981 */ /* 0x0002e2000c1e1500 */
[----:B------:R-:W-:Y:S01]  /*ff00*/  ISETP.GT.AND P0, PT, R16, 0x75, PT ;  /* 0x000000751000780c */ /* 0x000fe20003f04270 */
[----:B-1----:R-:W-:-:S12]  /*ff10*/  @P1 IMAD.MOV.U32 R9, RZ, RZ, R11 ;  /* 0x000000ffff091224 */ /* 0x002fd800078e000b */
[----:B--2---:R-:W-:Y:S02]  /*ff20*/  @P0 IMAD.MOV.U32 R11, RZ, RZ, R3 ;  /* 0x000000ffff0b0224 */ /* 0x004fe400078e0003 */
[----:B------:R-:W2:Y:S01]  /*ff30*/  LDL R3, [R1+0x430] ;  /* 0x0004300001037983 */ /* 0x000ea20000100800 */
[----:B------:R-:W-:Y:S02]  /*ff40*/  @P1 IMAD.MOV.U32 R8, RZ, RZ, R10 ;  /* 0x000000ffff081224 */ /* 0x000fe400078e000a */
[----:B----4-:R-:W-:Y:S02]  /*ff50*/  @P0 IMAD.MOV.U32 R10, RZ, RZ, R0 ;  /* 0x000000ffff0a0224 */ /* 0x010fe400078e0000 */
[----:B------:R-:W4:Y:S01]  /*ff60*/  LDL R0, [R1+0x434] ;  /* 0x0004340001007983 */ /* 0x000f220000100800 */
[----:B------:R-:W-:-:S06]  /*ff70*/  PRMT R212, RZ, 0x7610, R212 ;  /* 0x00007610ffd47816 */ /* 0x000fcc00000000d4 */
[----:B------:R1:W4:Y:S01]  /*ff80*/  @P1 LDG.E.U16 R212, desc[UR6][R8.64] ;  /* 0x0000000608d41981 */ /* 0x000322000c1e1500 */
[----:B------:R-:W-:Y:S02]  /*ff90*/  ISETP.GT.AND P1, PT, R16, 0x76, PT ;  /* 0x000000761000780c */ /* 0x000fe40003f24270 */
[----:B-1----:R-:W-:Y:S02]  /*ffa0*/  PRMT R8, RZ, 0x7610, R8 ;  /* 0x00007610ff087816 */ /* 0x002fe40000000008 */
[----:B------:R-:W-:-:S04]  /*ffb0*/  PRMT R9, RZ, 0x7610, R9 ;  /* 0x00007610ff097816 */ /* 0x000fc80000000009 */
[----:B------:R1:W4:Y:S01]  /*ffc0*/  @P0 LDG.E.U16 R8, desc[UR6][R10.64] ;  /* 0x000000060a080981 */ /* 0x000322000c1e1500 */
[----:B------:R-:W-:-:S04]  /*ffd0*/  ISETP.GT.AND P0, PT, R16, 0x77, PT ;  /* 0x000000771000780c */ /* 0x000fc80003f04270 */
[----:B-1----:R-:W-:Y:S02]  /*ffe0*/  @P1 IMAD.MOV.U32 R10, RZ, RZ, R14 ;  /* 0x000000ffff0a1224 */ /* 0x002fe400078e000e */
[----:B------:R-:W-:Y:S01]  /*fff0*/  @P1 IMAD.MOV.U32 R11, RZ, RZ, R15 ;  /* 0x000000ffff0b1224 */ /* 0x000fe200078e000f */
[----:B------:R-:W4:Y:S04]  /*10000*/  LDL R14, [R1+0x41c] ;  /* 0x00041c00010e7983 */ /* 0x000f280000100800 */
[----:B------:R1:W4:Y:S01]  /*10010*/  @P1 LDG.E.U16 R9, desc[UR6][R10.64] ;  /* 0x000000060a091981 */ /* 0x000322000c1e1500 */
[----:B------:R-:W-:-:S03]  /*10020*/  ISETP.GT.AND P1, PT, R16, 0x79, PT ;  /* 0x000000791000780c */ /* 0x000fc60003f24270 */
[----:B------:R-:W4:Y:S01]  /*10030*/  LDL R15, [R1+0x418] ;  /* 0x00041800010f7983 */ /* 0x000f220000100800 */
[----:B-1----:R-:W-:-:S06]  /*10040*/  PRMT R10, RZ, 0x7610, R10 ;  /* 0x00007610ff0a7816 */ /* 0x002fcc000000000a */
[----:B---3--:R2:W3:Y:S03]  /*10050*/  @P0 LDG.E.U16 R10, desc[UR6][R12.64] ;  /* 0x000000060c0a0981 */ /* 0x0084e6000c1e1500 */
[----:B--2---:R-:W-:Y:S02]  /*10060*/  @P1 IMAD.MOV.U32 R13, RZ, RZ, R3 ;  /* 0x000000ffff0d1224 */ /* 0x004fe400078e0003 */
[----:B------:R-:W2:Y:S01]  /*10070*/  LDL R3, [R1+0x410] ;  /* 0x0004100001037983 */ /* 0x000ea20000100800 */
[----:B----4-:R-:W-:-:S03]  /*10080*/  @P1 IMAD.MOV.U32 R12, RZ, RZ, R0 ;  /* 0x000000ffff0c1224 */ /* 0x010fc600078e0000 */
[----:B------:R-:W4:Y:S01]  /*10090*/  LDL R0, [R1+0x414] ;  /* 0x0004140001007983 */ /* 0x000f220000100800 */
[----:B------:R-:W-:Y:S02]  /*100a0*/  PRMT R187, RZ, 0x7610, R187 ;  /* 0x00007610ffbb7816 */ /* 0x000fe400000000bb */
[----:B------:R-:W-:-:S04]  /*100b0*/  ISETP.GT.AND P0, PT, R16, 0x7a, PT ;  /* 0x0000007a1000780c */ /* 0x000fc80003f04270 */
[----:B------:R1:W3:Y:S01]  /*100c0*/  @P1 LDG.E.U16 R187, desc[UR6][R12.64] ;  /* 0x000000060cbb1981 */ /* 0x0002e2000c1e1500 */
[----:B------:R-:W-:Y:S02]  /*100d0*/  ISETP.GT.AND P1, PT, R16, 0x7b, PT ;  /* 0x0000007b1000780c */ /* 0x000fe40003f24270 */
[----:B------:R-:W-:Y:S02]  /*100e0*/  PRMT R204, RZ, 0x7610, R204 ;  /* 0x00007610ffcc7816 */ /* 0x000fe400000000cc */
[----:B------:R-:W-:-:S04]  /*100f0*/  PRMT R11, RZ, 0x7610, R11 ;  /* 0x00007610ff0b7816 */ /* 0x000fc8000000000b */
[----:B-1----:R-:W-:Y:S02]  /*10100*/  @P0 IMAD.MOV.U32 R12, RZ, RZ, R19 ;  /* 0x000000ffff0c0224 */ /* 0x002fe400078e0013 */
[----:B------:R-:W-:Y:S01]  /*10110*/  @P0 IMAD.MOV.U32 R13, RZ, RZ, R20 ;  /* 0x000000ffff0d0224 */ /* 0x000fe200078e0014 */
[----:B------:R-:W3:Y:S04]  /*10120*/  LDL R19, [R1+0x404] ;  /* 0x0004040001137983 */ /* 0x000ee80000100800 */
[----:B------:R1:W3:Y:S01]  /*10130*/  @P0 LDG.E.U16 R204, desc[UR6][R12.64] ;  /* 0x000000060ccc0981 */ /* 0x0002e2000c1e1500 */
[----:B------:R-:W-:-:S03]  /*10140*/  ISETP.GT.AND P0, PT, R16, 0x7c, PT ;  /* 0x0000007c1000780c */ /* 0x000fc60003f04270 */
[----:B------:R-:W3:Y:S01]  /*10150*/  LDL R20, [R1+0x408] ;  /* 0x0004080001147983 */ /* 0x000ee20000100800 */
[----:B-1----:R-:W-:Y:S02]  /*10160*/  @P1 IMAD.MOV.U32 R12, RZ, RZ, R17 ;  /* 0x000000ffff0c1224 */ /* 0x002fe400078e0011 */
[----:B------:R-:W-:Y:S01]  /*10170*/  @P1 IMAD.MOV.U32 R13, RZ, RZ, R18 ;  /* 0x000000ffff0d1224 */ /* 0x000fe200078e0012 */
[----:B------:R-:W3:Y:S04]  /*10180*/  LDL R17, [R1+0x40c] ;  /* 0x00040c0001117983 */ /* 0x000ee80000100800 */
[----:B------:R1:W3:Y:S01]  /*10190*/  @P1 LDG.E.U16 R11, desc[UR6][R12.64] ;  /* 0x000000060c0b1981 */ /* 0x0002e2000c1e1500 */
[----:B------:R-:W-:-:S03]  /*101a0*/  ISETP.GT.AND P1, PT, R16, 0x7d, PT ;  /* 0x0000007d1000780c */ /* 0x000fc60003f24270 */
[----:B------:R-:W3:Y:S01]  /*101b0*/  LDL R18, [R1+0x808] ;  /* 0x0008080001127983 */ /* 0x000ee20000100800 */
[----:B-1----:R-:W-:-:S06]  /*101c0*/  PRMT R12, RZ, 0x7610, R12 ;  /* 0x00007610ff0c7816 */ /* 0x002fcc000000000c */
[----:B------:R2:W3:Y:S03]  /*101d0*/  @P0 LDG.E.U16 R12, desc[UR6][R14.64] ;  /* 0x000000060e0c0981 */ /* 0x0004e6000c1e1500 */
[----:B--2---:R-:W-:Y:S02]  /*101e0*/  @P1 IMAD.MOV.U32 R15, RZ, RZ, R3 ;  /* 0x000000ffff0f1224 */ /* 0x004fe400078e0003 */
[----:B------:R-:W2:Y:S01]  /*101f0*/  LDL R3, [R1+0x80c] ;  /* 0x00080c0001037983 */ /* 0x000ea20000100800 */
[----:B----4-:R-:W-:Y:S02]  /*10200*/  @P1 IMAD.MOV.U32 R14, RZ, RZ, R0 ;  /* 0x000000ffff0e1224 */ /* 0x010fe400078e0000 */
[----:B------:R-:W1:Y:S01]  /*10210*/  S2R R0, SR_TID.X ;  /* 0x0000000000007919 */ /* 0x000e620000002100 */
[----:B------:R-:W-:Y:S02]  /*10220*/  ISETP.GT.AND P2, PT, R16, 0x7e, PT ;  /* 0x0000007e1000780c */ /* 0x000fe40003f44270 */
[----:B------:R-:W-:-:S06]  /*10230*/  PRMT R13, RZ, 0x7610, R13 ;  /* 0x00007610ff0d7816 */ /* 0x000fcc000000000d */
[----:B------:R4:W2:Y:S01]  /*10240*/  @P1 LDG.E.U16 R13, desc[UR6][R14.64] ;  /* 0x000000060e0d1981 */ /* 0x0008a2000c1e1500 */
[----:B------:R-:W-:Y:S02]  /*10250*/  ISETP.GT.AND P1, PT, R16, 0x7f, PT ;  /* 0x0000007f1000780c */ /* 0x000fe40003f24270 */
[----:B----4-:R-:W-:Y:S02]  /*10260*/  PRMT R14, RZ, 0x7610, R14 ;  /* 0x00007610ff0e7816 */ /* 0x010fe4000000000e */
[----:B-1----:R-:W-:-:S04]  /*10270*/  LOP3.LUT R0, R0, 0x7f, RZ, 0xc0, !PT ;  /* 0x0000007f00007812 */ /* 0x002fc800078ec0ff */
[----:B------:R-:W-:Y:S01]  /*10280*/  ISETP.GE.AND P0, PT, R0, R16, PT ;  /* 0x000000100000720c */ /* 0x000fe20003f06270 */
[----:B---3--:R-:W-:Y:S01]  /*10290*/  @P2 IMAD.MOV.U32 R16, RZ, RZ, R17 ;  /* 0x000000ffff102224 */ /* 0x008fe200078e0011 */
[----:B------:R-:W3:Y:S01]  /*102a0*/  LDL.LU R0, [R1+0x20] ;  /* 0x0000200001007983 */ /* 0x000ee20000300800 */
[----:B------:R-:W-:-:S03]  /*102b0*/  @P2 IMAD.MOV.U32 R17, RZ, RZ, R20 ;  /* 0x000000ffff112224 */ /* 0x000fc600078e0014 */
[----:B------:R-:W4:Y:S04]  /*102c0*/  LDL R21, [R1+0x384] ;  /* 0x0003840001157983 */ /* 0x000f280000100800 */
[----:B------:R-:W4:Y:S04]  /*102d0*/  LDL R20, [R1+0x388] ;  /* 0x0003880001147983 */ /* 0x000f280000100800 */
[----:B------:R-:W3:Y:S04]  /*102e0*/  LDL R155, [R1+0x344] ;  /* 0x00034400019b7983 */ /* 0x000ee80000100800 */
[----:B------:R-:W3:Y:S04]  /*102f0*/  LDL R23, [R1+0x348] ;  /* 0x0003480001177983 */ /* 0x000ee80000100800 */
[----:B------:R1:W3:Y:S01]  /*10300*/  @P2 LDG.E.U16 R14, desc[UR6][R16.64] ;  /* 0x00000006100e2981 */ /* 0x0002e2000c1e1500 */
[----:B------:R-:W-:-:S03]  /*10310*/  PRMT R15, RZ, 0x7610, R15 ;  /* 0x00007610ff0f7816 */ /* 0x000fc6000000000f */
[----:B0-----:R-:W3:Y:S04]  /*10320*/  LDL R234, [R1+0x248] ;  /* 0x0002480001ea7983 */ /* 0x001ee80000100800 */
[----:B------:R-:W3:Y:S01]  /*10330*/  LDL R224, [R1+0x204] ;  /* 0x0002040001e07983 */ /* 0x000ee20000100800 */
[----:B-1----:R-:W-:Y:S02]  /*10340*/  @P1 IMAD.MOV.U32 R16, RZ, RZ, R19 ;  /* 0x000000ffff101224 */ /* 0x002fe400078e0013 */
[----:B------:R-:W-:Y:S01]  /*10350*/  @P1 IMAD.MOV.U32 R17, RZ, RZ, R22 ;  /* 0x000000ffff111224 */ /* 0x000fe200078e0016 */
[----:B------:R-:W3:Y:S01]  /*10360*/  LDL R217, [R1+0x1c4] ;  /* 0x0001c40001d97983 */ /* 0x000ee20000100800 */
[----:B------:R-:W-:-:S03]  /*10370*/  @!P0 IMAD.MOV.U32 R19, RZ, RZ, R18 ;  /* 0x000000ffff138224 */ /* 0x000fc600078e0012 */
[----:B------:R-:W3:Y:S04]  /*10380*/  LDL R22, [R1+0x304] ;  /* 0x0003040001167983 */ /* 0x000ee80000100800 */
[----:B------:R0:W3:Y:S01]  /*10390*/  @P1 LDG.E.U16 R15, desc[UR6][R16.64] ;  /* 0x00000006100f1981 */ /* 0x0000e2000c1e1500 */
[----:B------:R-:W-:Y:S01]  /*103a0*/  BAR.SYNC.DEFER_BLOCKING 0x0 ;  /* 0x0000000000007b1d */ /* 0x000fe20000010000 */
[----:B--2---:R-:W-:-:S05]  /*103b0*/  @!P0 IMAD.MOV.U32 R18, RZ, RZ, R3 ;  /* 0x000000ffff128224 */ /* 0x004fca00078e0003 */
[----:B------:R-:W2:Y:S01]  /*103c0*/  LDL R3, [R1+0x308] ;  /* 0x0003080001037983 */ /* 0x000ea20000100800 */
[----:B0-----:R-:W-:Y:S02]  /*103d0*/  PRMT R16, RZ, 0x7610, R16 ;  /* 0x00007610ff107816 */ /* 0x001fe40000000010 */
[----:B------:R-:W-:-:S04]  /*103e0*/  PRMT R17, RZ, 0x7610, R17 ;  /* 0x00007610ff117816 */ /* 0x000fc80000000011 */
[----:B------:R0:W2:Y:S02]  /*103f0*/  @!P0 LDG.E.U16 R16, desc[UR6][R18.64] ;  /* 0x0000000612108981 */ /* 0x0000a4000c1e1500 */
[----:B0-----:R-:W-:Y:S02]  /*10400*/  @!P0 IMAD.MOV.U32 R18, RZ, RZ, R152 ;  /* 0x000000ffff128224 */ /* 0x001fe400078e0098 */
[----:B------:R-:W-:Y:S01]  /*10410*/  @!P0 IMAD.MOV.U32 R19, RZ, RZ, R153 ;  /* 0x000000ffff138224 */ /* 0x000fe200078e0099 */
[----:B------:R-:W2:Y:S04]  /*10420*/  LDL R152, [R1+0x288] ;  /* 0x0002880001987983 */ /* 0x000ea80000100800 */
[----:B------:R0:W2:Y:S04]  /*10430*/  @!P0 LDG.E.U16 R17, desc[UR6][R18.64] ;  /* 0x0000000612118981 */ /* 0x0000a8000c1e1500 */
[----:B------:R-:W2:Y:S01]  /*10440*/  LDL R153, [R1+0x284] ;  /* 0x0002840001997983 */ /* 0x000ea20000100800 */
[----:B0-----:R-:W-:-:S02]  /*10450*/  PRMT R18, RZ, 0x7610, R18 ;  /* 0x00007610ff127816 */ /* 0x001fc40000000012 */
[----:B------:R-:W-:-:S04]  /*10460*/  PRMT R19, RZ, 0x7610, R19 ;  /* 0x00007610ff137816 */ /* 0x000fc80000000013 */
[----:B----4-:R3:W4:Y:S02]  /*10470*/  @!P0 LDG.E.U16 R18, desc[UR6][R20.64] ;  /* 0x0000000614128981 */ /* 0x010724000c1e1500 */
[----:B---3--:R-:W-:Y:S02]  /*10480*/  @!P0 IMAD.MOV.U32 R20, RZ, RZ, R23 ;  /* 0x000000ffff148224 */ /* 0x008fe400078e0017 */
[----:B------:R-:W-:Y:S02]  /*10490*/  @!P0 IMAD.MOV.U32 R21, RZ, RZ, R155 ;  /* 0x000000ffff158224 */ /* 0x000fe400078e009b */
[----:B------:R-:W3:Y:S04]  /*104a0*/  LDL R155, [R1+0x208] ;  /* 0x00020800019b7983 */ /* 0x000ee80000100800 */
[----:B------:R0:W4:Y:S02]  /*104b0*/  @!P0 LDG.E.U16 R19, desc[UR6][R20.64] ;  /* 0x0000000614138981 */ /* 0x000124000c1e1500 */
[----:B0-----:R-:W-:Y:S01]  /*104c0*/  PRMT R20, RZ, 0x7610, R20 ;  /* 0x00007610ff147816 */ /* 0x001fe20000000014 */
[----:B------:R-:W-:-:S02]  /*104d0*/  @!P0 IMAD.MOV.U32 R23, RZ, RZ, R22 ;  /* 0x000000ffff178224 */ /* 0x000fc400078e0016 */
[----:B--2---:R-:W-:Y:S01]  /*104e0*/  @!P0 IMAD.MOV.U32 R22, RZ, RZ, R3 ;  /* 0x000000ffff168224 */ /* 0x004fe200078e0003 */
[----:B------:R-:W-:Y:S01]  /*104f0*/  PRMT R21, RZ, 0x7610, R21 ;  /* 0x00007610ff157816 */ /* 0x000fe20000000015 */
[----:B------:R0:W-:Y:S04]  /*10500*/  STS.U16 [R6+UR4+0x400], R157 ;  /* 0x0004009d06007988 */ /* 0x0001e80008000404 */
[----:B------:R1:W2:Y:S04]  /*10510*/  @!P0 LDG.E.U16 R20, desc[UR6][R22.64] ;  /* 0x0000000616148981 */ /* 0x0002a8000c1e1500 */
[----:B------:R1:W-:Y:S04]  /*10520*/  STS.U16 [R6+UR4+0x800], R156 ;  /* 0x0008009c06007988 */ /* 0x0003e80008000404 */
[----:B0-----:R-:W3:Y:S04]  /*10530*/  LDL R157, [R1+0x188] ;  /* 0x00018800019d7983 */ /* 0x001ee80000100800 */
[----:B------:R-:W4:Y:S04]  /*10540*/  LDL R22, [R1+0x2c4] ;  /* 0x0002c40001167983 */ /* 0x000f280000100800 */
[----:B------:R-:W4:Y:S04]  /*10550*/  LDL R23, [R1+0x2c8] ;  /* 0x0002c80001177983 */ /* 0x000f280000100800 */
[----:B-1----:R-:W3:Y:S04]  /*10560*/  LDL R156, [R1+0x184] ;  /* 0x00018400019c7983 */ /* 0x002ee80000100800 */
[----:B------:R-:W2:Y:S01]  /*10570*/  LDL R3, [R1+0x1c8] ;  /* 0x0001c80001037983 */ /* 0x000ea20000100800 */
[----:B----4-:R-:W-:-:S04]  /*10580*/  @!P0 LOP3.LUT R23, R23, R22, RZ, 0x3c, !PT ;  /* 0x0000001617178212 */ /* 0x010fc800078e3cff */
[----:B------:R-:W-:-:S04]  /*10590*/  @!P0 LOP3.LUT R22, R23, R22, RZ, 0x3c, !PT ;  /* 0x0000001617168212 */ /* 0x000fc800078e3cff */
[----:B------:R-:W-:-:S05]  /*105a0*/  @!P0 LOP3.LUT R23, R23, R22, RZ, 0x3c, !PT ;  /* 0x0000001617178212 */ /* 0x000fca00078e3cff */
[----:B------:R0:W4:Y:S02]  /*105b0*/  @!P0 LDG.E.U16 R21, desc[UR6][R22.64] ;  /* 0x0000000616158981 */ /* 0x000124000c1e1500 */
[----:B0-----:R-:W-:-:S06]  /*105c0*/  PRMT R22, RZ, 0x7610, R22 ;  /* 0x00007610ff167816 */ /* 0x001fcc0000000016 */
[----:B------:R0:W4:Y:S04]  /*105d0*/  @!P0 LDG.E.U16 R22, desc[UR6][R152.64] ;  /* 0x0000000698168981 */ /* 0x000128000c1e1500 */
[----:B------:R-:W2:Y:S01]  /*105e0*/  LDL R153, [R1+0x244] ;  /* 0x0002440001997983 */ /* 0x000ea20000100800 */
[----:B------:R-:W-:Y:S01]  /*105f0*/  PRMT R23, RZ, 0x7610, R23 ;  /* 0x00007610ff177816 */ /* 0x000fe20000000017 */
[----:B0-----:R-:W-:Y:S02]  /*10600*/  @!P0 IMAD.MOV.U32 R152, RZ, RZ, R234 ;  /* 0x000000ffff988224 */ /* 0x001fe400078e00ea */
[----:B------:R0:W-:Y:S01]  /*10610*/  STS.U16 [R6+UR4], R154 ;  /* 0x0000009a06007988 */ /* 0x0001e20008000404 */
[----:B---3--:R-:W-:-:S03]  /*10620*/  @!P0 LOP3.LUT R157, R157, R156, RZ, 0x3c, !PT ;  /* 0x0000009c9d9d8212 */ /* 0x008fc600078e3cff */
[----:B------:R1:W-:Y:S04]  /*10630*/  STS.U16 [R6+UR4+0xc00], R159 ;  /* 0x000c009f06007988 */ /* 0x0003e80008000404 */
[----:B------:R3:W-:Y:S01]  /*10640*/  STS.U16 [R6+UR4+0x1000], R158 ;  /* 0x0010009e06007988 */ /* 0x0007e20008000404 */
[----:B0-----:R-:W-:Y:S02]  /*10650*/  @!P0 IMAD.MOV.U32 R154, RZ, RZ, R155 ;  /* 0x000000ffff9a8224 */ /* 0x001fe400078e009b */
[----:B------:R-:W-:Y:S01]  /*10660*/  @!P0 IMAD.MOV.U32 R155, RZ, RZ, R224 ;  /* 0x000000ffff9b8224 */ /* 0x000fe200078e00e0 */
[C---:B------:R-:W-:Y:S01]  /*10670*/  @!P0 LOP3.LUT R156, R157.reuse, R156, RZ, 0x3c, !PT ;  /* 0x0000009c9d9c8212 */ /* 0x040fe200078e3cff */
[----:B-1----:R-:W4:Y:S03]  /*10680*/  LDL R159, [R1+0x108] ;  /* 0x00010800019f7983 */ /* 0x002f260000100800 */
[----:B------:R-:W-:Y:S01]  /*10690*/  @!P0 LOP3.LUT R157, R157, R156, RZ, 0x3c, !PT ;  /* 0x0000009c9d9d8212 */ /* 0x000fe200078e3cff */
[----:B---3--:R-:W4:Y:S04]  /*106a0*/  LDL R158, [R1+0x104] ;  /* 0x00010400019e7983 */ /* 0x008f280000100800 */
[----:B------:R-:W3:Y:S04]  /*106b0*/  LDL R234, [R1+0xc4] ;  /* 0x0000c40001ea7983 */ /* 0x000ee80000100800 */
[----:B------:R-:W3:Y:S04]  /*106c0*/  LDL R224, [R1+0xc8] ;  /* 0x0000c80001e07983 */ /* 0x000ee80000100800 */
[----:B--2---:R0:W2:Y:S02]  /*106d0*/  @!P0 LDG.E.U16 R23, desc[UR6][R152.64] ;  /* 0x0000000698178981 */ /* 0x0040a4000c1e1500 */
[----:B0-----:R-:W-:-:S02]  /*106e0*/  PRMT R152, RZ, 0x7610, R152 ;  /* 0x00007610ff987816 */ /* 0x001fc40000000098 */
[----:B------:R-:W-:-:S04]  /*106f0*/  PRMT R153, RZ, 0x7610, R153 ;  /* 0x00007610ff997816 */ /* 0x000fc80000000099 */
[----:B------:R0:W2:Y:S02]  /*10700*/  @!P0 LDG.E.U16 R152, desc[UR6][R154.64] ;  /* 0x000000069a988981 */ /* 0x0000a4000c1e1500 */
[----:B0-----:R-:W-:Y:S02]  /*10710*/  @!P0 IMAD.MOV.U32 R154, RZ, RZ, R3 ;  /* 0x000000ffff9a8224 */ /* 0x001fe400078e0003 */
[----:B------:R-:W-:Y:S01]  /*10720*/  @!P0 IMAD.MOV.U32 R155, RZ, RZ, R217 ;  /* 0x000000ffff9b8224 */ /* 0x000fe200078e00d9 */
[----:B------:R-:W3:Y:S04]  /*10730*/  LDL R3, [R1+0x88] ;  /* 0x0000880001037983 */ /* 0x000ee80000100800 */
[----:B------:R0:W2:Y:S04]  /*10740*/  @!P0 LDG.E.U16 R153, desc[UR6][R154.64] ;  /* 0x000000069a998981 */ /* 0x0000a8000c1e1500 */
[----:B------:R-:W2:Y:S01]  /*10750*/  LDL R217, [R1+0x84] ;  /* 0x0000840001d97983 */ /* 0x000ea20000100800 */
[----:B0-----:R-:W-:-:S06]  /*10760*/  PRMT R154, RZ, 0x7610, R154 ;  /* 0x00007610ff9a7816 */ /* 0x001fcc000000009a */
[----:B------:R0:W2:Y:S04]  /*10770*/  @!P0 LDG.E.U16 R154, desc[UR6][R156.64] ;  /* 0x000000069c9a8981 */ /* 0x0000a8000c1e1500 */
[----:B------:R-:W0:Y:S04]  /*10780*/  LDL R156, [R1+0x144] ;  /* 0x00014400019c7983 */ /* 0x000e280000100800 */
[----:B------:R-:W0:Y:S01]  /*10790*/  LDL R157, [R1+0x148] ;  /* 0x00014800019d7983 */ /* 0x000e220000100800 */
[----:B------:R-:W-:Y:S02]  /*107a0*/  PRMT R155, RZ, 0x7610, R155 ;  /* 0x00007610ff9b7816 */ /* 0x000fe4000000009b */
[----:B----4-:R-:W-:-:S04]  /*107b0*/  @!P0 LOP3.LUT R159, R159, R158, RZ, 0x3c, !PT ;  /* 0x0000009e9f9f8212 */ /* 0x010fc800078e3cff */
[----:B------:R-:W-:-:S04]  /*107c0*/  @!P0 LOP3.LUT R158, R159, R158, RZ, 0x3c, !PT ;  /* 0x0000009e9f9e8212 */ /* 0x000fc800078e3cff */
[----:B------:R-:W-:Y:S01]  /*107d0*/  @!P0 LOP3.LUT R159, R159, R158, RZ, 0x3c, !PT ;  /* 0x0000009e9f9f8212 */ /* 0x000fe200078e3cff */
[----:B------:R-:W-:Y:S04]  /*107e0*/  STS.U16 [R6+UR4+0x1400], R161 ;  /* 0x001400a106007988 */ /* 0x000fe80008000404 */
[----:B------:R-:W-:Y:S04]  /*107f0*/  STS.U16 [R6+UR4+0x1800], R160 ;  /* 0x001800a006007988 */ /* 0x000fe80008000404 */
[----:B------:R1:W-:Y:S04]  /*10800*/  STS.U16 [R6+UR4+0x1c00], R163 ;  /* 0x001c00a306007988 */ /* 0x0003e80008000404 */
[----:B-1----:R-:W4:Y:S01]  /*10810*/  LDL R163, [R1+0x804] ;  /* 0x0008040001a37983 */ /* 0x002f220000100800 */
[----:B---3--:R-:W-:-:S03]  /*10820*/  @!P0 IMAD.MOV.U32 R160, RZ, RZ, R3 ;  /* 0x000000ffffa08224 */ /* 0x008fc600078e0003 */
[----:B------:R-:W3:Y:S01]  /*10830*/  LDL R3, [R1+0x3cc] ;  /* 0x0003cc0001037983 */ /* 0x000ee20000100800 */
[----:B0-----:R-:W-:-:S04]  /*10840*/  @!P0 LOP3.LUT R157, R157, R156, RZ, 0x3c, !PT ;  /* 0x0000009c9d9d8212 */ /* 0x001fc800078e3cff */
[----:B------:R-:W-:-:S04]  /*10850*/  @!P0 LOP3.LUT R156, R157, R156, RZ, 0x3c, !PT ;  /* 0x0000009c9d9c8212 */ /* 0x000fc800078e3cff */
[----:B------:R-:W-:-:S05]  /*10860*/  @!P0 LOP3.LUT R157, R157, R156, RZ, 0x3c, !PT ;  /* 0x0000009c9d9d8212 */ /* 0x000fca00078e3cff */
[----:B------:R0:W3:Y:S02]  /*10870*/  @!P0 LDG.E.U16 R155, desc[UR6][R156.64] ;  /* 0x000000069c9b8981 */ /* 0x0000e4000c1e1500 */
[----:B0-----:R-:W-:Y:S02]  /*10880*/  PRMT R156, RZ, 0x7610, R156 ;  /* 0x00007610ff9c7816 */ /* 0x001fe4000000009c */
[----:B------:R-:W-:-:S04]  /*10890*/  PRMT R157, RZ, 0x7610, R157 ;  /* 0x00007610ff9d7816 */ /* 0x000fc8000000009d */
[----:B------:R0:W3:Y:S01]  /*108a0*/  @!P0 LDG.E.U16 R156, desc[UR6][R158.64] ;  /* 0x000000069e9c8981 */ /* 0x0000e2000c1e1500 */
[----:B--2---:R-:W-:-:S03]  /*108b0*/  @!P0 IMAD.MOV.U32 R161, RZ, RZ, R217 ;  /* 0x000000ffffa18224 */ /* 0x004fc600078e00d9 */
[----:B------:R-:W2:Y:S01]  /*108c0*/  LDL R217, [R1+0x380] ;  /* 0x0003800001d97983 */ /* 0x000ea20000100800 */
[----:B0-----:R-:W-:Y:S02]  /*108d0*/  @!P0 IMAD.MOV.U32 R158, RZ, RZ, R224 ;  /* 0x000000ffff9e8224 */ /* 0x001fe400078e00e0 */
[----:B------:R-:W-:Y:S01]  /*108e0*/  @!P0 IMAD.MOV.U32 R159, RZ, RZ, R234 ;  /* 0x000000ffff9f8224 */ /* 0x000fe200078e00ea */
[----:B------:R-:W3:Y:S04]  /*108f0*/  LDL R224, [R1+0x3c8] ;  /* 0x0003c80001e07983 */ /* 0x000ee80000100800 */
[----:B------:R0:W3:Y:S04]  /*10900*/  @!P0 LDG.E.U16 R157, desc[UR6][R158.64] ;  /* 0x000000069e9d8981 */ /* 0x0000e8000c1e1500 */
[----:B------:R-:W3:Y:S01]  /*10910*/  LDL R234, [R1+0x37c] ;  /* 0x00037c0001ea7983 */ /* 0x000ee20000100800 */
[----:B0-----:R-:W-:-:S03]  /*10920*/  PRMT R158, RZ, 0x7610, R158 ;  /* 0x00007610ff9e7816 */ /* 0x001fc6000000009e */
[----:B------:R0:W-:Y:S04]  /*10930*/  STL [R1+0x854], R252 ;  /* 0x000854fc01007387 */ /* 0x0001e80000100800 */
[----:B------:R1:W3:Y:S02]  /*10940*/  @!P0 LDG.E.U16 R158, desc[UR6][R160.64] ;  /* 0x00000006a09e8981 */ /* 0x0002e4000c1e1500 */
[----:B-1----:R-:W-:Y:S02]  /*10950*/  @!P0 IMAD.MOV.U32 R160, RZ, RZ, R252 ;  /* 0x000000ffffa08224 */ /* 0x002fe400078e00fc */
[----:B0-----:R-:W3:Y:S01]  /*10960*/  LDL R252, [R1+0x3fc] ;  /* 0x0003fc0001fc7983 */ /* 0x001ee20000100800 */
[----:B------:R-:W-:Y:S01]  /*10970*/  PRMT R159, RZ, 0x7610, R159 ;  /* 0x00007610ff9f7816 */ /* 0x000fe2000000009f */
[----:B------:R-:W-:-:S02]  /*10980*/  @!P0 IMAD.MOV.U32 R161, RZ, RZ, R250 ;  /* 0x000000ffffa18224 */ /* 0x000fc400078e00fa */
[----:B------:R4:W-:Y:S04]  /*10990*/  STS.U16 [R6+UR4+0x2000], R162 ;  /* 0x002000a206007988 */ /* 0x0009e80008000404 */
[----:B------:R0:W3:Y:S01]  /*109a0*/  @!P0 LDG.E.U16 R159, desc[UR6][R160.64] ;  /* 0x00000006a09f8981 */ /* 0x0000e2000c1e1500 */
[----:B----4-:R-:W-:Y:S01]  /*109b0*/  @!P0 IMAD.MOV.U32 R162, RZ, RZ, R163 ;  /* 0x000000ffffa28224 */ /* 0x010fe200078e00a3 */
[----:B0-----:R-:W-:Y:S02]  /*109c0*/  PRMT R160, RZ, 0x7610, R160 ;  /* 0x00007610ffa07816 */ /* 0x001fe400000000a0 */
[----:B------:R-:W-:Y:S01]  /*109d0*/  PRMT R161, RZ, 0x7610, R161 ;  /* 0x00007610ffa17816 */ /* 0x000fe200000000a1 */
[----:B------:R-:W-:Y:S04]  /*109e0*/  STS.U16 [R6+UR4+0x2400], R165 ;  /* 0x002400a506007988 */ /* 0x000fe80008000404 */
[----:B------:R-:W-:Y:S04]  /*109f0*/  STS.U16 [R6+UR4+0x2800], R164 ;  /* 0x002800a406007988 */ /* 0x000fe80008000404 */
[----:B------:R0:W-:Y:S04]  /*10a00*/  STL [R1+0x850], R250 ;  /* 0x000850fa01007387 */ /* 0x0001e80000100800 */
[----:B0-----:R-:W4:Y:S04]  /*10a10*/  LDL.LU R250, [R1+0x74] ;  /* 0x0000740001fa7983 */ /* 0x001f280000300800 */
[----:B------:R0:W-:Y:S04]  /*10a20*/  STS.U16 [R6+UR4+0x2c00], R167 ;  /* 0x002c00a706007988 */ /* 0x0001e80008000404 */
[----:B0-----:R-:W4:Y:S01]  /*10a30*/  LDL R167, [R1+0x2fc] ;  /* 0x0002fc0001a77983 */ /* 0x001f220000100800 */
[----:B--2---:R-:W-:-:S03]  /*10a40*/  @!P0 IMAD.MOV.U32 R164, RZ, RZ, R217 ;  /* 0x000000ffffa48224 */ /* 0x004fc600078e00d9 */
[----:B------:R-:W2:Y:S01]  /*10a50*/  LDL R217, [R1+0x280] ;  /* 0x0002800001d97983 */ /* 0x000ea20000100800 */
[----:B---3--:R-:W-:-:S03]  /*10a60*/  @!P0 IMAD.MOV.U32 R165, RZ, RZ, R234 ;  /* 0x000000ffffa58224 */ /* 0x008fc600078e00ea */
[----:B------:R-:W3:Y:S01]  /*10a70*/  LDL R234, [R1+0x27c] ;  /* 0x00027c0001ea7983 */ /* 0x000ee20000100800 */
[----:B------:R-:W-:-:S03]  /*10a80*/  @!P0 IMAD.MOV.U32 R163, RZ, RZ, R252 ;  /* 0x000000ffffa38224 */ /* 0x000fc600078e00fc */
[----:B------:R-:W4:Y:S04]  /*10a90*/  LDL R252, [R1+0x300] ;  /* 0x0003000001fc7983 */ /* 0x000f280000100800 */
[----:B------:R0:W4:Y:S02]  /*10aa0*/  @!P0 LDG.E.U16 R160, desc[UR6][R162.64] ;  /* 0x00000006a2a08981 */ /* 0x000124000c1e1500 */
[----:B0-----:R-:W-:Y:S02]  /*10ab0*/  @!P0 IMAD.MOV.U32 R162, RZ, RZ, R3 ;  /* 0x000000ffffa28224 */ /* 0x001fe400078e0003 */
[----:B------:R-:W-:Y:S01]  /*10ac0*/  @!P0 IMAD.MOV.U32 R163, RZ, RZ, R224 ;  /* 0x000000ffffa38224 */ /* 0x000fe200078e00e0 */
[----:B------:R-:W4:Y:S04]  /*10ad0*/  LDL R3, [R1+0x2c0] ;  /* 0x0002c00001037983 */ /* 0x000f280000100800 */
[----:B------:R0:W4:Y:S04]  /*10ae0*/  @!P0 LDG.E.U16 R161, desc[UR6][R162.64] ;  /* 0x00000006a2a18981 */ /* 0x000128000c1e1500 */
[----:B------:R-:W4:Y:S01]  /*10af0*/  LDL R224, [R1+0x2bc] ;  /* 0x0002bc0001e07983 */ /* 0x000f220000100800 */
[----:B0-----:R-:W-:-:S06]  /*10b00*/  PRMT R162, RZ, 0x7610, R162 ;  /* 0x00007610ffa27816 */ /* 0x001fcc00000000a2 */
[----:B------:R0:W4:Y:S04]  /*10b10*/  @!P0 LDG.E.U16 R162, desc[UR6][R164.64] ;  /* 0x00000006a4a28981 */ /* 0x000128000c1e1500 */
[----:B------:R-:W0:Y:S04]  /*10b20*/  LDL R164, [R1+0x33c] ;  /* 0x00033c0001a47983 */ /* 0x000e280000100800 */
[----:B------:R-:W0:Y:S01]  /*10b30*/  LDL R165, [R1+0x340] ;  /* 0x0003400001a57983 */ /* 0x000e220000100800 */
[----:B------:R-:W-:-:S03]  /*10b40*/  PRMT R163, RZ, 0x7610, R163 ;  /* 0x00007610ffa37816 */ /* 0x000fc600000000a3 */
[----:B------:R-:W-:Y:S04]  /*10b50*/  STS.U16 [R6+UR4+0x3000], R166 ;  /* 0x003000a606007988 */ /* 0x000fe80008000404 */
[----:B------:R-:W-:Y:S04]  /*10b60*/  STS.U16 [R6+UR4+0x3400], R169 ;  /* 0x003400a906007988 */ /* 0x000fe80008000404 */
[----:B------:R-:W-:Y:S04]  /*10b70*/  STS.U16 [R6+UR4+0x3800], R168 ;  /* 0x003800a806007988 */ /* 0x000fe80008000404 */
[----:B------:R1:W-:Y:S04]  /*10b80*/  STS.U16 [R6+UR4+0x3c00], R171 ;  /* 0x003c00ab06007988 */ /* 0x0003e80008000404 */
[----:B-1----:R-:W4:Y:S01]  /*10b90*/  LDL R171, [R1+0x200] ;  /* 0x0002000001ab7983 */ /* 0x002f220000100800 */
[----:B--2---:R-:W-:Y:S01]  /*10ba0*/  @!P0 IMAD.MOV.U32 R168, RZ, RZ, R217 ;  /* 0x000000ffffa88224 */ /* 0x004fe200078e00d9 */
[----:B------:R-:W-:Y:S01]  /*10bb0*/  LOP3.LUT R217, R6, 0x10, RZ, 0x3c, !PT ;  /* 0x0000001006d97812 */ /* 0x000fe200078e3cff */
[----:B---3--:R-:W-:-:S02]  /*10bc0*/  @!P0 IMAD.MOV.U32 R169, RZ, RZ, R234 ;  /* 0x000000ffffa98224 */ /* 0x008fc400078e00ea */
[----:B----4-:R-:W-:Y:S02]  /*10bd0*/  @!P0 IMAD.MOV.U32 R166, RZ, RZ, R252 ;  /* 0x000000ffffa68224 */ /* 0x010fe400078e00fc */
[----:B------:R1:W-:Y:S04]  /*10be0*/  STS.U16 [R217+UR4+0x80], R170 ;  /* 0x000080aad9007988 */ /* 0x0003e80008000404 */
[----:B------:R-:W2:Y:S04]  /*10bf0*/  LDL R252, [R1+0x17c] ;  /* 0x00017c0001fc7983 */ /* 0x000ea80000100800 */
[----:B------:R-:W3:Y:S04]  /*10c00*/  LDL R234, [R1+0x180] ;  /* 0x0001800001ea7983 */ /* 0x000ee80000100800 */
[----:B-1----:R-:W4:Y:S01]  /*10c10*/  LDL R170, [R1+0x1fc] ;  /* 0x0001fc0001aa7983 */ /* 0x002f220000100800 */
[----:B0-----:R-:W-:-:S04]  /*10c20*/  @!P0 LOP3.LUT R165, R165, R164, RZ, 0x3c, !PT ;  /* 0x000000a4a5a58212 */ /* 0x001fc800078e3cff */
[----:B------:R-:W-:-:S04]  /*10c30*/  @!P0 LOP3.LUT R164, R165, R164, RZ, 0x3c, !PT ;  /* 0x000000a4a5a48212 */ /* 0x000fc800078e3cff */
[----:B------:R-:W-:-:S05]  /*10c40*/  @!P0 LOP3.LUT R165, R165, R164, RZ, 0x3c, !PT ;  /* 0x000000a4a5a58212 */ /* 0x000fca00078e3cff */
[----:B------:R0:W2:Y:S02]  /*10c50*/  @!P0 LDG.E.U16 R163, desc[UR6][R164.64] ;  /* 0x00000006a4a38981 */ /* 0x0000a4000c1e1500 */
        /* <DEDUP_REMOVED lines=8> */
[----:B0-----:R-:W-:-:S06]  /*10ce0*/  PRMT R166, RZ, 0x7610, R166 ;  /* 0x00007610ffa67816 */ /* 0x001fcc00000000a6 */
[----:B------:R0:W2:Y:S04]  /*10cf0*/  @!P0 LDG.E.U16 R166, desc[UR6][R168.64] ;  /* 0x00000006a8a68981 */ /* 0x0000a8000c1e1500 */
[----:B------:R-:W0:Y:S04]  /*10d00*/  LDL R168, [R1+0x23c] ;  /* 0x00023c0001a87983 */ /* 0x000e280000100800 */
[----:B------:R-:W0:Y:S01]  /*10d10*/  LDL R169, [R1+0x240] ;  /* 0x0002400001a97983 */ /* 0x000e220000100800 */
[----:B------:R-:W-:-:S03]  /*10d20*/  PRMT R167, RZ, 0x7610, R167 ;  /* 0x00007610ffa77816 */ /* 0x000fc600000000a7 */
[----:B------:R-:W-:Y:S04]  /*10d30*/  STS.U16 [R217+UR4+0x480], R173 ;  /* 0x000480add9007988 */ /* 0x000fe80008000404 */
[----:B------:R-:W-:Y:S04]  /*10d40*/  STS.U16 [R217+UR4+0x880], R172 ;  /* 0x000880acd9007988 */ /* 0x000fe80008000404 */
[----:B------:R1:W-:Y:S04]  /*10d50*/  STS.U16 [R217+UR4+0xc80], R175 ;  /* 0x000c80afd9007988 */ /* 0x0003e80008000404 */
[----:B------:R1:W-:Y:S04]  /*10d60*/  STS.U16 [R217+UR4+0x1080], R174 ;  /* 0x001080aed9007988 */ /* 0x0003e80008000404 */
[----:B-1----:R-:W2:Y:S04]  /*10d70*/  LDL R175, [R1+0x100] ;  /* 0x0001000001af7983 */ /* 0x002ea80000100800 */
[----:B------:R-:W2:Y:S01]  /*10d80*/  LDL R174, [R1+0xfc] ;  /* 0x0000fc0001ae7983 */ /* 0x000ea20000100800 */
[----:B----4-:R-:W-:-:S04]  /*10d90*/  @!P0 LOP3.LUT R171, R171, R170, RZ, 0x3c, !PT ;  /* 0x000000aaabab8212 */ /* 0x010fc800078e3cff */
[----:B------:R-:W-:-:S04]  /*10da0*/  @!P0 LOP3.LUT R170, R171, R170, RZ, 0x3c, !PT ;  /* 0x000000aaabaa8212 */ /* 0x000fc800078e3cff */
[----:B------:R-:W-:Y:S01]  /*10db0*/  @!P0 LOP3.LUT R171, R171, R170, RZ, 0x3c, !PT ;  /* 0x000000aaabab8212 */ /* 0x000fe200078e3cff */
[----:B---3--:R-:W-:Y:S02]  /*10dc0*/  @!P0 IMAD.MOV.U32 R172, RZ, RZ, R234 ;  /* 0x000000ffffac8224 */ /* 0x008fe400078e00ea */
[----:B--2---:R-:W-:Y:S01]  /*10dd0*/  @!P0 IMAD.MOV.U32 R173, RZ, RZ, R252 ;  /* 0x000000ffffad8224 */ /* 0x004fe200078e00fc */
[----:B------:R-:W2:Y:S04]  /*10de0*/  LDL R234, [R1+0x80] ;  /* 0x0000800001ea7983 */ /* 0x000ea80000100800 */
[----:B------:R-:W3:Y:S01]  /*10df0*/  LDL R252, [R1+0x7c] ;  /* 0x00007c0001fc7983 */ /* 0x000ee20000100800 */
[----:B0-----:R-:W-:-:S04]  /*10e00*/  @!P0 LOP3.LUT R169, R169, R168, RZ, 0x3c, !PT ;  /* 0x000000a8a9a98212 */ /* 0x001fc800078e3cff */
[----:B------:R-:W-:-:S04]  /*10e10*/  @!P0 LOP3.LUT R168, R169, R168, RZ, 0x3c, !PT ;  /* 0x000000a8a9a88212 */ /* 0x000fc800078e3cff */
[----:B------:R-:W-:-:S05]  /*10e20*/  @!P0 LOP3.LUT R169, R169, R168, RZ, 0x3c, !PT ;  /* 0x000000a8a9a98212 */ /* 0x000fca00078e3cff */
[----:B------:R0:W4:Y:S02]  /*10e30*/  @!P0 LDG.E.U16 R167, desc[UR6][R168.64] ;  /* 0x00000006a8a78981 */ /* 0x000124000c1e1500 */
[----:B0-----:R-:W-:Y:S02]  /*10e40*/  PRMT R168, RZ, 0x7610, R168 ;  /* 0x00007610ffa87816 */ /* 0x001fe400000000a8 */
[----:B------:R-:W-:-:S04]  /*10e50*/  PRMT R169, RZ, 0x7610, R169 ;  /* 0x00007610ffa97816 */ /* 0x000fc800000000a9 */
[----:B------:R0:W4:Y:S02]  /*10e60*/  @!P0 LDG.E.U16 R168, desc[UR6][R170.64] ;  /* 0x00000006aaa88981 */ /* 0x000124000c1e1500 */
[----:B0-----:R-:W-:Y:S02]  /*10e70*/  @!P0 IMAD.MOV.U32 R170, RZ, RZ, R3 ;  /* 0x000000ffffaa8224 */ /* 0x001fe400078e0003 */
[----:B------:R-:W-:Y:S01]  /*10e80*/  @!P0 IMAD.MOV.U32 R171, RZ, RZ, R224 ;  /* 0x000000ffffab8224 */ /* 0x000fe200078e00e0 */
[----:B------:R-:W2:Y:S04]  /*10e90*/  LDL R3, [R1+0xc0] ;  /* 0x0000c00001037983 */ /* 0x000ea80000100800 */
[----:B------:R0:W4:Y:S04]  /*10ea0*/  @!P0 LDG.E.U16 R169, desc[UR6][R170.64] ;  /* 0x00000006aaa98981 */ /* 0x000128000c1e1500 */
[----:B------:R-:W3:Y:S01]  /*10eb0*/  LDL R224, [R1+0xbc] ;  /* 0x0000bc0001e07983 */ /* 0x000ee20000100800 */
[----:B0-----:R-:W-:-:S06]  /*10ec0*/  PRMT R170, RZ, 0x7610, R170 ;  /* 0x00007610ffaa7816 */ /* 0x001fcc00000000aa */
[----:B------:R0:W4:Y:S04]  /*10ed0*/  @!P0 LDG.E.U16 R170, desc[UR6][R172.64] ;  /* 0x00000006acaa8981 */ /* 0x000128000c1e1500 */
[----:B------:R-:W0:Y:S04]  /*10ee0*/  LDL R172, [R1+0x13c] ;  /* 0x00013c0001ac7983 */ /* 0x000e280000100800 */
[----:B------:R-:W0:Y:S01]  /*10ef0*/  LDL R173, [R1+0x140] ;  /* 0x0001400001ad7983 */ /* 0x000e220000100800 */
[----:B------:R-:W-:Y:S02]  /*10f00*/  PRMT R171, RZ, 0x7610, R171 ;  /* 0x00007610ffab7816 */ /* 0x000fe400000000ab */
[----:B------:R-:W-:-:S04]  /*10f10*/  @!P0 LOP3.LUT R175, R175, R174, RZ, 0x3c, !PT ;  /* 0x000000aeafaf8212 */ /* 0x000fc800078e3cff */
[----:B------:R-:W-:-:S04]  /*10f20*/  @!P0 LOP3.LUT R174, R175, R174, RZ, 0x3c, !PT ;  /* 0x000000aeafae8212 */ /* 0x000fc800078e3cff */
[----:B------:R-:W-:Y:S02]  /*10f30*/  @!P0 LOP3.LUT R175, R175, R174, RZ, 0x3c, !PT ;  /* 0x000000aeafaf8212 */ /* 0x000fe400078e3cff */
[----:B0-----:R-:W-:-:S04]  /*10f40*/  @!P0 LOP3.LUT R173, R173, R172, RZ, 0x3c, !PT ;  /* 0x000000acadad8212 */ /* 0x001fc800078e3cff */
[----:B------:R-:W-:-:S04]  /*10f50*/  @!P0 LOP3.LUT R172, R173, R172, RZ, 0x3c, !PT ;  /* 0x000000acadac8212 */ /* 0x000fc800078e3cff */
[----:B------:R-:W-:-:S05]  /*10f60*/  @!P0 LOP3.LUT R173, R173, R172, RZ, 0x3c, !PT ;  /* 0x000000acadad8212 */ /* 0x000fca00078e3cff */
[----:B------:R0:W4:Y:S02]  /*10f70*/  @!P0 LDG.E.U16 R171, desc[UR6][R172.64] ;  /* 0x00000006acab8981 */ /* 0x000124000c1e1500 */
[----:B0-----:R-:W-:-:S06]  /*10f80*/  PRMT R172, RZ, 0x7610, R172 ;  /* 0x00007610ffac7816 */ /* 0x001fcc00000000ac */
[----:B------:R2:W4:Y:S02]  /*10f90*/  @!P0 LDG.E.U16 R172, desc[UR6][R174.64] ;  /* 0x00000006aeac8981 */ /* 0x000524000c1e1500 */
[----:B--2---:R-:W-:Y:S02]  /*10fa0*/  @!P0 IMAD.MOV.U32 R174, RZ, RZ, R3 ;  /* 0x000000ffffae8224 */ /* 0x004fe400078e0003 */
[----:B---3--:R-:W-:Y:S01]  /*10fb0*/  @!P0 IMAD.MOV.U32 R175, RZ, RZ, R224 ;  /* 0x000000ffffaf8224 */ /* 0x008fe200078e00e0 */
[----:B------:R-:W2:Y:S04]  /*10fc0*/  LDL R3, [R1+0x800] ;  /* 0x0008000001037983 */ /* 0x000ea80000100800 */
[----:B------:R-:W3:Y:S01]  /*10fd0*/  LDL R224, [R1+0x7fc] ;  /* 0x0007fc0001e07983 */ /* 0x000ee20000100800 */
[----:B------:R-:W-:-:S03]  /*10fe0*/  PRMT R173, RZ, 0x7610, R173 ;  /* 0x00007610ffad7816 */ /* 0x000fc600000000ad */
[----:B------:R0:W-:Y:S04]  /*10ff0*/  STS.U16 [R217+UR4+0x1480], R177 ;  /* 0x001480b1d9007988 */ /* 0x0001e80008000404 */
[----:B------:R1:W4:Y:S04]  /*11000*/  @!P0 LDG.E.U16 R173, desc[UR6][R174.64] ;  /* 0x00000006aead8981 */ /* 0x000328000c1e1500 */
[----:B------:R1:W-:Y:S01]  /*11010*/  STS.U16 [R217+UR4+0x1880], R176 ;  /* 0x001880b0d9007988 */ /* 0x0003e20008000404 */
[----:B0-----:R-:W-:Y:S01]  /*11020*/  @!P0 IMAD.MOV.U32 R177, RZ, RZ, R252 ;  /* 0x000000ffffb18224 */ /* 0x001fe200078e00fc */
[----:B-1----:R-:W-:Y:S01]  /*11030*/  PRMT R174, RZ, 0x7610, R174 ;  /* 0x00007610ffae7816 */ /* 0x002fe200000000ae */
[----:B------:R-:W-:Y:S01]  /*11040*/  @!P0 IMAD.MOV.U32 R176, RZ, RZ, R234 ;  /* 0x000000ffffb08224 */ /* 0x000fe200078e00ea */
[----:B------:R-:W-:Y:S01]  /*11050*/  PRMT R175, RZ, 0x7610, R175 ;  /* 0x00007610ffaf7816 */ /* 0x000fe200000000af */
[----:B------:R-:W-:Y:S04]  /*11060*/  STS.U16 [R217+UR4+0x1c80], R179 ;  /* 0x001c80b3d9007988 */ /* 0x000fe80008000404 */
[----:B------:R0:W4:Y:S04]  /*11070*/  @!P0 LDG.E.U16 R174, desc[UR6][R176.64] ;  /* 0x00000006b0ae8981 */ /* 0x000128000c1e1500 */
[----:B------:R-:W-:Y:S04]  /*11080*/  STS.U16 [R217+UR4+0x2080], R178 ;  /* 0x002080b2d9007988 */ /* 0x000fe80008000404 */
[----:B------:R-:W4:Y:S01]  /*11090*/  LDL R234, [R1+0x338] ;  /* 0x0003380001ea7983 */ /* 0x000f220000100800 */
[----:B0-----:R-:W-:-:S02]  /*110a0*/  @!P0 IMAD.MOV.U32 R176, RZ, RZ, R248 ;  /* 0x000000ffffb08224 */ /* 0x001fc400078e00f8 */
[----:B------:R-:W-:Y:S01]  /*110b0*/  @!P0 IMAD.MOV.U32 R177, RZ, RZ, R247 ;  /* 0x000000ffffb18224 */ /* 0x000fe200078e00f7 */
[----:B------:R-:W4:Y:S04]  /*110c0*/  LDL.LU R252, [R1+0x24] ;  /* 0x0000240001fc7983 */ /* 0x000f280000300800 */
[----:B------:R0:W4:Y:S04]  /*110d0*/  @!P0 LDG.E.U16 R175, desc[UR6][R176.64] ;  /* 0x00000006b0af8981 */ /* 0x000128000c1e1500 */
[----:B------:R1:W-:Y:S01]  /*110e0*/  STL [R1+0x85c], R248 ;  /* 0x00085cf801007387 */ /* 0x0003e20000100800 */
[----:B0-----:R-:W-:-:S03]  /*110f0*/  PRMT R176, RZ, 0x7610, R176 ;  /* 0x00007610ffb07816 */ /* 0x001fc600000000b0 */
[----:B-1----:R-:W4:Y:S04]  /*11100*/  LDL.LU R248, [R1+0xac] ;  /* 0x0000ac0001f87983 */ /* 0x002f280000300800 */
[----:B------:R0:W-:Y:S04]  /*11110*/  STL [R1+0x858], R247 ;  /* 0x000858f701007387 */ /* 0x0001e80000100800 */
[----:B------:R1:W-:Y:S04]  /*11120*/  STS.U16 [R217+UR4+0x2480], R181 ;  /* 0x002480b5d9007988 */ /* 0x0003e80008000404 */
[----:B0-----:R-:W4:Y:S04]  /*11130*/  LDL.LU R247, [R1+0x78] ;  /* 0x0000780001f77983 */ /* 0x001f280000300800 */
[----:B------:R0:W-:Y:S04]  /*11140*/  STS.U16 [R217+UR4+0x2880], R180 ;  /* 0x002880b4d9007988 */ /* 0x0001e80008000404 */
[----:B-1----:R-:W4:Y:S04]  /*11150*/  LDL R181, [R1+0x378] ;  /* 0x0003780001b57983 */ /* 0x002f280000100800 */
[----:B0-----:R-:W4:Y:S01]  /*11160*/  LDL R180, [R1+0x374] ;  /* 0x0003740001b47983 */ /* 0x001f220000100800 */
[----:B--2---:R-:W-:-:S02]  /*11170*/  @!P0 IMAD.MOV.U32 R178, RZ, RZ, R3 ;  /* 0x000000ffffb28224 */ /* 0x004fc400078e0003 */
[----:B---3--:R-:W-:Y:S01]  /*11180*/  @!P0 IMAD.MOV.U32 R179, RZ, RZ, R224 ;  /* 0x000000ffffb38224 */ /* 0x008fe200078e00e0 */
[----:B------:R-:W-:Y:S01]  /*11190*/  PRMT R177, RZ, 0x7610, R177 ;  /* 0x00007610ffb17816 */ /* 0x000fe200000000b1 */
[----:B------:R-:W2:Y:S04]  /*111a0*/  LDL R224, [R1+0x2f4] ;  /* 0x0002f40001e07983 */ /* 0x000ea80000100800 */
[----:B------:R0:W3:Y:S04]  /*111b0*/  @!P0 LDG.E.U16 R176, desc[UR6][R178.64] ;  /* 0x00000006b2b08981 */ /* 0x0000e8000c1e1500 */
[----:B------:R-:W3:Y:S04]  /*111c0*/  LDL R3, [R1+0x2f8] ;  /* 0x0002f80001037983 */ /* 0x000ee80000100800 */
[----:B------:R-:W0:Y:S04]  /*111d0*/  LDL R178, [R1+0x3c0] ;  /* 0x0003c00001b27983 */ /* 0x000e280000100800 */
[----:B------:R-:W0:Y:S01]  /*111e0*/  LDL R179, [R1+0x3c4] ;  /* 0x0003c40001b37983 */ /* 0x000e220000100800 */
[----:B----4-:R-:W-:-:S04]  /*111f0*/  @!P0 LOP3.LUT R181, R181, R180, RZ, 0x3c, !PT ;  /* 0x000000b4b5b58212 */ /* 0x010fc800078e3cff */
[----:B------:R-:W-:-:S04]  /*11200*/  @!P0 LOP3.LUT R180, R181, R180, RZ, 0x3c, !PT ;  /* 0x000000b4b5b48212 */ /* 0x000fc800078e3cff */
[----:B------:R-:W-:Y:S02]  /*11210*/  @!P0 LOP3.LUT R181, R181, R180, RZ, 0x3c, !PT ;  /* 0x000000b4b5b58212 */ /* 0x000fe400078e3cff */
[----:B0-----:R-:W-:-:S04]  /*11220*/  @!P0 LOP3.LUT R179, R179, R178, RZ, 0x3c, !PT ;  /* 0x000000b2b3b38212 */ /* 0x001fc800078e3cff */
[----:B------:R-:W-:-:S04]  /*11230*/  @!P0 LOP3.LUT R178, R179, R178, RZ, 0x3c, !PT ;  /* 0x000000b2b3b28212 */ /* 0x000fc800078e3cff */
[----:B------:R-:W-:-:S05]  /*11240*/  @!P0 LOP3.LUT R179, R179, R178, RZ, 0x3c, !PT ;  /* 0x000000b2b3b38212 */ /* 0x000fca00078e3cff */
[----:B------:R0:W4:Y:S02]  /*11250*/  @!P0 LDG.E.U16 R177, desc[UR6][R178.64] ;  /* 0x00000006b2b18981 */ /* 0x000124000c1e1500 */
[----:B0-----:R-:W-:-:S06]  /*11260*/  PRMT R178, RZ, 0x7610, R178 ;  /* 0x00007610ffb27816 */ /* 0x001fcc00000000b2 */
[----:B------:R0:W4:Y:S04]  /*11270*/  @!P0 LDG.E.U16 R178, desc[UR6][R180.64] ;  /* 0x00000006b4b28981 */ /* 0x000128000c1e1500 */
[----:B------:R-:W4:Y:S01]  /*11280*/  LDL R181, [R1+0x334] ;  /* 0x0003340001b57983 */ /* 0x000f220000100800 */
[----:B------:R-:W-:Y:S01]  /*11290*/  PRMT R179, RZ, 0x7610, R179 ;  /* 0x00007610ffb37816 */ /* 0x000fe200000000b3 */
[----:B0-----:R-:W-:Y:S02]  /*112a0*/  @!P0 IMAD.MOV.U32 R180, RZ, RZ, R234 ;  /* 0x000000ffffb48224 */ /* 0x001fe400078e00ea */
[----:B------:R2:W-:Y:S04]  /*112b0*/  STS.U16 [R217+UR4+0x2c80], R183 ;  /* 0x002c80b7d9007988 */ /* 0x0005e80008000404 */
[----:B------:R3:W-:Y:S04]  /*112c0*/  STS.U16 [R217+UR4+0x3080], R182 ;  /* 0x003080b6d9007988 */ /* 0x0007e80008000404 */
[----:B------:R-:W4:Y:S01]  /*112d0*/  LDL R234, [R1+0x238] ;  /* 0x0002380001ea7983 */ /* 0x000f220000100800 */
[----:B--2---:R-:W-:-:S02]  /*112e0*/  @!P0 IMAD.MOV.U32 R183, RZ, RZ, R224 ;  /* 0x000000ffffb78224 */ /* 0x004fc400078e00e0 */
[----:B---3--:R-:W-:Y:S01]  /*112f0*/  @!P0 IMAD.MOV.U32 R182, RZ, RZ, R3 ;  /* 0x000000ffffb68224 */ /* 0x008fe200078e0003 */
[----:B------:R0:W-:Y:S04]  /*11300*/  STS.U16 [R217+UR4+0x3480], R185 ;  /* 0x003480b9d9007988 */ /* 0x0001e80008000404 */
[----:B------:R1:W-:Y:S04]  /*11310*/  STS.U16 [R217+UR4+0x3880], R184 ;  /* 0x003880b8d9007988 */ /* 0x0003e80008000404 */
[----:B------:R-:W2:Y:S04]  /*11320*/  LDL R224, [R1+0x1f4] ;  /* 0x0001f40001e07983 */ /* 0x000ea80000100800 */
[----:B0-----:R-:W3:Y:S04]  /*11330*/  LDL R185, [R1+0x278] ;  /* 0x0002780001b97983 */ /* 0x001ee80000100800 */
[----:B-1----:R-:W3:Y:S04]  /*11340*/  LDL R184, [R1+0x274] ;  /* 0x0002740001b87983 */ /* 0x002ee80000100800 */
[----:B------:R-:W2:Y:S04]  /*11350*/  LDL R3, [R1+0x1f8] ;  /* 0x0001f80001037983 */ /* 0x000ea80000100800 */
[----:B----4-:R0:W4:Y:S02]  /*11360*/  @!P0 LDG.E.U16 R179, desc[UR6][R180.64] ;  /* 0x00000006b4b38981 */ /* 0x010124000c1e1500 */
[----:B0-----:R-:W-:-:S06]  /*11370*/  PRMT R180, RZ, 0x7610, R180 ;  /* 0x00007610ffb47816 */ /* 0x001fcc00000000b4 */
[----:B------:R0:W4:Y:S04]  /*11380*/  @!P0 LDG.E.U16 R180, desc[UR6][R182.64] ;  /* 0x00000006b6b48981 */ /* 0x000128000c1e1500 */
[----:B------:R-:W0:Y:S04]  /*11390*/  LDL R182, [R1+0x2b4] ;  /* 0x0002b40001b67983 */ /* 0x000e280000100800 */
[----:B------:R-:W0:Y:S01]  /*113a0*/  LDL R183, [R1+0x2b8] ;  /* 0x0002b80001b77983 */ /* 0x000e220000100800 */
[----:B------:R-:W-:Y:S02]  /*113b0*/  PRMT R181, RZ, 0x7610, R181 ;  /* 0x00007610ffb57816 */ /* 0x000fe400000000b5 */
[----:B---3--:R-:W-:-:S04]  /*113c0*/  @!P0 LOP3.LUT R185, R185, R184, RZ, 0x3c, !PT ;  /* 0x000000b8b9b98212 */ /* 0x008fc800078e3cff */
[----:B------:R-:W-:-:S04]  /*113d0*/  @!P0 LOP3.LUT R184, R185, R184, RZ, 0x3c, !PT ;  /* 0x000000b8b9b88212 */ /* 0x000fc800078e3cff */
[----:B------:R-:W-:Y:S02]  /*113e0*/  @!P0 LOP3.LUT R185, R185, R184, RZ, 0x3c, !PT ;  /* 0x000000b8b9b98212 */ /* 0x000fe400078e3cff */
[----:B0-----:R-:W-:-:S04]  /*113f0*/  @!P0 LOP3.LUT R183, R183, R182, RZ, 0x3c, !PT ;  /* 0x000000b6b7b78212 */ /* 0x001fc800078e3cff */
[----:B------:R-:W-:-:S04]  /*11400*/  @!P0 LOP3.LUT R182, R183, R182, RZ, 0x3c, !PT ;  /* 0x000000b6b7b68212 */ /* 0x000fc800078e3cff */
[----:B------:R-:W-:-:S05]  /*11410*/  @!P0 LOP3.LUT R183, R183, R182, RZ, 0x3c, !PT ;  /* 0x000000b6b7b78212 */ /* 0x000fca00078e3cff */
[----:B------:R0:W3:Y:S02]  /*11420*/  @!P0 LDG.E.U16 R181, desc[UR6][R182.64] ;  /* 0x00000006b6b58981 */ /* 0x0000e4000c1e1500 */
[----:B0-----:R-:W-:-:S06]  /*11430*/  PRMT R182, RZ, 0x7610, R182 ;  /* 0x00007610ffb67816 */ /* 0x001fcc00000000b6 */
[----:B------:R0:W3:Y:S04]  /*11440*/  @!P0 LDG.E.U16 R182, desc[UR6][R184.64] ;  /* 0x00000006b8b68981 */ /* 0x0000e8000c1e1500 */
[----:B------:R-:W4:Y:S01]  /*11450*/  LDL R185, [R1+0x234] ;  /* 0x0002340001b97983 */ /* 0x000f220000100800 */
[----:B------:R-:W-:Y:S01]  /*11460*/  PRMT R183, RZ, 0x7610, R183 ;  /* 0x00007610ffb77816 */ /* 0x000fe200000000b7 */
[----:B0-----:R-:W-:Y:S02]  /*11470*/  @!P0 IMAD.MOV.U32 R184, RZ, RZ, R234 ;  /* 0x000000ffffb88224 */ /* 0x001fe400078e00ea */
[----:B------:R0:W-:Y:S04]  /*11480*/  STS.U16 [R217+UR4+0x3c80], R187 ;  /* 0x003c80bbd9007988 */ /* 0x0001e80008000404 */
[----:B------:R-:W3:Y:S01]  /*11490*/  LDL R234, [R1+0xf8] ;  /* 0x0000f80001ea7983 */ /* 0x000ee20000100800 */
[----:B0-----:R-:W-:Y:S01]  /*114a0*/  LOP3.LUT R217, R6, 0x20, RZ, 0x3c, !PT ;  /* 0x0000002006d97812 */ /* 0x001fe200078e3cff */
[----:B--2---:R-:W-:-:S02]  /*114b0*/  @!P0 IMAD.MOV.U32 R187, RZ, RZ, R224 ;  /* 0x000000ffffbb8224 */ /* 0x004fc400078e00e0 */
[----:B------:R-:W2:Y:S04]  /*114c0*/  LDL R224, [R1+0xb4] ;  /* 0x0000b40001e07983 */ /* 0x000ea80000100800 */
[----:B------:R0:W-:Y:S02]  /*114d0*/  STS.U16 [R217+UR4+0x100], R186 ;  /* 0x000100bad9007988 */ /* 0x0001e40008000404 */
[----:B0-----:R-:W-:Y:S02]  /*114e0*/  @!P0 IMAD.MOV.U32 R186, RZ, RZ, R3 ;  /* 0x000000ffffba8224 */ /* 0x001fe400078e0003 */
[----:B------:R0:W-:Y:S04]  /*114f0*/  STS.U16 [R217+UR4+0x500], R189 ;  /* 0x000500bdd9007988 */ /* 0x0001e80008000404 */
[----:B------:R1:W-:Y:S04]  /*11500*/  STS.U16 [R217+UR4+0x900], R188 ;  /* 0x000900bcd9007988 */ /* 0x0003e80008000404 */
[----:B------:R-:W2:Y:S04]  /*11510*/  LDL R3, [R1+0xb8] ;  /* 0x0000b80001037983 */ /* 0x000ea80000100800 */
[----:B0-----:R-:W3:Y:S04]  /*11520*/  LDL R189, [R1+0x178] ;  /* 0x0001780001bd7983 */ /* 0x001ee80000100800 */
[----:B-1----:R-:W3:Y:S04]  /*11530*/  LDL R188, [R1+0x174] ;  /* 0x0001740001bc7983 */ /* 0x002ee80000100800 */
        /* <DEDUP_REMOVED lines=8> */
[----:B------:R-:W-:Y:S01]  /*115c0*/  @!P0 LOP3.LUT R189, R189, R188, RZ, 0x3c, !PT ;  /* 0x000000bcbdbd8212 */ /* 0x000fe200078e3cff */
[----:B------:R1:W-:Y:S04]  /*115d0*/  STS.U16 [R217+UR4+0xd00], R191 ;  /* 0x000d00bfd9007988 */ /* 0x0003e80008000404 */
[----:B-1----:R-:W3:Y:S01]  /*115e0*/  LDL R191, [R1+0xf4] ;  /* 0x0000f40001bf7983 */ /* 0x002ee20000100800 */
[----:B0-----:R-:W-:-:S04]  /*115f0*/  @!P0 LOP3.LUT R187, R187, R186, RZ, 0x3c, !PT ;  /* 0x000000babbbb8212 */ /* 0x001fc800078e3cff */
[----:B------:R-:W-:-:S04]  /*11600*/  @!P0 LOP3.LUT R186, R187, R186, RZ, 0x3c, !PT ;  /* 0x000000babbba8212 */ /* 0x000fc800078e3cff */
[----:B------:R-:W-:-:S05]  /*11610*/  @!P0 LOP3.LUT R187, R187, R186, RZ, 0x3c, !PT ;  /* 0x000000babbbb8212 */ /* 0x000fca00078e3cff */
[----:B------:R0:W4:Y:S02]  /*11620*/  @!P0 LDG.E.U16 R185, desc[UR6][R186.64] ;  /* 0x00000006bab98981 */ /* 0x000124000c1e1500 */
[----:B0-----:R-:W-:-:S06]  /*11630*/  PRMT R186, RZ, 0x7610, R186 ;  /* 0x00007610ffba7816 */ /* 0x001fcc00000000ba */
[----:B------:R0:W4:Y:S04]  /*11640*/  @!P0 LDG.E.U16 R186, desc[UR6][R188.64] ;  /* 0x00000006bcba8981 */ /* 0x000128000c1e1500 */
[----:B------:R-:W0:Y:S04]  /*11650*/  LDL R188, [R1+0x134] ;  /* 0x0001340001bc7983 */ /* 0x000e280000100800 */
[----:B------:R-:W0:Y:S01]  /*11660*/  LDL R189, [R1+0x138] ;  /* 0x0001380001bd7983 */ /* 0x000e220000100800 */
[----:B------:R-:W-:-:S03]  /*11670*/  PRMT R187, RZ, 0x7610, R187 ;  /* 0x00007610ffbb7816 */ /* 0x000fc600000000bb */
[----:B------:R1:W-:Y:S02]  /*11680*/  STS.U16 [R217+UR4+0x1100], R190 ;  /* 0x001100bed9007988 */ /* 0x0003e40008000404 */
[----:B-1----:R-:W-:Y:S02]  /*11690*/  @!P0 IMAD.MOV.U32 R190, RZ, RZ, R234 ;  /* 0x000000ffffbe8224 */ /* 0x002fe400078e00ea */
[----:B------:R-:W-:Y:S04]  /*116a0*/  STS.U16 [R217+UR4+0x1500], R211 ;  /* 0x001500d3d9007988 */ /* 0x000fe80008000404 */
[----:B------:R1:W-:Y:S04]  /*116b0*/  STS.U16 [R217+UR4+0x1900], R192 ;  /* 0x001900c0d9007988 */ /* 0x0003e80008000404 */
[----:B------:R-:W4:Y:S01]  /*116c0*/  LDL R234, [R1+0x7f8] ;  /* 0x0007f80001ea7983 */ /* 0x000f220000100800 */
[----:B-1----:R-:W-:-:S03]  /*116d0*/  PRMT R192, RZ, 0x7610, R192 ;  /* 0x00007610ffc07816 */ /* 0x002fc600000000c0 */
[----:B------:R1:W-:Y:S02]  /*116e0*/  STS.U16 [R217+UR4+0x1d00], R193 ;  /* 0x001d00c1d9007988 */ /* 0x0003e40008000404 */
[----:B-1----:R-:W-:Y:S02]  /*116f0*/  PRMT R193, RZ, 0x7610, R193 ;  /* 0x00007610ffc17816 */ /* 0x002fe400000000c1 */
[----:B0-----:R-:W-:-:S04]  /*11700*/  @!P0 LOP3.LUT R189, R189, R188, RZ, 0x3c, !PT ;  /* 0x000000bcbdbd8212 */ /* 0x001fc800078e3cff */
[----:B------:R-:W-:-:S04]  /*11710*/  @!P0 LOP3.LUT R188, R189, R188, RZ, 0x3c, !PT ;  /* 0x000000bcbdbc8212 */ /* 0x000fc800078e3cff */
[----:B------:R-:W-:-:S05]  /*11720*/  @!P0 LOP3.LUT R189, R189, R188, RZ, 0x3c, !PT ;  /* 0x000000bcbdbd8212 */ /* 0x000fca00078e3cff */
[----:B------:R0:W4:Y:S02]  /*11730*/  @!P0 LDG.E.U16 R187, desc[UR6][R188.64] ;  /* 0x00000006bcbb8981 */ /* 0x000124000c1e1500 */
[----:B0-----:R-:W-:Y:S02]  /*11740*/  PRMT R188, RZ, 0x7610, R188 ;  /* 0x00007610ffbc7816 */ /* 0x001fe400000000bc */
[----:B------:R-:W-:-:S04]  /*11750*/  PRMT R189, RZ, 0x7610, R189 ;  /* 0x00007610ffbd7816 */ /* 0x000fc800000000bd */
[----:B---3--:R2:W3:Y:S02]  /*11760*/  @!P0 LDG.E.U16 R188, desc[UR6][R190.64] ;  /* 0x00000006bebc8981 */ /* 0x0084e4000c1e1500 */
[----:B--2---:R-:W-:Y:S02]  /*11770*/  @!P0 IMAD.MOV.U32 R190, RZ, RZ, R3 ;  /* 0x000000ffffbe8224 */ /* 0x004fe400078e0003 */
[----:B------:R-:W-:Y:S01]  /*11780*/  @!P0 IMAD.MOV.U32 R191, RZ, RZ, R224 ;  /* 0x000000ffffbf8224 */ /* 0x000fe200078e00e0 */
[----:B------:R-:W2:Y:S04]  /*11790*/  LDL R3, [R1+0x3b0] ;  /* 0x0003b00001037983 */ /* 0x000ea80000100800 */
[----:B------:R0:W3:Y:S04]  /*117a0*/  @!P0 LDG.E.U16 R189, desc[UR6][R190.64] ;  /* 0x00000006bebd8981 */ /* 0x0000e8000c1e1500 */
[----:B------:R-:W3:Y:S01]  /*117b0*/  LDL R224, [R1+0x3ac] ;  /* 0x0003ac0001e07983 */ /* 0x000ee20000100800 */
[----:B0-----:R-:W-:-:S02]  /*117c0*/  @!P0 IMAD.MOV.U32 R190, RZ, RZ, R247 ;  /* 0x000000ffffbe8224 */ /* 0x001fc400078e00f7 */
[----:B------:R-:W-:Y:S01]  /*117d0*/  @!P0 IMAD.MOV.U32 R191, RZ, RZ, R250 ;  /* 0x000000ffffbf8224 */ /* 0x000fe200078e00fa */
[----:B------:R0:W-:Y:S04]  /*117e0*/  STL [R1+0x864], R247 ;  /* 0x000864f701007387 */ /* 0x0001e80000100800 */
[----:B------:R1:W3:Y:S04]  /*117f0*/  @!P0 LDG.E.U16 R192, desc[UR6][R190.64] ;  /* 0x00000006bec08981 */ /* 0x0002e8000c1e1500 */
[----:B0-----:R-:W3:Y:S04]  /*11800*/  LDL.LU R247, [R1+0xec] ;  /* 0x0000ec0001f77983 */ /* 0x001ee80000300800 */
[----:B------:R0:W-:Y:S01]  /*11810*/  STL [R1+0x860], R250 ;  /* 0x000860fa01007387 */ /* 0x0001e20000100800 */
[----:B-1----:R-:W-:-:S02]  /*11820*/  @!P0 IMAD.MOV.U32 R190, RZ, RZ, R244 ;  /* 0x000000ffffbe8224 */ /* 0x002fc400078e00f4 */
[----:B------:R-:W-:-:S05]  /*11830*/  @!P0 IMAD.MOV.U32 R191, RZ, RZ, R242 ;  /* 0x000000ffffbf8224 */ /* 0x000fca00078e00f2 */
[----:B------:R4:W3:Y:S04]  /*11840*/  @!P0 LDG.E.U16 R193, desc[UR6][R190.64] ;  /* 0x00000006bec18981 */ /* 0x0008e8000c1e1500 */
[----:B0-----:R-:W3:Y:S04]  /*11850*/  LDL.LU R250, [R1+0xb0] ;  /* 0x0000b00001fa7983 */ /* 0x001ee80000300800 */
[----:B------:R0:W-:Y:S04]  /*11860*/  STL [R1+0x86c], R244 ;  /* 0x00086cf401007387 */ /* 0x0001e80000100800 */
[----:B0-----:R-:W3:Y:S04]  /*11870*/  LDL.LU R244, [R1+0x12c] ;  /* 0x00012c0001f47983 */ /* 0x001ee80000300800 */
[----:B------:R0:W-:Y:S04]  /*11880*/  STL [R1+0x868], R242 ;  /* 0x000868f201007387 */ /* 0x0001e80000100800 */
[----:B0-----:R-:W3:Y:S04]  /*11890*/  LDL.LU R242, [R1+0xf0] ;  /* 0x0000f00001f27983 */ /* 0x001ee80000300800 */
[----:B------:R-:W2:Y:S01]  /*118a0*/  LDL R191, [R1+0x3f8] ;  /* 0x0003f80001bf7983 */ /* 0x000ea20000100800 */
[----:B----4-:R-:W-:-:S03]  /*118b0*/  @!P0 IMAD.MOV.U32 R190, RZ, RZ, R234 ;  /* 0x000000ffffbe8224 */ /* 0x010fc600078e00ea */
[----:B------:R0:W-:Y:S04]  /*118c0*/  STS.U16 [R217+UR4+0x2100], R194 ;  /* 0x002100c2d9007988 */ /* 0x0001e80008000404 */
[----:B------:R1:W-:Y:S04]  /*118d0*/  STS.U16 [R217+UR4+0x2500], R210 ;  /* 0x002500d2d9007988 */ /* 0x0003e80008000404 */
[----:B------:R-:W4:Y:S01]  /*118e0*/  LDL R234, [R1+0x2b0] ;  /* 0x0002b00001ea7983 */ /* 0x000f220000100800 */
[----:B0-----:R-:W-:Y:S02]  /*118f0*/  PRMT R194, RZ, 0x7610, R194 ;  /* 0x00007610ffc27816 */ /* 0x001fe400000000c2 */
[----:B-1----:R-:W-:-:S04]  /*11900*/  PRMT R210, RZ, 0x7610, R210 ;  /* 0x00007610ffd27816 */ /* 0x002fc800000000d2 */
[----:B--2---:R0:W2:Y:S02]  /*11910*/  @!P0 LDG.E.U16 R194, desc[UR6][R190.64] ;  /* 0x00000006bec28981 */ /* 0x0040a4000c1e1500 */
[----:B0-----:R-:W-:Y:S02]  /*11920*/  @!P0 IMAD.MOV.U32 R190, RZ, RZ, R3 ;  /* 0x000000ffffbe8224 */ /* 0x001fe400078e0003 */
[----:B---3--:R-:W-:Y:S01]  /*11930*/  @!P0 IMAD.MOV.U32 R191, RZ, RZ, R224 ;  /* 0x000000ffffbf8224 */ /* 0x008fe200078e00e0 */
[----:B------:R0:W-:Y:S04]  /*11940*/  STS.U16 [R217+UR4+0x2900], R209 ;  /* 0x002900d1d9007988 */ /* 0x0001e80008000404 */
[----:B------:R1:W3:Y:S04]  /*11950*/  @!P0 LDG.E.U16 R210, desc[UR6][R190.64] ;  /* 0x00000006bed28981 */ /* 0x0002e8000c1e1500 */
[----:B------:R-:W2:Y:S04]  /*11960*/  LDL R224, [R1+0x26c] ;  /* 0x00026c0001e07983 */ /* 0x000ea80000100800 */
[----:B------:R-:W3:Y:S04]  /*11970*/  LDL R3, [R1+0x270] ;  /* 0x0002700001037983 */ /* 0x000ee80000100800 */
[----:B------:R-:W1:Y:S04]  /*11980*/  LDL R190, [R1+0x36c] ;  /* 0x00036c0001be7983 */ /* 0x000e680000100800 */
[----:B------:R-:W1:Y:S01]  /*11990*/  LDL R191, [R1+0x370] ;  /* 0x0003700001bf7983 */ /* 0x000e620000100800 */
[----:B0-----:R-:W-:-:S02]  /*119a0*/  PRMT R209, RZ, 0x7610, R209 ;  /* 0x00007610ffd17816 */ /* 0x001fc400000000d1 */
[----:B-1----:R-:W-:-:S04]  /*119b0*/  @!P0 LOP3.LUT R191, R191, R190, RZ, 0x3c, !PT ;  /* 0x000000bebfbf8212 */ /* 0x002fc800078e3cff */
[----:B------:R-:W-:-:S04]  /*119c0*/  @!P0 LOP3.LUT R190, R191, R190, RZ, 0x3c, !PT ;  /* 0x000000bebfbe8212 */ /* 0x000fc800078e3cff */
[----:B------:R-:W-:-:S05]  /*119d0*/  @!P0 LOP3.LUT R191, R191, R190, RZ, 0x3c, !PT ;  /* 0x000000bebfbf8212 */ /* 0x000fca00078e3cff */
[----:B------:R0:W2:Y:S04]  /*119e0*/  @!P0 LDG.E.U16 R209, desc[UR6][R190.64] ;  /* 0x00000006bed18981 */ /* 0x0000a8000c1e1500 */
[----:B------:R-:W0:Y:S04]  /*119f0*/  LDL R190, [R1+0x32c] ;  /* 0x00032c0001be7983 */ /* 0x000e280000100800 */
[----:B------:R-:W0:Y:S04]  /*11a00*/  LDL R191, [R1+0x330] ;  /* 0x0003300001bf7983 */ /* 0x000e280000100800 */
[----:B------:R1:W-:Y:S02]  /*11a10*/  STS.U16 [R217+UR4+0x2d00], R208 ;  /* 0x002d00d0d9007988 */ /* 0x0003e40008000404 */
[----:B-1----:R-:W-:-:S02]  /*11a20*/  PRMT R208, RZ, 0x7610, R208 ;  /* 0x00007610ffd07816 */ /* 0x002fc400000000d0 */
[----:B0-----:R-:W-:-:S04]  /*11a30*/  @!P0 LOP3.LUT R191, R191, R190, RZ, 0x3c, !PT ;  /* 0x000000bebfbf8212 */ /* 0x001fc800078e3cff */
        /* <DEDUP_REMOVED lines=11> */
[----:B------:R-:W3:Y:S01]  /*11af0*/  LDL R191, [R1+0x2ac] ;  /* 0x0002ac0001bf7983 */ /* 0x000ee20000100800 */
[----:B----4-:R-:W-:-:S03]  /*11b00*/  @!P0 IMAD.MOV.U32 R190, RZ, RZ, R234 ;  /* 0x000000ffffbe8224 */ /* 0x010fc600078e00ea */
[----:B------:R0:W-:Y:S04]  /*11b10*/  STS.U16 [R217+UR4+0x3500], R206 ;  /* 0x003500ced9007988 */ /* 0x0001e80008000404 */
[----:B------:R1:W-:Y:S04]  /*11b20*/  STS.U16 [R217+UR4+0x3900], R205 ;  /* 0x003900cdd9007988 */ /* 0x0003e80008000404 */
[----:B------:R-:W4:Y:S01]  /*11b30*/  LDL R234, [R1+0x170] ;  /* 0x0001700001ea7983 */ /* 0x000f220000100800 */
[----:B0-----:R-:W-:Y:S02]  /*11b40*/  PRMT R206, RZ, 0x7610, R206 ;  /* 0x00007610ffce7816 */ /* 0x001fe400000000ce */
[----:B-1----:R-:W-:-:S04]  /*11b50*/  PRMT R205, RZ, 0x7610, R205 ;  /* 0x00007610ffcd7816 */ /* 0x002fc800000000cd */
[----:B---3--:R0:W3:Y:S02]  /*11b60*/  @!P0 LDG.E.U16 R206, desc[UR6][R190.64] ;  /* 0x00000006bece8981 */ /* 0x0080e4000c1e1500 */
[----:B0-----:R-:W-:Y:S02]  /*11b70*/  @!P0 IMAD.MOV.U32 R190, RZ, RZ, R3 ;  /* 0x000000ffffbe8224 */ /* 0x001fe400078e0003 */
[----:B--2---:R-:W-:Y:S01]  /*11b80*/  @!P0 IMAD.MOV.U32 R191, RZ, RZ, R224 ;  /* 0x000000ffffbf8224 */ /* 0x004fe200078e00e0 */
[----:B------:R0:W-:Y:S04]  /*11b90*/  STS.U16 [R217+UR4+0x3d00], R204 ;  /* 0x003d00ccd9007988 */ /* 0x0001e80008000404 */
[----:B------:R1:W2:Y:S04]  /*11ba0*/  @!P0 LDG.E.U16 R205, desc[UR6][R190.64] ;  /* 0x00000006becd8981 */ /* 0x0002a8000c1e1500 */
        /* <DEDUP_REMOVED lines=9> */
[----:B------:R-:W0:Y:S01]  /*11c40*/  LDL R191, [R1+0x1f0] ;  /* 0x0001f00001bf7983 */ /* 0x000e220000100800 */
[----:B------:R-:W-:-:S05]  /*11c50*/  LOP3.LUT R224, R6, 0x30, RZ, 0x3c, !PT ;  /* 0x0000003006e07812 */ /* 0x000fca00078e3cff */
[----:B------:R1:W-:Y:S02]  /*11c60*/  STS.U16 [R224+UR4+0x180], R203 ;  /* 0x000180cbe0007988 */ /* 0x0003e40008000404 */
[----:B-1----:R-:W-:Y:S02]  /*11c70*/  PRMT R203, RZ, 0x7610, R203 ;  /* 0x00007610ffcb7816 */ /* 0x002fe400000000cb */
        /* <DEDUP_REMOVED lines=15> */
[----:B------:R-:W4:Y:S01]  /*11d70*/  LDL R234, [R1+0x3f4] ;  /* 0x0003f40001ea7983 */ /* 0x000f220000100800 */
[----:B0-----:R-:W-:-:S03]  /*11d80*/  PRMT R201, RZ, 0x7610, R201 ;  /* 0x00007610ffc97816 */ /* 0x001fc600000000c9 */
[----:B------:R0:W-:Y:S04]  /*11d90*/  STS.U16 [R224+UR4+0xd80], R200 ;  /* 0x000d80c8e0007988 */ /* 0x0001e80008000404 */
[----:B0-----:R-:W2:Y:S01]  /*11da0*/  LDL R224, [R1+0x3a4] ;  /* 0x0003a40001e07983 */ /* 0x001ea20000100800 */
[----:B------:R-:W-:-:S03]  /*11db0*/  PRMT R200, RZ, 0x7610, R200 ;  /* 0x00007610ffc87816 */ /* 0x000fc600000000c8 */
[----:B---3--:R0:W3:Y:S02]  /*11dc0*/  @!P0 LDG.E.U16 R201, desc[UR6][R190.64] ;  /* 0x00000006bec98981 */ /* 0x0080e4000c1e1500 */
[----:B0-----:R-:W-:Y:S02]  /*11dd0*/  @!P0 IMAD.MOV.U32 R190, RZ, RZ, R3 ;  /* 0x000000ffffbe8224 */ /* 0x001fe400078e0003 */
[----:B------:R-:W2:Y:S01]  /*11de0*/  LDL R3, [R1+0x3a8] ;  /* 0x0003a80001037983 */ /* 0x000ea20000100800 */
[----:B------:R-:W-:-:S03]  /*11df0*/  @!P0 IMAD.MOV.U32 R191, RZ, RZ, R244 ;  /* 0x000000ffffbf8224 */ /* 0x000fc600078e00f4 */
[----:B------:R0:W-:Y:S04]  /*11e00*/  STL [R1+0x870], R244 ;  /* 0x000870f401007387 */ /* 0x0001e80000100800 */
[----:B------:R1:W3:Y:S01]  /*11e10*/  @!P0 LDG.E.U16 R200, desc[UR6][R190.64] ;  /* 0x00000006bec88981 */ /* 0x0002e2000c1e1500 */
[----:B0-----:R-:W-:-:S05]  /*11e20*/  LOP3.LUT R244, R6, 0x30, RZ, 0x3c, !PT ;  /* 0x0000003006f47812 */ /* 0x001fca00078e3cff */
[----:B------:R0:W-:Y:S01]  /*11e30*/  STS.U16 [R244+UR4+0x1180], R199 ;  /* 0x001180c7f4007988 */ /* 0x0001e20008000404 */
[----:B-1----:R-:W-:Y:S02]  /*11e40*/  @!P0 IMAD.MOV.U32 R190, RZ, RZ, R242 ;  /* 0x000000ffffbe8224 */ /* 0x002fe400078e00f2 */
[----:B------:R-:W-:Y:S01]  /*11e50*/  @!P0 IMAD.MOV.U32 R191, RZ, RZ, R247 ;  /* 0x000000ffffbf8224 */ /* 0x000fe200078e00f7 */
[----:B------:R1:W-:Y:S01]  /*11e60*/  STS.U16 [R244+UR4+0x1580], R198 ;  /* 0x001580c6f4007988 */ /* 0x0003e20008000404 */
[----:B0-----:R-:W-:-:S03]  /*11e70*/  PRMT R199, RZ, 0x7610, R199 ;  /* 0x00007610ffc77816 */ /* 0x001fc600000000c7 */
[----:B------:R0:W-:Y:S01]  /*11e80*/  STL [R1+0x878], R242 ;  /* 0x000878f201007387 */ /* 0x0001e20000100800 */
[----:B-1----:R-:W-:-:S03]  /*11e90*/  PRMT R198, RZ, 0x7610, R198 ;  /* 0x00007610ffc67816 */ /* 0x002fc600000000c6 */
[----:B------:R1:W3:Y:S04]  /*11ea0*/  @!P0 LDG.E.U16 R199, desc[UR6][R190.64] ;  /* 0x00000006bec78981 */ /* 0x0002e8000c1e1500 */
[----:B0-----:R-:W2:Y:S01]  /*11eb0*/  LDL R242, [R1+0x3f0] ;  /* 0x0003f00001f27983 */ /* 0x001ea20000100800 */
[----:B-1----:R-:W-:Y:S02]  /*11ec0*/  @!P0 IMAD.MOV.U32 R190, RZ, RZ, R250 ;  /* 0x000000ffffbe8224 */ /* 0x002fe400078e00fa */
[----:B------:R-:W-:Y:S01]  /*11ed0*/  @!P0 IMAD.MOV.U32 R191, RZ, RZ, R248 ;  /* 0x000000ffffbf8224 */ /* 0x000fe200078e00f8 */
[----:B------:R0:W-:Y:S04]  /*11ee0*/  STS.U16 [R244+UR4+0x1980], R197 ;  /* 0x001980c5f4007988 */ /* 0x0001e80008000404 */
[----:B------:R1:W3:Y:S04]  /*11ef0*/  @!P0 LDG.E.U16 R198, desc[UR6][R190.64] ;  /* 0x00000006bec68981 */ /* 0x0002e8000c1e1500 */
[----:B------:R-:W-:Y:S01]  /*11f00*/  STL [R1+0x874], R247 ;  /* 0x000874f701007387 */ /* 0x000fe20000100800 */
[----:B0-----:R-:W-:-:S03]  /*11f10*/  PRMT R197, RZ, 0x7610, R197 ;  /* 0x00007610ffc57816 */ /* 0x001fc600000000c5 */
[----:B------:R-:W-:Y:S01]  /*11f20*/  STL [R1+0x880], R250 ;  /* 0x000880fa01007387 */ /* 0x000fe20000100800 */
[----:B-1----:R-:W-:Y:S02]  /*11f30*/  @!P0 IMAD.MOV.U32 R190, RZ, RZ, R252 ;  /* 0x000000ffffbe8224 */ /* 0x002fe400078e00fc */
[----:B------:R-:W-:Y:S01]  /*11f40*/  @!P0 IMAD.MOV.U32 R191, RZ, RZ, R0 ;  /* 0x000000ffffbf8224 */ /* 0x000fe200078e0000 */
[----:B------:R-:W-:Y:S04]  /*11f50*/  STL [R1+0x87c], R248 ;  /* 0x00087cf801007387 */ /* 0x000fe80000100800 */
[----:B------:R-:W-:Y:S04]  /*11f60*/  STL [R1+0x888], R252 ;  /* 0x000888fc01007387 */ /* 0x000fe80000100800 */
[----:B------:R-:W-:Y:S04]  /*11f70*/  STL [R1+0x884], R0 ;  /* 0x0008840001007387 */ /* 0x000fe80000100800 */
[----:B------:R0:W3:Y:S04]  /*11f80*/  @!P0 LDG.E.U16 R197, desc[UR6][R190.64] ;  /* 0x00000006bec58981 */ /* 0x0000e8000c1e1500 */
[----:B------:R1:W-:Y:S04]  /*11f90*/  STL [R1+0x890], R239 ;  /* 0x000890ef01007387 */ /* 0x0003e80000100800 */
[----:B------:R4:W-:Y:S01]  /*11fa0*/  STL [R1+0x88c], R236 ;  /* 0x00088cec01007387 */ /* 0x0009e20000100800 */
[----:B0-----:R-:W-:-:S02]  /*11fb0*/  @!P0 IMAD.MOV.U32 R190, RZ, RZ, R239 ;  /* 0x000000ffffbe8224 */ /* 0x001fc400078e00ef */
[----:B------:R-:W-:Y:S01]  /*11fc0*/  @!P0 IMAD.MOV.U32 R191, RZ, RZ, R236 ;  /* 0x000000ffffbf8224 */ /* 0x000fe200078e00ec */
[----:B-1----:R-:W3:Y:S04]  /*11fd0*/  LDL R239, [R1+0x364] ;  /* 0x0003640001ef7983 */ /* 0x002ee80000100800 */
[----:B----4-:R-:W4:Y:S04]  /*11fe0*/  LDL R236, [R1+0x368] ;  /* 0x0003680001ec7983 */ /* 0x010f280000100800 */
[----:B------:R0:W-:Y:S04]  /*11ff0*/  STS.U16 [R244+UR4+0x1d80], R196 ;  /* 0x001d80c4f4007988 */ /* 0x0001e80008000404 */
[----:B------:R1:W-:Y:S01]  /*12000*/  STS.U16 [R244+UR4+0x2180], R195 ;  /* 0x002180c3f4007988 */ /* 0x0003e20008000404 */
[----:B0-----:R-:W-:-:S02]  /*12010*/  PRMT R196, RZ, 0x7610, R196 ;  /* 0x00007610ffc47816 */ /* 0x001fc400000000c4 */
[----:B-1----:R-:W-:-:S04]  /*12020*/  PRMT R195, RZ, 0x7610, R195 ;  /* 0x00007610ffc37816 */ /* 0x002fc800000000c3 */
[----:B------:R0:W4:Y:S01]  /*12030*/  @!P0 LDG.E.U16 R196, desc[UR6][R190.64] ;  /* 0x00000006bec48981 */ /* 0x000122000c1e1500 */
[----:B------:R-:W-:Y:S01]  /*12040*/  PRMT R211, RZ, 0x7610, R211 ;  /* 0x00007610ffd37816 */ /* 0x000fe200000000d3 */
[----:B0-----:R-:W-:Y:S02]  /*12050*/  @!P0 IMAD.MOV.U32 R190, RZ, RZ, R234 ;  /* 0x000000ffffbe8224 */ /* 0x001fe400078e00ea */
[----:B------:R0:W-:Y:S02]  /*12060*/  STS.U16 [R244+UR4+0x2580], R214 ;  /* 0x002580d6f4007988 */ /* 0x0001e40008000404 */
[----:B0-----:R-:W-:Y:S01]  /*12070*/  PRMT R214, RZ, 0x7610, R214 ;  /* 0x00007610ffd67816 */ /* 0x001fe200000000d6 */
[----:B--2---:R-:W-:Y:S02]  /*12080*/  @!P0 IMAD.MOV.U32 R191, RZ, RZ, R242 ;  /* 0x000000ffffbf8224 */ /* 0x004fe400078e00f2 */
[----:B------:R-:W2:Y:S04]  /*12090*/  LDL R242, [R1+0x2a4] ;  /* 0x0002a40001f27983 */ /* 0x000ea80000100800 */
[----:B------:R0:W2:Y:S02]  /*120a0*/  @!P0 LDG.E.U16 R195, desc[UR6][R190.64] ;  /* 0x00000006bec38981 */ /* 0x0000a4000c1e1500 */
[----:B0-----:R-:W-:-:S02]  /*120b0*/  @!P0 IMAD.MOV.U32 R190, RZ, RZ, R3 ;  /* 0x000000ffffbe8224 */ /* 0x001fc400078e0003 */
[----:B------:R-:W-:Y:S01]  /*120c0*/  @!P0 IMAD.MOV.U32 R191, RZ, RZ, R224 ;  /* 0x000000ffffbf8224 */ /* 0x000fe200078e00e0 */
[----:B------:R-:W2:Y:S04]  /*120d0*/  LDL R3, [R1+0x2a8] ;  /* 0x0002a80001037983 */ /* 0x000ea80000100800 */
[----:B------:R-:W2:Y:S04]  /*120e0*/  LDL.LU R234, [R1+0x70] ;  /* 0x0000700001ea7983 */ /* 0x000ea80000300800 */
[----:B------:R3:W2:Y:S04]  /*120f0*/  @!P0 LDG.E.U16 R211, desc[UR6][R190.64] ;  /* 0x00000006bed38981 */ /* 0x0006a8000c1e1500 */
[----:B------:R-:W2:Y:S04]  /*12100*/  LDL.LU R224, [R1+0x60] ;  /* 0x0000600001e07983 */ /* 0x000ea80000300800 */
[----:B------:R-:W2:Y:S04]  /*12110*/  LDL.LU R0, [R1+0x54] ;  /* 0x0000540001007983 */ /* 0x000ea80000300800 */
[----:B------:R-:W2:Y:S04]  /*12120*/  LDL.LU R252, [R1+0x48] ;  /* 0x0000480001fc7983 */ /* 0x000ea80000300800 */
[----:B------:R-:W2:Y:S04]  /*12130*/  LDL.LU R248, [R1+0x3c] ;  /* 0x00003c0001f87983 */ /* 0x000ea80000300800 */
[----:B------:R-:W2:Y:S01]  /*12140*/  LDL.LU R250, [R1+0x30] ;  /* 0x0000300001fa7983 */ /* 0x000ea20000300800 */
[----:B---3--:R-:W-:-:S03]  /*12150*/  @!P0 IMAD.MOV.U32 R191, RZ, RZ, R239 ;  /* 0x000000ffffbf8224 */ /* 0x008fc600078e00ef */
[----:B------:R-:W3:Y:S01]  /*12160*/  LDL.LU R247, [R1+0x28] ;  /* 0x0000280001f77983 */ /* 0x000ee20000300800 */
[----:B----4-:R-:W-:-:S03]  /*12170*/  @!P0 IMAD.MOV.U32 R190, RZ, RZ, R236 ;  /* 0x000000ffffbe8224 */ /* 0x010fc600078e00ec */
[----:B------:R0:W-:Y:S04]  /*12180*/  STS.U16 [R244+UR4+0x2980], R241 ;  /* 0x002980f1f4007988 */ /* 0x0001e80008000404 */
[----:B------:R1:W4:Y:S04]  /*12190*/  @!P0 LDG.E.U16 R214, desc[UR6][R190.64] ;  /* 0x00000006bed68981 */ /* 0x000328000c1e1500 */
[----:B------:R-:W3:Y:S04]  /*121a0*/  LDL R236, [R1+0x268] ;  /* 0x0002680001ec7983 */ /* 0x000ee80000100800 */
[----:B0-----:R-:W2:Y:S04]  /*121b0*/  LDL R241, [R1+0x2e8] ;  /* 0x0002e80001f17983 */ /* 0x001ea80000100800 */
[----:B------:R-:W1:Y:S04]  /*121c0*/  LDL R190, [R1+0x324] ;  /* 0x0003240001be7983 */ /* 0x000e680000100800 */
[----:B------:R-:W1:Y:S04]  /*121d0*/  LDL R191, [R1+0x328] ;  /* 0x0003280001bf7983 */ /* 0x000e680000100800 */
[----:B------:R0:W-:Y:S04]  /*121e0*/  STS.U16 [R244+UR4+0x2d80], R233 ;  /* 0x002d80e9f4007988 */ /* 0x0001e80008000404 */
[----:B------:R-:W4:Y:S01]  /*121f0*/  LDL R239, [R1+0x264] ;  /* 0x0002640001ef7983 */ /* 0x000f220000100800 */
[----:B0-----:R-:W-:-:S02]  /*12200*/  PRMT R233, RZ, 0x7610, R233 ;  /* 0x00007610ffe97816 */ /* 0x001fc400000000e9 */
[----:B-1----:R-:W-:-:S04]  /*12210*/  @!P0 LOP3.LUT R191, R191, R190, RZ, 0x3c, !PT ;  /* 0x000000bebfbf8212 */ /* 0x002fc800078e3cff */
[----:B------:R-:W-:-:S04]  /*12220*/  @!P0 LOP3.LUT R190, R191, R190, RZ, 0x3c, !PT ;  /* 0x000000bebfbe8212 */ /* 0x000fc800078e3cff */
[----:B------:R-:W-:-:S05]  /*12230*/  @!P0 LOP3.LUT R191, R191, R190, RZ, 0x3c, !PT ;  /* 0x000000bebfbf8212 */ /* 0x000fca00078e3cff */
[----:B------:R2:W4:Y:S04]  /*12240*/  @!P0 LDG.E.U16 R233, desc[UR6][R190.64] ;  /* 0x00000006bee98981 */ /* 0x000528000c1e1500 */
[----:B------:R-:W3:Y:S01]  /*12250*/  LDL R191, [R1+0x2e4] ;  /* 0x0002e40001bf7983 */ /* 0x000ee20000100800 */
[----:B--2---:R-:W-:-:S03]  /*12260*/  @!P0 IMAD.MOV.U32 R190, RZ, RZ, R241 ;  /* 0x000000ffffbe8224 */ /* 0x004fc600078e00f1 */
[----:B------:R0:W-:Y:S04]  /*12270*/  STS.U16 [R244+UR4+0x3180], R226 ;  /* 0x003180e2f4007988 */ /* 0x0001e80008000404 */
[----:B------:R1:W-:Y:S04]  /*12280*/  STS.U16 [R244+UR4+0x3580], R219 ;  /* 0x003580dbf4007988 */ /* 0x0003e80008000404 */
[----:B------:R-:W2:Y:S01]  /*12290*/  LDL.LU R241, [R1+0x50] ;  /* 0x0000500001f17983 */ /* 0x000ea20000300800 */
[----:B0-----:R-:W-:Y:S02]  /*122a0*/  PRMT R226, RZ, 0x7610, R226 ;  /* 0x00007610ffe27816 */ /* 0x001fe400000000e2 */
[----:B-1----:R-:W-:Y:S01]  /*122b0*/  PRMT R219, RZ, 0x7610, R219 ;  /* 0x00007610ffdb7816 */ /* 0x002fe200000000db */
[----:B------:R-:W-:Y:S04]  /*122c0*/  STS.U16 [R244+UR4+0x3980], R213 ;  /* 0x003980d5f4007988 */ /* 0x000fe80008000404 */
[----:B------:R-:W-:Y:S04]  /*122d0*/  STS.U16 [R244+UR4+0x3d80], R11 ;  /* 0x003d800bf4007988 */ /* 0x000fe80008000404 */
[----:B---3--:R0:W3:Y:S02]  /*122e0*/  @!P0 LDG.E.U16 R226, desc[UR6][R190.64] ;  /* 0x00000006bee28981 */ /* 0x0080e4000c1e1500 */
[----:B0-----:R-:W-:-:S02]  /*122f0*/  @!P0 IMAD.MOV.U32 R190, RZ, RZ, R3 ;  /* 0x000000ffffbe8224 */ /* 0x001fc400078e0003 */
[----:B------:R-:W-:Y:S01]  /*12300*/  @!P0 IMAD.MOV.U32 R191, RZ, RZ, R242 ;  /* 0x000000ffffbf8224 */ /* 0x000fe200078e00f2 */
[----:B------:R-:W-:Y:S01]  /*12310*/  LOP3.LUT R3, R6, 0x40, RZ, 0x3c, !PT ;  /* 0x0000004006037812 */ /* 0x000fe200078e3cff */
[----:B------:R-:W3:Y:S04]  /*12320*/  LDL.LU R242, [R1+0x44] ;  /* 0x0000440001f27983 */ /* 0x000ee80000300800 */
[----:B------:R0:W3:Y:S04]  /*12330*/  @!P0 LDG.E.U16 R219, desc[UR6][R190.64] ;  /* 0x00000006bedb8981 */ /* 0x0000e8000c1e1500 */
[----:B------:R1:W-:Y:S01]  /*12340*/  STS.U16 [R3+UR4+0x200], R234 ;  /* 0x000200ea03007988 */ /* 0x0003e20008000404 */
[----:B0-----:R-:W-:-:S02]  /*12350*/  @!P0 IMAD.MOV.U32 R190, RZ, RZ, R236 ;  /* 0x000000ffffbe8224 */ /* 0x001fc400078e00ec */
[----:B----4-:R-:W-:Y:S01]  /*12360*/  @!P0 IMAD.MOV.U32 R191, RZ, RZ, R239 ;  /* 0x000000ffffbf8224 */ /* 0x010fe200078e00ef */
[----:B------:R-:W4:Y:S04]  /*12370*/  LDL.LU R236, [R1+0x38] ;  /* 0x0000380001ec7983 */ /* 0x000f280000300800 */
[----:B------:R-:W4:Y:S04]  /*12380*/  LDL.LU R239, [R1+0x2c] ;  /* 0x00002c0001ef7983 */ /* 0x000f280000300800 */
[----:B-1----:R-:W2:Y:S04]  /*12390*/  LDL.LU R234, [R1+0x8fc] ;  /* 0x0008fc0001ea7983 */ /* 0x002ea80000300800 */
[----:B------:R0:W-:Y:S04]  /*123a0*/  STS.U16 [R3+UR4+0x600], R224 ;  /* 0x000600e003007988 */ /* 0x0001e80008000404 */
[----:B------:R-:W-:Y:S04]  /*123b0*/  STS.U16 [R3+UR4+0xa00], R0 ;  /* 0x000a000003007988 */ /* 0x000fe80008000404 */
[----:B------:R-:W-:Y:S04]  /*123c0*/  STS.U16 [R3+UR4+0xe00], R252 ;  /* 0x000e00fc03007988 */ /* 0x000fe80008000404 */
[----:B------:R-:W-:Y:S04]  /*123d0*/  STS.U16 [R3+UR4+0x1200], R248 ;  /* 0x001200f803007988 */ /* 0x000fe80008000404 */
[----:B------:R-:W-:Y:S04]  /*123e0*/  STS.U16 [R3+UR4+0x1600], R250 ;  /* 0x001600fa03007988 */ /* 0x000fe80008000404 */
[----:B------:R-:W-:Y:S04]  /*123f0*/  STS.U16 [R3+UR4+0x1a00], R247 ;  /* 0x001a00f703007988 */ /* 0x000fe80008000404 */
[----:B0-----:R-:W4:Y:S04]  /*12400*/  LDL.LU R224, [R1+0x8f8] ;  /* 0x0008f80001e07983 */ /* 0x001f280000300800 */
[----:B--2---:R0:W-:Y:S04]  /*12410*/  STS.U16 [R3+UR4+0x1e00], R234 ;  /* 0x001e00ea03007988 */ /* 0x0041e80008000404 */
[----:B------:R1:W-:Y:S04]  /*12420*/  STS.U16 [R3+UR4+0x2200], R227 ;  /* 0x002200e303007988 */ /* 0x0003e80008000404 */
[----:B0-----:R-:W2:Y:S04]  /*12430*/  LDL.LU R234, [R1+0x8f4] ;  /* 0x0008f40001ea7983 */ /* 0x001ea80000300800 */
[----:B-1----:R-:W2:Y:S04]  /*12440*/  LDL.LU R227, [R1+0x8f0] ;  /* 0x0008f00001e37983 */ /* 0x002ea80000300800 */
[----:B------:R-:W2:Y:S04]  /*12450*/  LDL.LU R0, [R1+0x68] ;  /* 0x0000680001007983 */ /* 0x000ea80000300800 */
[----:B------:R-:W2:Y:S04]  /*12460*/  LDL.LU R252, [R1+0x58] ;  /* 0x0000580001fc7983 */ /* 0x000ea80000300800 */
[----:B------:R-:W2:Y:S04]  /*12470*/  LDL.LU R248, [R1+0x4c] ;  /* 0x00004c0001f87983 */ /* 0x000ea80000300800 */
[----:B------:R-:W2:Y:S04]  /*12480*/  LDL.LU R250, [R1+0x40] ;  /* 0x0000400001fa7983 */ /* 0x000ea80000300800 */
[----:B------:R-:W-:Y:S04]  /*12490*/  STS.U16 [R3+UR4+0x2600], R7 ;  /* 0x0026000703007988 */ /* 0x000fe80008000404 */
[----:B------:R-:W2:Y:S04]  /*124a0*/  LDL.LU R247, [R1+0x34] ;  /* 0x0000340001f77983 */ /* 0x000ea80000300800 */
[----:B------:R0:W-:Y:S04]  /*124b0*/  STS.U16 [R3+UR4+0x2a00], R246 ;  /* 0x002a00f603007988 */ /* 0x0001e80008000404 */
[----:B------:R1:W-:Y:S04]  /*124c0*/  STS.U16 [R3+UR4+0x2e00], R238 ;  /* 0x002e00ee03007988 */ /* 0x0003e80008000404 */
[----:B0-----:R-:W3:Y:S04]  /*124d0*/  LDL.LU R246, [R1+0x5c] ;  /* 0x00005c0001f67983 */ /* 0x001ee80000300800 */
[----:B-1----:R-:W4:Y:S01]  /*124e0*/  LDL.LU R238, [R1+0x6c] ;  /* 0x00006c0001ee7983 */ /* 0x002f220000300800 */
[----:B------:R-:W-:-:S03]  /*124f0*/  LOP3.LUT R7, R6, 0x50, RZ, 0x3c, !PT ;  /* 0x0000005006077812 */ /* 0x000fc600078e3cff */
[----:B------:R-:W-:Y:S04]  /*12500*/  STS.U16 [R3+UR4+0x3200], R230 ;  /* 0x003200e603007988 */ /* 0x000fe80008000404 */
[----:B------:R-:W-:Y:S04]  /*12510*/  STS.U16 [R3+UR4+0x3600], R221 ;  /* 0x003600dd03007988 */ /* 0x000fe80008000404 */
[----:B------:R-:W-:Y:S04]  /*12520*/  STS.U16 [R3+UR4+0x3a00], R212 ;  /* 0x003a00d403007988 */ /* 0x000fe80008000404 */
[----:B------:R-:W-:Y:S04]  /*12530*/  STS.U16 [R3+UR4+0x3e00], R12 ;  /* 0x003e000c03007988 */ /* 0x000fe80008000404 */
[----:B----4-:R-:W-:Y:S04]  /*12540*/  STS.U16 [R7+UR4+0x280], R238 ;  /* 0x000280ee07007988 */ /* 0x010fe80008000404 */
[----:B---3--:R-:W-:Y:S04]  /*12550*/  STS.U16 [R7+UR4+0x680], R246 ;  /* 0x000680f607007988 */ /* 0x008fe80008000404 */
[----:B------:R-:W-:Y:S04]  /*12560*/  STS.U16 [R7+UR4+0xa80], R241 ;  /* 0x000a80f107007988 */ /* 0x000fe80008000404 */
[----:B------:R0:W-:Y:S04]  /*12570*/  STS.U16 [R7+UR4+0xe80], R242 ;  /* 0x000e80f207007988 */ /* 0x0001e80008000404 */
[----:B------:R-:W-:Y:S04]  /*12580*/  STS.U16 [R7+UR4+0x1280], R236 ;  /* 0x001280ec07007988 */ /* 0x000fe80008000404 */
[----:B------:R-:W-:Y:S04]  /*12590*/  STS.U16 [R7+UR4+0x1680], R239 ;  /* 0x001680ef07007988 */ /* 0x000fe80008000404 */
[----:B0-----:R-:W3:Y:S04]  /*125a0*/  LDL.LU R242, [R1+0x64] ;  /* 0x0000640001f27983 */ /* 0x001ee80000300800 */
[----:B--2---:R0:W-:Y:S04]  /*125b0*/  STS.U16 [R7+UR4+0x1a80], R227 ;  /* 0x001a80e307007988 */ /* 0x0041e80008000404 */
[----:B------:R1:W-:Y:S04]  /*125c0*/  STS.U16 [R7+UR4+0x1e80], R231 ;  /* 0x001e80e707007988 */ /* 0x0003e80008000404 */
[----:B0-----:R-:W2:Y:S04]  /*125d0*/  LDL.LU R227, [R1+0x8ec] ;  /* 0x0008ec0001e37983 */ /* 0x001ea80000300800 */
[----:B-1----:R-:W4:Y:S04]  /*125e0*/  LDL.LU R231, [R1+0x8e8] ;  /* 0x0008e80001e77983 */ /* 0x002f280000300800 */
[----:B------:R-:W-:Y:S04]  /*125f0*/  STS.U16 [R7+UR4+0x2280], R229 ;  /* 0x002280e507007988 */ /* 0x000fe80008000404 */
[----:B------:R0:W-:Y:S04]  /*12600*/  STS.U16 [R7+UR4+0x2680], R2 ;  /* 0x0026800207007988 */ /* 0x0001e80008000404 */
[----:B------:R-:W-:Y:S04]  /*12610*/  STS.U16 [R7+UR4+0x2a80], R245 ;  /* 0x002a80f507007988 */ /* 0x000fe80008000404 */
[----:B------:R-:W-:Y:S01]  /*12620*/  STS.U16 [R7+UR4+0x2e80], R237 ;  /* 0x002e80ed07007988 */ /* 0x000fe20008000404 */
[----:B0-----:R-:W-:-:S03]  /*12630*/  LOP3.LUT R2, R6, 0x60, RZ, 0x3c, !PT ;  /* 0x0000006006027812 */ /* 0x001fc600078e3cff */
[----:B------:R-:W-:Y:S04]  /*12640*/  STS.U16 [R7+UR4+0x3280], R228 ;  /* 0x003280e407007988 */ /* 0x000fe80008000404 */
        /* <DEDUP_REMOVED lines=8> */
[----:B------:R-:W2:Y:S04]  /*126d0*/  LDL.LU R229, [R1+0x8e4] ;  /* 0x0008e40001e57983 */ /* 0x000ea80000300800 */
[----:B----4-:R0:W-:Y:S04]  /*126e0*/  STS.U16 [R2+UR4+0x1700], R231 ;  /* 0x001700e702007988 */ /* 0x0101e80008000404 */
[----:B------:R1:W-:Y:S04]  /*126f0*/  STS.U16 [R2+UR4+0x1b00], R234 ;  /* 0x001b00ea02007988 */ /* 0x0003e80008000404 */
[----:B------:R4:W-:Y:S04]  /*12700*/  STS.U16 [R2+UR4+0x1f00], R4 ;  /* 0x001f000402007988 */ /* 0x0009e80008000404 */
[----:B0-----:R-:W2:Y:S04]  /*12710*/  LDL.LU R231, [R1+0x8e0] ;  /* 0x0008e00001e77983 */ /* 0x001ea80000300800 */
[----:B-1----:R-:W2:Y:S04]  /*12720*/  LDL.LU R234, [R1+0x8dc] ;  /* 0x0008dc0001ea7983 */ /* 0x002ea80000300800 */
[----:B----4-:R-:W4:Y:S04]  /*12730*/  LDL.LU R4, [R1+0x8d8] ;  /* 0x0008d80001047983 */ /* 0x010f280000300800 */
        /* <DEDUP_REMOVED lines=9> */
[----:B---3--:R0:W-:Y:S02]  /*127d0*/  STS.U16 [R5+UR4+0x380], R242 ;  /* 0x000380f205007988 */ /* 0x0081e40008000404 */
[----:B0-----:R-:W-:-:S02]  /*127e0*/  LOP3.LUT R242, R6, 0x10, RZ, 0x3c, !PT ;  /* 0x0000001006f27812 */ /* 0x001fc400078e3cff */
[----:B------:R-:W-:-:S06]  /*127f0*/  PRMT R213, RZ, 0x7610, R213 ;  /* 0x00007610ffd57816 */ /* 0x000fcc00000000d5 */
[----:B------:R-:W3:Y:S04]  /*12800*/  @!P0 LDG.E.U16 R213, desc[UR6][R190.64] ;  /* 0x00000006bed58981 */ /* 0x000ee8000c1e1500 */
[----:B----4-:R0:W-:Y:S04]  /*12810*/  STS.U16 [R5+UR4+0x780], R4 ;  /* 0x0007800405007988 */ /* 0x0101e80008000404 */
[----:B--2---:R1:W-:Y:S04]  /*12820*/  STS.U16 [R5+UR4+0xb80], R234 ;  /* 0x000b80ea05007988 */ /* 0x0043e80008000404 */
[----:B------:R2:W-:Y:S04]  /*12830*/  STS.U16 [R5+UR4+0xf80], R231 ;  /* 0x000f80e705007988 */ /* 0x0005e80008000404 */
[----:B------:R4:W-:Y:S04]  /*12840*/  STS.U16 [R5+UR4+0x1380], R229 ;  /* 0x001380e505007988 */ /* 0x0009e80008000404 */
[----:B------:R4:W-:Y:S04]  /*12850*/  STS.U16 [R5+UR4+0x1780], R227 ;  /* 0x001780e305007988 */ /* 0x0009e80008000404 */
[----:B------:R4:W-:Y:S04]  /*12860*/  STS.U16 [R5+UR4+0x1b80], R224 ;  /* 0x001b80e005007988 */ /* 0x0009e80008000404 */
[----:B------:R3:W-:Y:S04]  /*12870*/  STS.U16 [R5+UR4+0x1f80], R222 ;  /* 0x001f80de05007988 */ /* 0x0007e80008000404 */
[----:B------:R3:W-:Y:S04]  /*12880*/  STS.U16 [R5+UR4+0x2380], R220 ;  /* 0x002380dc05007988 */ /* 0x0007e80008000404 */
        /* <DEDUP_REMOVED lines=46> */
[----:B0-----:R-:W3:Y:S04]  /*12b70*/  LDL.LU R4, [R1+0x8d4] ;  /* 0x0008d40001047983 */ /* 0x001ee80000300800 */
[----:B------:R-:W-:Y:S04]  /*12b80*/  STS.U16 [R217+UR4+0x9d00], R183 ;  /* 0x009d00b7d9007988 */ /* 0x000fe80008000404 */
[----:B-1----:R-:W3:Y:S04]  /*12b90*/  LDL.LU R234, [R1+0x8d0] ;  /* 0x0008d00001ea7983 */ /* 0x002ee80000300800 */
[----:B------:R-:W-:Y:S04]  /*12ba0*/  STS.U16 [R217+UR4+0xa100], R184 ;  /* 0x00a100b8d9007988 */ /* 0x000fe80008000404 */
[----:B--2---:R-:W2:Y:S04]  /*12bb0*/  LDL.LU R231, [R1+0x8cc] ;  /* 0x0008cc0001e77983 */ /* 0x004ea80000300800 */
[----:B------:R-:W-:Y:S04]  /*12bc0*/  STS.U16 [R217+UR4+0xa500], R185 ;  /* 0x00a500b9d9007988 */ /* 0x000fe80008000404 */
[----:B----4-:R-:W4:Y:S04]  /*12bd0*/  LDL.LU R229, [R1+0x8c8] ;  /* 0x0008c80001e57983 */ /* 0x010f280000300800 */
[----:B------:R-:W-:Y:S04]  /*12be0*/  STS.U16 [R217+UR4+0xa900], R186 ;  /* 0x00a900bad9007988 */ /* 0x000fe80008000404 */
[----:B------:R-:W4:Y:S04]  /*12bf0*/  LDL.LU R227, [R1+0x8c4] ;  /* 0x0008c40001e37983 */ /* 0x000f280000300800 */
[----:B------:R-:W-:Y:S04]  /*12c00*/  STS.U16 [R217+UR4+0xad00], R187 ;  /* 0x00ad00bbd9007988 */ /* 0x000fe80008000404 */
[----:B------:R-:W4:Y:S04]  /*12c10*/  LDL.LU R224, [R1+0x8c0] ;  /* 0x0008c00001e07983 */ /* 0x000f280000300800 */
[----:B------:R-:W-:Y:S04]  /*12c20*/  STS.U16 [R217+UR4+0xb100], R188 ;  /* 0x00b100bcd9007988 */ /* 0x000fe80008000404 */
[----:B---3--:R-:W3:Y:S04]  /*12c30*/  LDL.LU R222, [R1+0x8bc] ;  /* 0x0008bc0001de7983 */ /* 0x008ee80000300800 */
[----:B------:R-:W-:Y:S04]  /*12c40*/  STS.U16 [R217+UR4+0xb500], R189 ;  /* 0x00b500bdd9007988 */ /* 0x000fe80008000404 */
[----:B------:R-:W3:Y:S04]  /*12c50*/  LDL.LU R220, [R1+0x8b8] ;  /* 0x0008b80001dc7983 */ /* 0x000ee80000300800 */
[----:B------:R-:W-:Y:S04]  /*12c60*/  STS.U16 [R217+UR4+0xb900], R192 ;  /* 0x00b900c0d9007988 */ /* 0x000fe80008000404 */
[----:B------:R-:W-:Y:S04]  /*12c70*/  STL [R1+0x894], R6 ;  /* 0x0008940601007387 */ /* 0x000fe80000100800 */
[----:B------:R0:W-:Y:S04]  /*12c80*/  STS.U16 [R217+UR4+0xbd00], R193 ;  /* 0x00bd00c1d9007988 */ /* 0x0001e80008000404 */
[----:B0-----:R-:W3:Y:S04]  /*12c90*/  LDL.LU R217, [R1+0x8b4] ;  /* 0x0008b40001d97983 */ /* 0x001ee80000300800 */
[----:B------:R-:W2:Y:S04]  /*12ca0*/  LDL R13, [R1+0x3e8] ;  /* 0x0003e800010d7983 */ /* 0x000ea80000100800 */
[----:B------:R-:W2:Y:S04]  /*12cb0*/  LDL R12, [R1+0x3ec] ;  /* 0x0003ec00010c7983 */ /* 0x000ea80000100800 */
[----:B------:R-:W4:Y:S04]  /*12cc0*/  LDL R23, [R1+0x3e0] ;  /* 0x0003e00001177983 */ /* 0x000f280000100800 */
[----:B------:R-:W3:Y:S04]  /*12cd0*/  LDL R22, [R1+0x3e4] ;  /* 0x0003e40001167983 */ /* 0x000ee80000100800 */
[----:B------:R-:W-:Y:S04]  /*12ce0*/  STS.U16 [R244+UR4+0x8180], R194 ;  /* 0x008180c2f4007988 */ /* 0x000fe80008000404 */
[----:B------:R-:W-:Y:S04]  /*12cf0*/  STS.U16 [R244+UR4+0x8580], R210 ;  /* 0x008580d2f4007988 */ /* 0x000fe80008000404 */
[----:B------:R-:W4:Y:S04]  /*12d00*/  LDL R21, [R1+0x3d8] ;  /* 0x0003d80001157983 */ /* 0x000f280000100800 */
[----:B------:R-:W4:Y:S04]  /*12d10*/  LDL R20, [R1+0x3dc] ;  /* 0x0003dc0001147983 */ /* 0x000f280000100800 */
[----:B------:R-:W4:Y:S04]  /*12d20*/  LDL R15, [R1+0x39c] ;  /* 0x00039c00010f7983 */ /* 0x000f280000100800 */
[----:B------:R-:W4:Y:S04]  /*12d30*/  LDL R14, [R1+0x3a0] ;  /* 0x0003a000010e7983 */ /* 0x000f280000100800 */
[----:B------:R-:W4:Y:S04]  /*12d40*/  LDL R19, [R1+0x394] ;  /* 0x0003940001137983 */ /* 0x000f280000100800 */
[----:B------:R-:W4:Y:S04]  /*12d50*/  LDL R18, [R1+0x398] ;  /* 0x0003980001127983 */ /* 0x000f280000100800 */
[----:B------:R-:W-:Y:S04]  /*12d60*/  STS.U16 [R244+UR4+0x8980], R209 ;  /* 0x008980d1f4007988 */ /* 0x000fe80008000404 */
[----:B------:R-:W4:Y:S04]  /*12d70*/  LDL.LU R246, [R1+0x1d8] ;  /* 0x0001d80001f67983 */ /* 0x000f280000300800 */
        /* <DEDUP_REMOVED lines=24> */
[----:B------:R0:W-:Y:S04]  /*12f00*/  STS.U16 [R244+UR4+0xbd80], R196 ;  /* 0x00bd80c4f4007988 */ /* 0x0001e80008000404 */
[----:B------:R-:W4:Y:S04]  /*12f10*/  LDL.LU R247, [R1+0x150] ;  /* 0x0001500001f77983 */ /* 0x000f280000300800 */
[----:B0-----:R-:W4:Y:S04]  /*12f20*/  LDL.LU R244, [R1+0x164] ;  /* 0x0001640001f47983 */ /* 0x001f280000300800 */
[----:B------:R-:W4:Y:S04]  /*12f30*/  LDL.LU R241, [R1+0x154] ;  /* 0x0001540001f17983 */ /* 0x000f280000300800 */
        /* <DEDUP_REMOVED lines=25> */
[----:B------:R-:W4:Y:S01]  /*130d0*/  LDL.LU R200, [R1+0x18] ;  /* 0x0000180001c87983 */ /* 0x000f220000300800 */
[----:B------:R-:W-:-:S03]  /*130e0*/  PRMT R8, RZ, 0x7610, R8 ;  /* 0x00007610ff087816 */ /* 0x000fc60000000008 */
[----:B------:R-:W4:Y:S04]  /*130f0*/  LDL.LU R199, [R1+0x10] ;  /* 0x0000100001c77983 */ /* 0x000f280000300800 */
[----:B------:R-:W4:Y:S04]  /*13100*/  LDL.LU R198, [R1+0x8] ;  /* 0x0000080001c67983 */ /* 0x000f280000300800 */
[----:B------:R-:W4:Y:S04]  /*13110*/  LDL.LU R197, [R1] ;  /* 0x0000000001c57983 */ /* 0x000f280000300800 */
[----:B------:R0:W-:Y:S04]  /*13120*/  STS.U16 [R3+UR4+0x8200], R195 ;  /* 0x008200c303007988 */ /* 0x0001e80008000404 */
[----:B------:R1:W-:Y:S04]  /*13130*/  STS.U16 [R3+UR4+0x8600], R211 ;  /* 0x008600d303007988 */ /* 0x0003e80008000404 */
[----:B------:R2:W-:Y:S04]  /*13140*/  STS.U16 [R3+UR4+0x8a00], R214 ;  /* 0x008a00d603007988 */ /* 0x0005e80008000404 */
[----:B0-----:R-:W4:Y:S04]  /*13150*/  LDL.LU R195, [R1+0xe8] ;  /* 0x0000e80001c37983 */ /* 0x001f280000300800 */
[----:B-1----:R-:W4:Y:S04]  /*13160*/  LDL.LU R211, [R1+0x114] ;  /* 0x0001140001d37983 */ /* 0x002f280000300800 */
[----:B--2---:R-:W2:Y:S04]  /*13170*/  LDL.LU R214, [R1+0x168] ;  /* 0x0001680001d67983 */ /* 0x004ea80000300800 */
[----:B------:R0:W-:Y:S04]  /*13180*/  STS.U16 [R3+UR4+0x8e00], R233 ;  /* 0x008e00e903007988 */ /* 0x0001e80008000404 */
[----:B------:R1:W-:Y:S04]  /*13190*/  STS.U16 [R3+UR4+0x9200], R226 ;  /* 0x009200e203007988 */ /* 0x0003e80008000404 */
[----:B------:R3:W-:Y:S04]  /*131a0*/  STS.U16 [R3+UR4+0x9600], R219 ;  /* 0x009600db03007988 */ /* 0x0007e80008000404 */
[----:B0-----:R-:W2:Y:S04]  /*131b0*/  LDL.LU R233, [R1+0x110] ;  /* 0x0001100001e97983 */ /* 0x001ea80000300800 */
[----:B-1----:R-:W2:Y:S04]  /*131c0*/  LDL.LU R226, [R1+0x194] ;  /* 0x0001940001e27983 */ /* 0x002ea80000300800 */
[----:B---3--:R-:W3:Y:S04]  /*131d0*/  LDL.LU R219, [R1+0x128] ;  /* 0x0001280001db7983 */ /* 0x008ee80000300800 */
[----:B------:R0:W-:Y:S04]  /*131e0*/  STS.U16 [R3+UR4+0x9a00], R213 ;  /* 0x009a00d503007988 */ /* 0x0001e80008000404 */
[----:B------:R1:W3:Y:S04]  /*131f0*/  @!P0 LDG.E.U16 R8, desc[UR6][R12.64] ;  /* 0x000000060c088981 */ /* 0x0002e8000c1e1500 */
[----:B0-----:R-:W3:Y:S04]  /*13200*/  LDL.LU R213, [R1+0x15c] ;  /* 0x00015c0001d57983 */ /* 0x001ee80000300800 */
[----:B------:R-:W2:Y:S01]  /*13210*/  LDL R17, [R1+0x38c] ;  /* 0x00038c0001117983 */ /* 0x000ea20000100800 */
[----:B-1----:R-:W-:-:S02]  /*13220*/  @!P0 IMAD.MOV.U32 R12, RZ, RZ, R22 ;  /* 0x000000ffff0c8224 */ /* 0x002fc400078e0016 */
[----:B----4-:R-:W-:Y:S01]  /*13230*/  @!P0 IMAD.MOV.U32 R13, RZ, RZ, R23 ;  /* 0x000000ffff0d8224 */ /* 0x010fe200078e0017 */
[----:B------:R-:W2:Y:S04]  /*13240*/  LDL R16, [R1+0x390] ;  /* 0x0003900001107983 */ /* 0x000ea80000100800 */
[----:B------:R-:W4:Y:S04]  /*13250*/  LDL R23, [R1+0x35c] ;  /* 0x00035c0001177983 */ /* 0x000f280000100800 */
[----:B------:R-:W3:Y:S01]  /*13260*/  LDL R22, [R1+0x360] ;  /* 0x0003600001167983 */ /* 0x000ee20000100800 */
[----:B------:R-:W-:-:S02]  /*13270*/  PRMT R9, RZ, 0x7610, R9 ;  /* 0x00007610ff097816 */ /* 0x000fc40000000009 */
[----:B------:R-:W-:Y:S01]  /*13280*/  PRMT R11, RZ, 0x7610, R11 ;  /* 0x00007610ff0b7816 */ /* 0x000fe2000000000b */
[----:B------:R-:W4:Y:S01]  /*13290*/  LDL R153, [R1+0x34c] ;  /* 0x00034c0001997983 */ /* 0x000f220000100800 */
[----:B------:R-:W-:-:S03]  /*132a0*/  PRMT R10, RZ, 0x7610, R10 ;  /* 0x00007610ff0a7816 */ /* 0x000fc6000000000a */
[----:B------:R0:W4:Y:S04]  /*132b0*/  @!P0 LDG.E.U16 R9, desc[UR6][R12.64] ;  /* 0x000000060c098981 */ /* 0x000128000c1e1500 */
[----:B------:R1:W4:Y:S04]  /*132c0*/  @!P0 LDG.E.U16 R11, desc[UR6][R14.64] ;  /* 0x000000060e0b8981 */ /* 0x000328000c1e1500 */
[----:B------:R-:W4:Y:S01]  /*132d0*/  LDL R152, [R1+0x350] ;  /* 0x0003500001987983 */ /* 0x000f220000100800 */
[----:B0-----:R-:W-:Y:S02]  /*132e0*/  @!P0 IMAD.MOV.U32 R12, RZ, RZ, R20 ;  /* 0x000000ffff0c8224 */ /* 0x001fe400078e0014 */
[----:B------:R-:W-:Y:S01]  /*132f0*/  @!P0 IMAD.MOV.U32 R13, RZ, RZ, R21 ;  /* 0x000000ffff0d8224 */ /* 0x000fe200078e0015 */
[----:B------:R-:W4:Y:S01]  /*13300*/  LDL R155, [R1+0x2dc] ;  /* 0x0002dc00019b7983 */ /* 0x000f220000100800 */
[----:B-1----:R-:W-:-:S02]  /*13310*/  @!P0 IMAD.MOV.U32 R14, RZ, RZ, R18 ;  /* 0x000000ffff0e8224 */ /* 0x002fc400078e0012 */
[----:B------:R-:W-:Y:S01]  /*13320*/  @!P0 IMAD.MOV.U32 R15, RZ, RZ, R19 ;  /* 0x000000ffff0f8224 */ /* 0x000fe200078e0013 */
[----:B------:R-:W4:Y:S04]  /*13330*/  LDL R18, [R1+0x358] ;  /* 0x0003580001127983 */ /* 0x000f280000100800 */
[----:B------:R-:W4:Y:S04]  /*13340*/  LDL R19, [R1+0x354] ;  /* 0x0003540001137983 */ /* 0x000f280000100800 */
[----:B------:R0:W4:Y:S04]  /*13350*/  @!P0 LDG.E.U16 R10, desc[UR6][R12.64] ;  /* 0x000000060c0a8981 */ /* 0x000128000c1e1500 */
[----:B------:R-:W4:Y:S04]  /*13360*/  LDL R154, [R1+0x2e0] ;  /* 0x0002e000019a7983 */ /* 0x000f280000100800 */
[----:B------:R-:W4:Y:S01]  /*13370*/  LDL R21, [R1+0x31c] ;  /* 0x00031c0001157983 */ /* 0x000f220000100800 */
[----:B0-----:R-:W-:-:S03]  /*13380*/  PRMT R13, RZ, 0x7610, R13 ;  /* 0x00007610ff0d7816 */ /* 0x001fc6000000000d */
[----:B------:R-:W4:Y:S04]  /*13390*/  LDL R20, [R1+0x320] ;  /* 0x0003200001147983 */ /* 0x000f280000100800 */
        /* <DEDUP_REMOVED lines=10> */
[----:B--2---:R3:W2:Y:S02]  /*13440*/  @!P0 LDG.E.U16 R13, desc[UR6][R16.64] ;  /* 0x00000006100d8981 */ /* 0x0046a4000c1e1500 */
[----:B---3--:R-:W-:-:S02]  /*13450*/  @!P0 IMAD.MOV.U32 R16, RZ, RZ, R22 ;  /* 0x000000ffff108224 */ /* 0x008fc400078e0016 */
[----:B----4-:R-:W-:Y:S01]  /*13460*/  @!P0 IMAD.MOV.U32 R17, RZ, RZ, R23 ;  /* 0x000000ffff118224 */ /* 0x010fe200078e0017 */
[----:B------:R-:W3:Y:S04]  /*13470*/  LDL R22, [R1+0x310] ;  /* 0x0003100001167983 */ /* 0x000ee80000100800 */
[----:B------:R-:W3:Y:S01]  /*13480*/  LDL R23, [R1+0x30c] ;  /* 0x00030c0001177983 */ /* 0x000ee20000100800 */
[----:B------:R-:W-:-:S06]  /*13490*/  PRMT R12, RZ, 0x7610, R12 ;  /* 0x00007610ff0c7816 */ /* 0x000fcc000000000c */
[----:B------:R0:W4:Y:S02]  /*134a0*/  @!P0 LDG.E.U16 R12, desc[UR6][R14.64] ;  /* 0x000000060e0c8981 */ /* 0x000124000c1e1500 */
[----:B0-----:R-:W-:Y:S02]  /*134b0*/  PRMT R14, RZ, 0x7610, R14 ;  /* 0x00007610ff0e7816 */ /* 0x001fe4000000000e */
[----:B------:R-:W-:-:S04]  /*134c0*/  PRMT R15, RZ, 0x7610, R15 ;  /* 0x00007610ff0f7816 */ /* 0x000fc8000000000f */
[----:B------:R0:W2:Y:S04]  /*134d0*/  @!P0 LDG.E.U16 R14, desc[UR6][R16.64] ;  /* 0x00000006100e8981 */ /* 0x0000a8000c1e1500 */
[----:B------:R1:W4:Y:S01]  /*134e0*/  @!P0 LDG.E.U16 R15, desc[UR6][R18.64] ;  /* 0x00000006120f8981 */ /* 0x000322000c1e1500 */
[----:B0-----:R-:W-:Y:S01]  /*134f0*/  PRMT R16, RZ, 0x7610, R16 ;  /* 0x00007610ff107816 */ /* 0x001fe20000000010 */
[----:B-1----:R-:W-:Y:S02]  /*13500*/  @!P0 IMAD.MOV.U32 R18, RZ, RZ, R152 ;  /* 0x000000ffff128224 */ /* 0x002fe400078e0098 */
[----:B------:R-:W-:Y:S01]  /*13510*/  @!P0 IMAD.MOV.U32 R19, RZ, RZ, R153 ;  /* 0x000000ffff138224 */ /* 0x000fe200078e0099 */
[----:B------:R-:W2:Y:S04]  /*13520*/  LDL R152, [R1+0x2d8] ;  /* 0x0002d80001987983 */ /* 0x000ea80000100800 */
[----:B------:R0:W4:Y:S04]  /*13530*/  @!P0 LDG.E.U16 R16, desc[UR6][R18.64] ;  /* 0x0000000612108981 */ /* 0x000128000c1e1500 */
[----:B------:R-:W2:Y:S01]  /*13540*/  LDL R153, [R1+0x2d4] ;  /* 0x0002d40001997983 */ /* 0x000ea20000100800 */
[----:B0-----:R-:W-:-:S06]  /*13550*/  PRMT R19, RZ, 0x7610, R19 ;  /* 0x00007610ff137816 */ /* 0x001fcc0000000013 */
[----:B---3--:R0:W3:Y:S02]  /*13560*/  @!P0 LDG.E.U16 R19, desc[UR6][R22.64] ;  /* 0x0000000616138981 */ /* 0x0080e4000c1e1500 */
[----:B0-----:R-:W-:Y:S02]  /*13570*/  @!P0 IMAD.MOV.U32 R22, RZ, RZ, R154 ;  /* 0x000000ffff168224 */ /* 0x001fe400078e009a */
[----:B------:R-:W-:Y:S01]  /*13580*/  @!P0 IMAD.MOV.U32 R23, RZ, RZ, R155 ;  /* 0x000000ffff178224 */ /* 0x000fe200078e009b */
[----:B------:R-:W4:Y:S04]  /*13590*/  LDL R154, [R1+0x2a0] ;  /* 0x0002a000019a7983 */ /* 0x000f280000100800 */
[----:B------:R-:W4:Y:S01]  /*135a0*/  LDL R155, [R1+0x29c] ;  /* 0x00029c00019b7983 */ /* 0x000f220000100800 */
[----:B------:R-:W-:-:S02]  /*135b0*/  PRMT R17, RZ, 0x7610, R17 ;  /* 0x00007610ff117816 */ /* 0x000fc40000000011 */
[----:B------:R-:W-:-:S04]  /*135c0*/  PRMT R18, RZ, 0x7610, R18 ;  /* 0x00007610ff127816 */ /* 0x000fc80000000012 */
[----:B------:R0:W3:Y:S02]  /*135d0*/  @!P0 LDG.E.U16 R17, desc[UR6][R20.64] ;  /* 0x0000000614118981 */ /* 0x0000e4000c1e1500 */
[----:B0-----:R-:W-:Y:S02]  /*135e0*/  @!P0 IMAD.MOV.U32 R20, RZ, RZ, R156 ;  /* 0x000000ffff148224 */ /* 0x001fe400078e009c */
[----:B------:R-:W-:Y:S01]  /*135f0*/  @!P0 IMAD.MOV.U32 R21, RZ, RZ, R157 ;  /* 0x000000ffff158224 */ /* 0x000fe200078e009d */
[----:B------:R-:W3:Y:S04]  /*13600*/  LDL R156, [R1+0x290] ;  /* 0x00029000019c7983 */ /* 0x000ee80000100800 */
[----:B------:R0:W3:Y:S04]  /*13610*/  @!P0 LDG.E.U16 R18, desc[UR6][R20.64] ;  /* 0x0000000614128981 */ /* 0x0000e8000c1e1500 */
[----:B------:R-:W3:Y:S01]  /*13620*/  LDL R157, [R1+0x28c] ;  /* 0x00028c00019d7983 */ /* 0x000ee20000100800 */
[----:B0-----:R-:W-:-:S02]  /*13630*/  PRMT R20, RZ, 0x7610, R20 ;  /* 0x00007610ff147816 */ /* 0x001fc40000000014 */
[----:B------:R-:W-:-:S04]  /*13640*/  PRMT R21, RZ, 0x7610, R21 ;  /* 0x00007610ff157816 */ /* 0x000fc80000000015 */
[----:B------:R0:W3:Y:S04]  /*13650*/  @!P0 LDG.E.U16 R20, desc[UR6][R22.64] ;  /* 0x0000000616148981 */ /* 0x0000e8000c1e1500 */
[----:B--2---:R1:W2:Y:S01]  /*13660*/  @!P0 LDG.E.U16 R21, desc[UR6][R152.64] ;  /* 0x0000000698158981 */ /* 0x0042a2000c1e1500 */
[----:B0-----:R-:W-:Y:S01]  /*13670*/  PRMT R23, RZ, 0x7610, R23 ;  /* 0x00007610ff177816 */ /* 0x001fe20000000017 */
[----:B-1----:R-:W-:Y:S02]  /*13680*/  @!P0 IMAD.MOV.U32 R152, RZ, RZ, R158 ;  /* 0x000000ffff988224 */ /* 0x002fe400078e009e */
[----:B------:R-:W-:Y:S01]  /*13690*/  @!P0 IMAD.MOV.U32 R153, RZ, RZ, R159 ;  /* 0x000000ffff998224 */ /* 0x000fe200078e009f */
[----:B------:R-:W2:Y:S04]  /*136a0*/  LDL R158, [R1+0x258] ;  /* 0x00025800019e7983 */ /* 0x000ea80000100800 */
[----:B------:R-:W2:Y:S04]  /*136b0*/  LDL R159, [R1+0x254] ;  /* 0x00025400019f7983 */ /* 0x000ea80000100800 */
[----:B----4-:R0:W4:Y:S02]  /*136c0*/  @!P0 LDG.E.U16 R23, desc[UR6][R154.64] ;  /* 0x000000069a178981 */ /* 0x010124000c1e1500 */
[----:B0-----:R-:W-:-:S02]  /*136d0*/  @!P0 IMAD.MOV.U32 R154, RZ, RZ, R160 ;  /* 0x000000ffff9a8224 */ /* 0x001fc400078e00a0 */
[----:B------:R-:W-:Y:S01]  /*136e0*/  @!P0 IMAD.MOV.U32 R155, RZ, RZ, R161 ;  /* 0x000000ffff9b8224 */ /* 0x000fe200078e00a1 */
[----:B------:R-:W4:Y:S04]  /*136f0*/  LDL R160, [R1+0x228] ;  /* 0x0002280001a07983 */ /* 0x000f280000100800 */
[----:B------:R-:W4:Y:S01]  /*13700*/  LDL R161, [R1+0x224] ;  /* 0x0002240001a17983 */ /* 0x000f220000100800 */
[----:B------:R-:W-:-:S06]  /*13710*/  PRMT R22, RZ, 0x7610, R22 ;  /* 0x00007610ff167816 */ /* 0x000fcc0000000016 */
[----:B------:R0:W4:Y:S02]  /*13720*/  @!P0 LDG.E.U16 R22, desc[UR6][R152.64] ;  /* 0x0000000698168981 */ /* 0x000124000c1e1500 */
[----:B0-----:R-:W-:Y:S02]  /*13730*/  PRMT R152, RZ, 0x7610, R152 ;  /* 0x00007610ff987816 */ /* 0x001fe40000000098 */
[----:B------:R-:W-:-:S04]  /*13740*/  PRMT R153, RZ, 0x7610, R153 ;  /* 0x00007610ff997816 */ /* 0x000fc80000000099 */
[----:B------:R0:W4:Y:S04]  /*13750*/  @!P0 LDG.E.U16 R152, desc[UR6][R154.64] ;  /* 0x000000069a988981 */ /* 0x000128000c1e1500 */
[----:B---3--:R1:W3:Y:S01]  /*13760*/  @!P0 LDG.E.U16 R153, desc[UR6][R156.64] ;  /* 0x000000069c998981 */ /* 0x0082e2000c1e1500 */
[----:B0-----:R-:W-:Y:S02]  /*13770*/  PRMT R154, RZ, 0x7610, R154 ;  /* 0x00007610ff9a7816 */ /* 0x001fe4000000009a */
[----:B------:R-:W-:Y:S01]  /*13780*/  PRMT R155, RZ, 0x7610, R155 ;  /* 0x00007610ff9b7816 */ /* 0x000fe2000000009b */
[----:B-1----:R-:W-:Y:S02]  /*13790*/  @!P0 IMAD.MOV.U32 R156, RZ, RZ, R162 ;  /* 0x000000ffff9c8224 */ /* 0x002fe400078e00a2 */
[----:B------:R-:W-:Y:S01]  /*137a0*/  @!P0 IMAD.MOV.U32 R157, RZ, RZ, R163 ;  /* 0x000000ffff9d8224 */ /* 0x000fe200078e00a3 */
[----:B------:R-:W3:Y:S04]  /*137b0*/  LDL R162, [R1+0x218] ;  /* 0x0002180001a27983 */ /* 0x000ee80000100800 */
[----:B------:R0:W3:Y:S04]  /*137c0*/  @!P0 LDG.E.U16 R154, desc[UR6][R156.64] ;  /* 0x000000069c9a8981 */ /* 0x0000e8000c1e1500 */
[----:B--2---:R1:W2:Y:S04]  /*137d0*/  @!P0 LDG.E.U16 R155, desc[UR6][R158.64] ;  /* 0x000000069e9b8981 */ /* 0x0042a8000c1e1500 */
[----:B------:R-:W3:Y:S01]  /*137e0*/  LDL R163, [R1+0x214] ;  /* 0x0002140001a37983 */ /* 0x000ee20000100800 */
[----:B0-----:R-:W-:-:S03]  /*137f0*/  PRMT R157, RZ, 0x7610, R157 ;  /* 0x00007610ff9d7816 */ /* 0x001fc6000000009d */
[----:B------:R-:W1:Y:S04]  /*13800*/  LDL R158, [R1+0x24c] ;  /* 0x00024c00019e7983 */ /* 0x000e680000100800 */
[----:B------:R-:W1:Y:S04]  /*13810*/  LDL R159, [R1+0x250] ;  /* 0x00025000019f7983 */ /* 0x000e680000100800 */
[----:B----4-:R-:W4:Y:S04]  /*13820*/  @!P0 LDG.E.U16 R157, desc[UR6][R160.64] ;  /* 0x00000006a09d8981 */ /* 0x010f28000c1e1500 */
[----:B------:R-:W2:Y:S04]  /*13830*/  LDL R160, [R1+0x21c] ;  /* 0x00021c0001a07983 */ /* 0x000ea80000100800 */
[----:B------:R-:W2:Y:S01]  /*13840*/  LDL R161, [R1+0x220] ;  /* 0x0002200001a17983 */ /* 0x000ea20000100800 */
[----:B------:R-:W-:-:S02]  /*13850*/  PRMT R156, RZ, 0x7610, R156 ;  /* 0x00007610ff9c7816 */ /* 0x000fc4000000009c */
[----:B-1----:R-:W-:-:S04]  /*13860*/  @!P0 LOP3.LUT R159, R159, R158, RZ, 0x3c, !PT ;  /* 0x0000009e9f9f8212 */ /* 0x002fc800078e3cff */
[----:B------:R-:W-:-:S04]  /*13870*/  @!P0 LOP3.LUT R158, R159, R158, RZ, 0x3c, !PT ;  /* 0x0000009e9f9e8212 */ /* 0x000fc800078e3cff */
[----:B------:R-:W-:-:S05]  /*13880*/  @!P0 LOP3.LUT R159, R159, R158, RZ, 0x3c, !PT ;  /* 0x0000009e9f9f8212 */ /* 0x000fca00078e3cff */
[----:B------:R0:W4:Y:S02]  /*13890*/  @!P0 LDG.E.U16 R156, desc[UR6][R158.64] ;  /* 0x000000069e9c8981 */ /* 0x000124000c1e1500 */
[----:B0-----:R-:W-:Y:S02]  /*138a0*/  PRMT R158, RZ, 0x7610, R158 ;  /* 0x00007610ff9e7816 */ /* 0x001fe4000000009e */
[----:B--2---:R-:W-:-:S04]  /*138b0*/  @!P0 LOP3.LUT R161, R161, R160, RZ, 0x3c, !PT ;  /* 0x000000a0a1a18212 */ /* 0x004fc800078e3cff */
[----:B------:R-:W-:-:S04]  /*138c0*/  @!P0 LOP3.LUT R160, R161, R160, RZ, 0x3c, !PT ;  /* 0x000000a0a1a08212 */ /* 0x000fc800078e3cff */
[----:B------:R-:W-:-:S05]  /*138d0*/  @!P0 LOP3.LUT R161, R161, R160, RZ, 0x3c, !PT ;  /* 0x000000a0a1a18212 */ /* 0x000fca00078e3cff */
[----:B------:R0:W2:Y:S02]  /*138e0*/  @!P0 LDG.E.U16 R158, desc[UR6][R160.64] ;  /* 0x00000006a09e8981 */ /* 0x0000a4000c1e1500 */
[----:B0-----:R-:W-:-:S06]  /*138f0*/  PRMT R161, RZ, 0x7610, R161 ;  /* 0x00007610ffa17816 */ /* 0x001fcc00000000a1 */
[----:B------:R0:W2:Y:S04]  /*13900*/  @!P0 LDG.E.U16 R161, desc[UR6][R164.64] ;  /* 0x00000006a4a18981 */ /* 0x0000a8000c1e1500 */
[----:B------:R-:W0:Y:S01]  /*13910*/  LDL R165, [R1+0x1e0] ;  /* 0x0001e00001a57983 */ /* 0x000e220000100800 */
[----:B------:R-:W-:-:S06]  /*13920*/  PRMT R159, RZ, 0x7610, R159 ;  /* 0x00007610ff9f7816 */ /* 0x000fcc000000009f */
[----:B---3--:R1:W3:Y:S04]  /*13930*/  @!P0 LDG.E.U16 R159, desc[UR6][R162.64] ;  /* 0x00000006a29f8981 */ /* 0x0082e8000c1e1500 */
[----:B------:R-:W1:Y:S04]  /*13940*/  LDL R162, [R1+0x20c] ;  /* 0x00020c0001a27983 */ /* 0x000e680000100800 */
[----:B------:R-:W1:Y:S04]  /*13950*/  LDL R163, [R1+0x210] ;  /* 0x0002100001a37983 */ /* 0x000e680000100800 */
[----:B------:R4:W-:Y:S01]  /*13960*/  STL [R1+0x898], R6 ;  /* 0x0008980601007387 */ /* 0x0009e20000100800 */
[----:B0-----:R-:W-:-:S02]  /*13970*/  @!P0 IMAD.MOV.U32 R164, RZ, RZ, R165 ;  /* 0x000000ffffa48224 */ /* 0x001fc400078e00a5 */
[----:B------:R-:W-:Y:S02]  /*13980*/  @!P0 IMAD.MOV.U32 R165, RZ, RZ, R6 ;  /* 0x000000ffffa58224 */ /* 0x000fe400078e0006 */
[----:B----4-:R-:W4:Y:S01]  /*13990*/  LDL.LU R6, [R1+0x1d0] ;  /* 0x0001d00001067983 */ /* 0x010f220000300800 */
[----:B------:R-:W-:Y:S02]  /*139a0*/  PRMT R160, RZ, 0x7610, R160 ;  /* 0x00007610ffa07816 */ /* 0x000fe400000000a0 */
[----:B-1----:R-:W-:-:S04]  /*139b0*/  @!P0 LOP3.LUT R163, R163, R162, RZ, 0x3c, !PT ;  /* 0x000000a2a3a38212 */ /* 0x002fc800078e3cff */
[----:B------:R-:W-:-:S04]  /*139c0*/  @!P0 LOP3.LUT R162, R163, R162, RZ, 0x3c, !PT ;  /* 0x000000a2a3a28212 */ /* 0x000fc800078e3cff */
[----:B------:R-:W-:-:S05]  /*139d0*/  @!P0 LOP3.LUT R163, R163, R162, RZ, 0x3c, !PT ;  /* 0x000000a2a3a38212 */ /* 0x000fca00078e3cff */
[----:B------:R0:W3:Y:S02]  /*139e0*/  @!P0 LDG.E.U16 R160, desc[UR6][R162.64] ;  /* 0x00000006a2a08981 */ /* 0x0000e4000c1e1500 */
[----:B0-----:R-:W-:Y:S02]  /*139f0*/  PRMT R162, RZ, 0x7610, R162 ;  /* 0x00007610ffa27816 */ /* 0x001fe400000000a2 */
[----:B------:R-:W-:-:S04]  /*13a00*/  PRMT R163, RZ, 0x7610, R163 ;  /* 0x00007610ffa37816 */ /* 0x000fc800000000a3 */
[----:B------:R0:W3:Y:S01]  /*13a10*/  @!P0 LDG.E.U16 R162, desc[UR6][R164.64] ;  /* 0x00000006a4a28981 */ /* 0x0000e2000c1e1500 */
[----:B------:R-:W-:Y:S01]  /*13a20*/  PRMT R166, RZ, 0x7610, R166 ;  /* 0x00007610ffa67816 */ /* 0x000fe200000000a6 */
[----:B0-----:R-:W-:Y:S02]  /*13a30*/  @!P0 IMAD.MOV.U32 R164, RZ, RZ, R246 ;  /* 0x000000ffffa48224 */ /* 0x001fe400078e00f6 */
[----:B------:R-:W-:-:S05]  /*13a40*/  @!P0 IMAD.MOV.U32 R165, RZ, RZ, R239 ;  /* 0x000000ffffa58224 */ /* 0x000fca00078e00ef */
[----:B------:R0:W3:Y:S01]  /*13a50*/  @!P0 LDG.E.U16 R163, desc[UR6][R164.64] ;  /* 0x00000006a4a38981 */ /* 0x0000e2000c1e1500 */
[----:B------:R-:W-:Y:S01]  /*13a60*/  PRMT R167, RZ, 0x7610, R167 ;  /* 0x00007610ffa77816 */ /* 0x000fe200000000a7 */
[----:B0-----:R-:W-:Y:S01]  /*13a70*/  @!P0 IMAD.MOV.U32 R165, RZ, RZ, R252 ;  /* 0x000000ffffa58224 */ /* 0x001fe200078e00fc */
[----:B------:R-:W-:Y:S02]  /*13a80*/  PRMT R168, RZ, 0x7610, R168 ;  /* 0x00007610ffa87816 */ /* 0x000fe400000000a8 */
[----:B------:R-:W-:Y:S02]  /*13a90*/  PRMT R169, RZ, 0x7610, R169 ;  /* 0x00007610ffa97816 */ /* 0x000fe400000000a9 */
[----:B------:R-:W-:Y:S02]  /*13aa0*/  PRMT R170, RZ, 0x7610, R170 ;  /* 0x00007610ffaa7816 */ /* 0x000fe400000000aa */
[----:B------:R-:W-:Y:S02]  /*13ab0*/  PRMT R171, RZ, 0x7610, R171 ;  /* 0x00007610ffab7816 */ /* 0x000fe400000000ab */
[----:B------:R-:W-:-:S02]  /*13ac0*/  PRMT R172, RZ, 0x7610, R172 ;  /* 0x00007610ffac7816 */ /* 0x000fc400000000ac */
[----:B------:R-:W-:Y:S02]  /*13ad0*/  PRMT R173, RZ, 0x7610, R173 ;  /* 0x00007610ffad7816 */ /* 0x000fe400000000ad */
        /* <DEDUP_REMOVED lines=20> */
[----:B------:R-:W-:Y:S01]  /*13c20*/  PRMT R194, RZ, 0x7610, R194 ;  /* 0x00007610ffc27816 */ /* 0x000fe200000000c2 */
[----:B----4-:R-:W-:-:S05]  /*13c30*/  @!P0 IMAD.MOV.U32 R164, RZ, RZ, R6 ;  /* 0x000000ffffa48224 */ /* 0x010fca00078e0006 */
[----:B------:R0:W4:Y:S02]  /*13c40*/  @!P0 LDG.E.U16 R166, desc[UR6][R164.64] ;  /* 0x00000006a4a68981 */ /* 0x000124000c1e1500 */
[----:B0-----:R-:W-:Y:S02]  /*13c50*/  @!P0 IMAD.MOV.U32 R164, RZ, RZ, R236 ;  /* 0x000000ffffa48224 */ /* 0x001fe400078e00ec */
[----:B------:R-:W-:-:S05]  /*13c60*/  @!P0 IMAD.MOV.U32 R165, RZ, RZ, R248 ;  /* 0x000000ffffa58224 */ /* 0x000fca00078e00f8 */
[----:B------:R0:W3:Y:S02]  /*13c70*/  @!P0 LDG.E.U16 R167, desc[UR6][R164.64] ;  /* 0x00000006a4a78981 */ /* 0x0000e4000c1e1500 */
[----:B0-----:R-:W-:Y:S02]  /*13c80*/  @!P0 IMAD.MOV.U32 R164, RZ, RZ, R230 ;  /* 0x000000ffffa48224 */ /* 0x001fe400078e00e6 */
[----:B------:R-:W-:-:S05]  /*13c90*/  @!P0 IMAD.MOV.U32 R165, RZ, RZ, R251 ;  /* 0x000000ffffa58224 */ /* 0x000fca00078e00fb */
[----:B------:R0:W4:Y:S02]  /*13ca0*/  @!P0 LDG.E.U16 R168, desc[UR6][R164.64] ;  /* 0x00000006a4a88981 */ /* 0x000124000c1e1500 */
        /* <DEDUP_REMOVED lines=77> */
[----:B------:R-:W4:Y:S04]  /*14180*/  @!P0 LDG.E.U16 R194, desc[UR6][R164.64] ;  /* 0x00000006a4c28981 */ /* 0x000f28000c1e1500 */
[----:B------:R-:W-:Y:S04]  /*14190*/  STS.U16 [R3+UR4+0x9e00], R157 ;  /* 0x009e009d03007988 */ /* 0x000fe80008000404 */
[----:B--2---:R-:W-:Y:S04]  /*141a0*/  STS.U16 [R3+UR4+0xa200], R161 ;  /* 0x00a200a103007988 */ /* 0x004fe80008000404 */
[----:B---3--:R-:W-:Y:S04]  /*141b0*/  STS.U16 [R3+UR4+0xa600], R167 ;  /* 0x00a600a703007988 */ /* 0x008fe80008000404 */
[----:B----4-:R-:W-:Y:S04]  /*141c0*/  STS.U16 [R3+UR4+0xaa00], R171 ;  /* 0x00aa00ab03007988 */ /* 0x010fe80008000404 */
[----:B------:R-:W-:Y:S04]  /*141d0*/  STS.U16 [R3+UR4+0xae00], R173 ;  /* 0x00ae00ad03007988 */ /* 0x000fe80008000404 */
[----:B------:R-:W-:Y:S04]  /*141e0*/  STS.U16 [R3+UR4+0xb200], R174 ;  /* 0x00b200ae03007988 */ /* 0x000fe80008000404 */
[----:B------:R-:W-:Y:S04]  /*141f0*/  STS.U16 [R3+UR4+0xb600], R175 ;  /* 0x00b600af03007988 */ /* 0x000fe80008000404 */
[----:B------:R-:W-:Y:S04]  /*14200*/  STS.U16 [R3+UR4+0xba00], R176 ;  /* 0x00ba00b003007988 */ /* 0x000fe80008000404 */
        /* <DEDUP_REMOVED lines=15> */
[----:B------:R-:W-:Y:S01]  /*14300*/  STS.U16 [R7+UR4+0xba80], R182 ;  /* 0x00ba80b607007988 */ /* 0x000fe20008000404 */
[----:B------:R-:W-:-:S03]  /*14310*/  UMOV UR37, 0x40000040 ;  /* 0x4000004000257882 */ /* 0x000fc60000000000 */
[----:B0-----:R-:W2:Y:S04]  /*14320*/  LDL.LU R3, [R1+0x8b0] ;  /* 0x0008b00001037983 */ /* 0x001ea80000300800 */
        /* <DEDUP_REMOVED lines=31> */
[----:B0-----:R-:W4:Y:S04]  /*14520*/  LDL.LU R2, [R1+0x8a8] ;  /* 0x0008a80001027983 */ /* 0x001f280000300800 */
[----:B------:R-:W2:Y:S04]  /*14530*/  LDL.LU R167, [R1+0x824] ;  /* 0x0008240001a77983 */ /* 0x000ea80000300800 */
[----:B------:R-:W3:Y:S04]  /*14540*/  LDL.LU R161, [R1+0x820] ;  /* 0x0008200001a17983 */ /* 0x000ee80000300800 */
[----:B------:R-:W-:Y:S04]  /*14550*/  STS.U16 [R5+UR4+0xb780], R192 ;  /* 0x00b780c005007988 */ /* 0x000fe80008000404 */
[----:B------:R-:W4:Y:S04]  /*14560*/  LDL.LU R157, [R1+0x81c] ;  /* 0x00081c00019d7983 */ /* 0x000f280000300800 */
[----:B------:R-:W2:Y:S04]  /*14570*/  LDL.LU R164, [R1+0x818] ;  /* 0x0008180001a47983 */ /* 0x000ea80000300800 */
[----:B------:R-:W3:Y:S04]  /*14580*/  LDL.LU R165, [R1+0x814] ;  /* 0x0008140001a57983 */ /* 0x000ee80000300800 */
[----:B------:R-:W-:Y:S04]  /*14590*/  STS.U16 [R5+UR4+0xbb80], R193 ;  /* 0x00bb80c105007988 */ /* 0x000fe80008000404 */
[----:B------:R0:W-:Y:S01]  /*145a0*/  STS.U16 [R5+UR4+0xbf80], R194 ;  /* 0x00bf80c205007988 */ /* 0x0001e20008000404 */
[----:B------:R1:W-:Y:S06]  /*145b0*/  MEMBAR.ALL.CTA ;  /* 0x0000000000007992 */ /* 0x0003ec0000008000 */
[----:B-1----:R-:W1:Y:S04]  /*145c0*/  FENCE.VIEW.ASYNC.S ;  /* 0x00000000000073c6 */ /* 0x002e680000000000 */
[----:B0-----:R-:W3:Y:S04]  /*145d0*/  LDL.LU R5, [R1+0x8a4] ;  /* 0x0008a40001057983 */ /* 0x001ee80000300800 */
[----:B------:R-:W3:Y:S04]  /*145e0*/  LDL R9, [R1+0x844] ;  /* 0x0008440001097983 */ /* 0x000ee80000100800 */
[----:B------:R-:W3:Y:S01]  /*145f0*/  LDL.LU R171, [R1+0x7f4] ;  /* 0x0007f40001ab7983 */ /* 0x000ee20000300800 */
[----:B-1----:R-:W-:Y:S06]  /*14600*/  BAR.SYNC.DEFER_BLOCKING 0x0 ;  /* 0x0000000000007b1d */ /* 0x002fec0000010000 */
[----:B------:R-:W-:-:S06]  /*14610*/  WARPGROUP.ARRIVE ;  /* 0x00000000000079c5 */ /* 0x000fcc0000000000 */
[----:B------:R-:W-:-:S12]  /*14620*/  HGMMA.64x128x16.F32.BF16 R88, gdesc[UR36].tnspA, R88 ;  /* 0x21e00000245879f0 */ /* 0x000fd80008701858 */
[----:B------:R-:W-:-:S12]  /*14630*/  HGMMA.64x128x16.F32.BF16 R88, gdesc[UR8].tnspA, R88 ;  /* 0x21e00000085879f0 */ /* 0x000fd80008701858 */
[----:B------:R-:W-:-:S12]  /*14640*/  HGMMA.64x128x16.F32.BF16 R88, gdesc[UR12].tnspA, R88 ;  /* 0x21e000000c5879f0 */ /* 0x000fd80008701858 */
[----:B------:R-:W-:-:S12]  /*14650*/  HGMMA.64x128x16.F32.BF16 R88, gdesc[UR16].tnspA, R88 ;  /* 0x21e00000105879f0 */ /* 0x000fd80008701858 */
[----:B------:R-:W-:-:S12]  /*14660*/  HGMMA.64x128x16.F32.BF16 R88, gdesc[UR20].tnspA, R88 ;  /* 0x21e00000145879f0 */ /* 0x000fd80008701858 */
[----:B------:R-:W-:Y:S01]  /*14670*/  HGMMA.64x128x16.F32.BF16 R88, gdesc[UR24].tnspA, R88 ;  /* 0x21e00000185879f0 */ /* 0x000fe20008701858 */
[----:B------:R-:W-:-:S11]  /*14680*/  UIADD3.64 UR48, UR8, 0x380, URZ ;  /* 0x0000038008307897 */ /* 0x000fd6000fffe03f */
[----:B------:R-:W-:Y:S01]  /*14690*/  HGMMA.64x128x16.F32.BF16 R88, gdesc[UR28].tnspA, R88 ;  /* 0x21e000001c5879f0 */ /* 0x000fe20008701858 */
[----:B------:R-:W-:Y:S01]  /*146a0*/  UMOV UR50, UR38 ;  /* 0x0000002600327c82 */ /* 0x000fe20008000000 */
[----:B------:R-:W-:Y:S01]  /*146b0*/  UMOV UR51, UR39 ;  /* 0x0000002700337c82 */ /* 0x000fe20008000000 */
[----:B------:R-:W-:-:S09]  /*146c0*/  UIADD3.64 UR52, UR8, 0x400, URZ ;  /* 0x0000040008347897 */ /* 0x000fd2000fffe03f */
[----:B------:R-:W-:-:S12]  /*146d0*/  HGMMA.64x128x16.F32.BF16 R88, gdesc[UR32].tnspA, R88 ;  /* 0x21e00000205879f0 */ /* 0x000fd80008701858 */
[----:B------:R-:W-:Y:S01]  /*146e0*/  HGMMA.64x128x16.F32.BF16 R24, gdesc[UR48].tnspA, R24 ;  /* 0x21e00000301879f0 */ /* 0x000fe20008701818 */
[----:B------:R-:W-:Y:S01]  /*146f0*/  UMOV UR54, UR10 ;  /* 0x0000000a00367c82 */ /* 0x000fe20008000000 */
[----:B------:R-:W-:Y:S01]  /*14700*/  UMOV UR55, UR11 ;  /* 0x0000000b00377c82 */ /* 0x000fe20008000000 */
[----:B------:R-:W-:-:S09]  /*14710*/  UIADD3.64 UR56, UR8, 0x480, URZ ;  /* 0x0000048008387897 */ /* 0x000fd2000fffe03f */
[----:B------:R-:W-:Y:S01]  /*14720*/  HGMMA.64x128x16.F32.BF16 R24, gdesc[UR52].tnspA, R24 ;  /* 0x21e00000341879f0 */ /* 0x000fe20008701818 */
[----:B------:R-:W-:Y:S01]  /*14730*/  UMOV UR58, UR14 ;  /* 0x0000000e003a7c82 */ /* 0x000fe20008000000 */
[----:B------:R-:W-:Y:S01]  /*14740*/  UMOV UR59, UR15 ;  /* 0x0000000f003b7c82 */ /* 0x000fe20008000000 */
[----:B----4-:R-:W-:Y:S02]  /*14750*/  R2UR UR53, R157 ;  /* 0x000000009d3572ca */ /* 0x010fe400000e0000 */
[----:B--2---:R-:W-:Y:S01]  /*14760*/  R2UR UR52, R164 ;  /* 0x00000000a43472ca */ /* 0x004fe200000e0000 */
[----:B------:R-:W2:Y:S04]  /*14770*/  LDL.LU R157, [R1+0x7dc] ;  /* 0x0007dc00019d7983 */ /* 0x000ea80000300800 */
[----:B------:R-:W4:Y:S01]  /*14780*/  LDL.LU R164, [R1+0x7d4] ;  /* 0x0007d40001a47983 */ /* 0x000f220000300800 */
[----:B------:R-:W-:-:S02]  /*14790*/  R2UR UR49, R167 ;  /* 0x00000000a73172ca */ /* 0x000fc400000e0000 */
[----:B---3--:R-:W-:Y:S01]  /*147a0*/  R2UR UR48, R161 ;  /* 0x00000000a13072ca */ /* 0x008fe200000e0000 */
[----:B------:R-:W-:Y:S01]  /*147b0*/  HGMMA.64x128x16.F32.BF16 R24, gdesc[UR56].tnspA, R24 ;  /* 0x21e00000381879f0 */ /* 0x000fe20008701818 */
[----:B------:R-:W-:Y:S02]  /*147c0*/  R2UR UR56, R5 ;  /* 0x00000000053872ca */ /* 0x000fe400000e0000 */
[----:B------:R-:W0:Y:S01]  /*147d0*/  LDC R5, c[0x0][0x238] ;  /* 0x00008e00ff057b82 */ /* 0x000e220000000800 */
[----:B------:R-:W-:Y:S02]  /*147e0*/  R2UR UR57, R165 ;  /* 0x00000000a53972ca */ /* 0x000fe400000e0000 */
[----:B------:R-:W3:Y:S04]  /*147f0*/  LDL.LU R165, [R1+0x7cc] ;  /* 0x0007cc0001a57983 */ /* 0x000ee80000300800 */
[----:B------:R-:W3:Y:S04]  /*14800*/  LDL.LU R162, [R1+0x7f0] ;  /* 0x0007f00001a27983 */ /* 0x000ee80000300800 */
[----:B------:R-:W3:Y:S04]  /*14810*/  LDL.LU R158, [R1+0x7c4] ;  /* 0x0007c400019e7983 */ /* 0x000ee80000300800 */
[----:B------:R-:W3:Y:S04]  /*14820*/  LDL.LU R154, [R1+0x7e8] ;  /* 0x0007e800019a7983 */ /* 0x000ee80000300800 */
[----:B------:R-:W3:Y:S04]  /*14830*/  LDL.LU R23, [R1+0x7bc] ;  /* 0x0007bc0001177983 */ /* 0x000ee80000300800 */
[----:B------:R-:W3:Y:S01]  /*14840*/  LDL.LU R20, [R1+0x7e0] ;  /* 0x0007e00001147983 */ /* 0x000ee20000300800 */
[----:B0-----:R-:W-:-:S03]  /*14850*/  IMAD.SHL.U32 R5, R5, 0x80, RZ ;  /* 0x0000008005057824 */ /* 0x001fc600078e00ff */
[----:B------:R-:W3:Y:S01]  /*14860*/  LDL.LU R14, [R1+0x7b4] ;  /* 0x0007b400010e7983 */ /* 0x000ee20000300800 */
[----:B------:R-:W-:-:S03]  /*14870*/  IMAD.SHL.U32 R5, R5, 0x2, RZ ;  /* 0x0000000205057824 */ /* 0x000fc600078e00ff */
[----:B------:R-:W3:Y:S02]  /*14880*/  LDL.LU R167, [R1+0x7d8] ;  /* 0x0007d80001a77983 */ /* 0x000ee40000300800 */
[-C--:B------:R-:W-:Y:S02]  /*14890*/  IADD3 R3, P4, R3, R5.reuse, RZ ;  /* 0x0000000503037210 */ /* 0x080fe40007f9e0ff */
[----:B------:R-:W3:Y:S01]  /*148a0*/  LDL.LU R11, [R1+0x7ac] ;  /* 0x0007ac00010b7983 */ /* 0x000ee20000300800 */
[----:B------:R-:W-:-:S03]  /*148b0*/  IADD3 R171, P3, R171, R5, RZ ;  /* 0x00000005abab7210 */ /* 0x000fc60007f7e0ff */
[----:B------:R-:W3:Y:S01]  /*148c0*/  LDL.LU R8, [R1+0x7d0] ;  /* 0x0007d00001087983 */ /* 0x000ee20000300800 */
[----:B------:R-:W-:-:S03]  /*148d0*/  IADD3 R4, P5, R4, R5, RZ ;  /* 0x0000000504047210 */ /* 0x000fc60007fbe0ff */
[----:B------:R-:W3:Y:S04]  /*148e0*/  LDL.LU R177, [R1+0x7a4] ;  /* 0x0007a40001b17983 */ /* 0x000ee80000300800 */
[----:B------:R-:W3:Y:S04]  /*148f0*/  LDL.LU R176, [R1+0x7c8] ;  /* 0x0007c80001b07983 */ /* 0x000ee80000300800 */
[----:B------:R-:W3:Y:S04]  /*14900*/  LDL.LU R161, [R1+0x79c] ;  /* 0x00079c0001a17983 */ /* 0x000ee80000300800 */
[----:B------:R0:W-:Y:S04]  /*14910*/  STL [R1+0x7ec], R3 ;  /* 0x0007ec0301007387 */ /* 0x0001e80000100800 */
[----:B0-----:R-:W3:Y:S04]  /*14920*/  LDL.LU R3, [R1+0x8a0] ;  /* 0x0008a00001037983 */ /* 0x001ee80000300800 */
[----:B------:R-:W-:Y:S04]  /*14930*/  STL [R1+0x7f4], R171 ;  /* 0x0007f4ab01007387 */ /* 0x000fe80000100800 */
[----:B------:R0:W-:Y:S04]  /*14940*/  STL [R1+0x7e4], R4 ;  /* 0x0007e40401007387 */ /* 0x0001e80000100800 */
[----:B0-----:R-:W3:Y:S04]  /*14950*/  LDL.LU R4, [R1+0x89c] ;  /* 0x00089c0001047983 */ /* 0x001ee80000300800 */
[----:B------:R-:W3:Y:S04]  /*14960*/  LDL.LU R17, [R1+0x7c0] ;  /* 0x0007c00001117983 */ /* 0x000ee80000300800 */
[----:B------:R-:W3:Y:S01]  /*14970*/  LDL.LU R175, [R1+0x794] ;  /* 0x0007940001af7983 */ /* 0x000ee20000300800 */
[----:B------:R-:W-:-:S02]  /*14980*/  IADD3 R7, P2, R7, R5, RZ ;  /* 0x0000000507077210 */ /* 0x000fc40007f5e0ff */
[-C--:B--2---:R-:W-:Y:S02]  /*14990*/  IADD3 R157, P6, R157, R5.reuse, RZ ;  /* 0x000000059d9d7210 */ /* 0x084fe40007fde0ff */
[----:B----4-:R-:W-:-:S03]  /*149a0*/  IADD3 R164, P1, R164, R5, RZ ;  /* 0x00000005a4a47210 */ /* 0x010fc60007f3e0ff */
[----:B------:R0:W-:Y:S04]  /*149b0*/  STL [R1+0x7dc], R157 ;  /* 0x0007dc9d01007387 */ /* 0x0001e80000100800 */
[----:B------:R-:W2:Y:S04]  /*149c0*/  LDL.LU R174, [R1+0x7b8] ;  /* 0x0007b80001ae7983 */ /* 0x000ea80000300800 */
[----:B------:R1:W-:Y:S04]  /*149d0*/  STL [R1+0x7d4], R164 ;  /* 0x0007d4a401007387 */ /* 0x0003e80000100800 */
[----:B0-----:R-:W4:Y:S04]  /*149e0*/  LDL.LU R157, [R1+0x78c] ;  /* 0x00078c00019d7983 */ /* 0x001f280000300800 */
[----:B------:R-:W4:Y:S04]  /*149f0*/  LDL.LU R173, [R1+0x7b0] ;  /* 0x0007b00001ad7983 */ /* 0x000f280000300800 */
[----:B------:R-:W4:Y:S04]  /*14a00*/  LDL.LU R171, [R1+0x784] ;  /* 0x0007840001ab7983 */ /* 0x000f280000300800 */
[----:B-1----:R-:W4:Y:S01]  /*14a10*/  LDL.LU R164, [R1+0x7a8] ;  /* 0x0007a80001a47983 */ /* 0x002f220000300800 */
[----:B---3--:R-:W-:Y:S01]  /*14a20*/  IMAD.X R3, R3, 0x1, R4, P2 ;  /* 0x0000000103037824 */ /* 0x008fe200010e0604 */
[----:B------:R-:W-:-:S05]  /*14a30*/  IADD3 R165, P2, R165, R5, RZ ;  /* 0x00000005a5a57210 */ /* 0x000fca0007f5e0ff */
[----:B------:R0:W-:Y:S04]  /*14a40*/  STL [R1+0x7cc], R165 ;  /* 0x0007cca501007387 */ /* 0x0001e80000100800 */
[----:B0-----:R-:W3:Y:S01]  /*14a50*/  LDL.LU R165, [R1+0x77c] ;  /* 0x00077c0001a57983 */ /* 0x001ee20000300800 */
[--C-:B------:R-:W-:Y:S01]  /*14a60*/  IMAD.X R162, R162, 0x1, R4.reuse, P3 ;  /* 0x00000001a2a27824 */ /* 0x100fe200018e0604 */
[-C--:B------:R-:W-:Y:S01]  /*14a70*/  IADD3 R158, P3, R158, R5.reuse, RZ ;  /* 0x000000059e9e7210 */ /* 0x080fe20007f7e0ff */
[--C-:B------:R-:W-:Y:S01]  /*14a80*/  IMAD.X R154, R154, 0x1, R4.reuse, P4 ;  /* 0x000000019a9a7824 */ /* 0x100fe200020e0604 */
[-C--:B------:R-:W-:Y:S01]  /*14a90*/  IADD3 R23, P4, R23, R5.reuse, RZ ;  /* 0x0000000517177210 */ /* 0x080fe20007f9e0ff */
[--C-:B------:R-:W-:Y:S01]  /*14aa0*/  IMAD.X R167, R167, 0x1, R4.reuse, P6 ;  /* 0x00000001a7a77824 */ /* 0x100fe200030e0604 */
[----:B------:R-:W-:Y:S01]  /*14ab0*/  STL [R1+0x7f0], R162 ;  /* 0x0007f0a201007387 */ /* 0x000fe20000100800 */
[----:B------:R-:W-:Y:S01]  /*14ac0*/  IMAD.X R20, R20, 0x1, R4, P5 ;  /* 0x0000000114147824 */ /* 0x000fe200028e0604 */
[----:B------:R-:W-:-:S02]  /*14ad0*/  IADD3 R14, P5, R14, R5, RZ ;  /* 0x000000050e0e7210 */ /* 0x000fc40007fbe0ff */
[----:B------:R-:W-:Y:S01]  /*14ae0*/  STL [R1+0x7c4], R158 ;  /* 0x0007c49e01007387 */ /* 0x000fe20000100800 */
[-C--:B------:R-:W-:Y:S01]  /*14af0*/  IADD3 R11, P6, R11, R5.reuse, RZ ;  /* 0x000000050b0b7210 */ /* 0x080fe20007fde0ff */
[----:B------:R-:W-:Y:S02]  /*14b00*/  IMAD.X R8, R8, 0x1, R4, P1 ;  /* 0x0000000108087824 */ /* 0x000fe400008e0604 */
[----:B------:R-:W-:Y:S01]  /*14b10*/  STL [R1+0x7e8], R154 ;  /* 0x0007e89a01007387 */ /* 0x000fe20000100800 */
[----:B------:R-:W-:-:S03]  /*14b20*/  IADD3 R177, P1, R177, R5, RZ ;  /* 0x00000005b1b17210 */ /* 0x000fc60007f3e0ff */
[----:B------:R-:W-:Y:S04]  /*14b30*/  STL [R1+0x7bc], R23 ;  /* 0x0007bc1701007387 */ /* 0x000fe80000100800 */
[----:B------:R0:W-:Y:S01]  /*14b40*/  STL [R1+0x7d8], R167 ;  /* 0x0007d8a701007387 */ /* 0x0001e20000100800 */
[----:B------:R-:W-:-:S03]  /*14b50*/  IMAD.X R176, R176, 0x1, R4, P2 ;  /* 0x00000001b0b07824 */ /* 0x000fc600010e0604 */
[----:B------:R-:W-:Y:S01]  /*14b60*/  STL [R1+0x7e0], R20 ;  /* 0x0007e01401007387 */ /* 0x000fe20000100800 */
[----:B------:R-:W-:-:S03]  /*14b70*/  IADD3 R161, P2, R161, R5, RZ ;  /* 0x00000005a1a17210 */ /* 0x000fc60007f5e0ff */
[----:B0-----:R-:W3:Y:S04]  /*14b80*/  LDL.LU R167, [R1+0x7a0] ;  /* 0x0007a00001a77983 */ /* 0x001ee80000300800 */
[----:B------:R0:W-:Y:S04]  /*14b90*/  STL [R1+0x7b4], R14 ;  /* 0x0007b40e01007387 */ /* 0x0001e80000100800 */
[----:B------:R1:W-:Y:S04]  /*14ba0*/  STL [R1+0x7ac], R11 ;  /* 0x0007ac0b01007387 */ /* 0x0003e80000100800 */
[----:B------:R1:W-:Y:S04]  /*14bb0*/  STL [R1+0x7d0], R8 ;  /* 0x0007d00801007387 */ /* 0x0003e80000100800 */
[----:B------:R-:W3:Y:S04]  /*14bc0*/  LDL.LU R172, [R1+0x774] ;  /* 0x0007740001ac7983 */ /* 0x000ee80000300800 */
[----:B------:R1:W-:Y:S04]  /*14bd0*/  STL [R1+0x7a4], R177 ;  /* 0x0007a4b101007387 */ /* 0x0003e80000100800 */
[----:B------:R-:W3:Y:S04]  /*14be0*/  LDL.LU R168, [R1+0x798] ;  /* 0x0007980001a87983 */ /* 0x000ee80000300800 */
[----:B------:R1:W-:Y:S04]  /*14bf0*/  STL [R1+0x7c8], R176 ;  /* 0x0007c8b001007387 */ /* 0x0003e80000100800 */
[----:B0-----:R-:W3:Y:S04]  /*14c00*/  LDL.LU R14, [R1+0x76c] ;  /* 0x00076c00010e7983 */ /* 0x001ee80000300800 */
[----:B------:R0:W-:Y:S04]  /*14c10*/  STL [R1+0x79c], R161 ;  /* 0x00079ca101007387 */ /* 0x0001e80000100800 */
[----:B-1----:R-:W3:Y:S04]  /*14c20*/  LDL.LU R11, [R1+0x790] ;  /* 0x00079000010b7983 */ /* 0x002ee80000300800 */
[----:B------:R-:W3:Y:S01]  /*14c30*/  LDL.LU R8, [R1+0x764] ;  /* 0x0007640001087983 */ /* 0x000ee20000300800 */
[----:B------:R-:W-:-:S03]  /*14c40*/  IMAD.X R17, R17, 0x1, R4, P3 ;  /* 0x0000000111117824 */ /* 0x000fc600018e0604 */
[----:B------:R-:W3:Y:S01]  /*14c50*/  LDL.LU R177, [R1+0x788] ;  /* 0x0007880001b17983 */ /* 0x000ee20000300800 */
[----:B------:R-:W-:-:S03]  /*14c60*/  IADD3 R175, P3, R175, R5, RZ ;  /* 0x00000005afaf7210 */ /* 0x000fc60007f7e0ff */
[----:B------:R-:W3:Y:S04]  /*14c70*/  LDL.LU R176, [R1+0x75c] ;  /* 0x00075c0001b07983 */ /* 0x000ee80000300800 */
[----:B0-----:R-:W3:Y:S04]  /*14c80*/  LDL.LU R161, [R1+0x780] ;  /* 0x0007800001a17983 */ /* 0x001ee80000300800 */
[----:B------:R-:W-:Y:S01]  /*14c90*/  STL [R1+0x7c0], R17 ;  /* 0x0007c01101007387 */ /* 0x000fe20000100800 */
[----:B--2---:R-:W-:Y:S01]  /*14ca0*/  IMAD.X R174, R174, 0x1, R4, P4 ;  /* 0x00000001aeae7824 */ /* 0x004fe200020e0604 */
[----:B----4-:R-:W-:-:S05]  /*14cb0*/  IADD3 R157, P4, R157, R5, RZ ;  /* 0x000000059d9d7210 */ /* 0x010fca0007f9e0ff */
[----:B------:R0:W-:Y:S04]  /*14cc0*/  STL [R1+0x78c], R157 ;  /* 0x00078c9d01007387 */ /* 0x0001e80000100800 */
[----:B------:R-:W-:Y:S01]  /*14cd0*/  STL [R1+0x794], R175 ;  /* 0x000794af01007387 */ /* 0x000fe20000100800 */
[--C-:B------:R-:W-:Y:S02]  /*14ce0*/  IMAD.X R173, R173, 0x1, R4.reuse, P5 ;  /* 0x00000001adad7824 */ /* 0x100fe400028e0604 */
[----:B------:R-:W-:Y:S01]  /*14cf0*/  IMAD.X R164, R164, 0x1, R4, P6 ;  /* 0x00000001a4a47824 */ /* 0x000fe200030e0604 */
[----:B0-----:R-:W2:Y:S01]  /*14d00*/  LDL.LU R157, [R1+0x754] ;  /* 0x00075400019d7983 */ /* 0x001ea20000300800 */
[----:B------:R-:W-:-:S03]  /*14d10*/  IADD3 R171, P5, R171, R5, RZ ;  /* 0x00000005abab7210 */ /* 0x000fc60007fbe0ff */
[----:B------:R-:W-:Y:S04]  /*14d20*/  STL [R1+0x7b8], R174 ;  /* 0x0007b8ae01007387 */ /* 0x000fe80000100800 */
[----:B------:R0:W-:Y:S04]  /*14d30*/  STL [R1+0x7a8], R164 ;  /* 0x0007a8a401007387 */ /* 0x0001e80000100800 */
[----:B------:R-:W-:Y:S04]  /*14d40*/  STL [R1+0x7b0], R173 ;  /* 0x0007b0ad01007387 */ /* 0x000fe80000100800 */
[----:B0-----:R-:W4:Y:S04]  /*14d50*/  LDL.LU R164, [R1+0x778] ;  /* 0x0007780001a47983 */ /* 0x001f280000300800 */
[----:B------:R-:W-:Y:S04]  /*14d60*/  STL [R1+0x784], R171 ;  /* 0x000784ab01007387 */ /* 0x000fe80000100800 */
[----:B------:R-:W4:Y:S04]  /*14d70*/  LDL.LU R162, [R1+0x74c] ;  /* 0x00074c0001a27983 */ /* 0x000f280000300800 */
[----:B------:R-:W4:Y:S04]  /*14d80*/  LDL.LU R158, [R1+0x770] ;  /* 0x00077000019e7983 */ /* 0x000f280000300800 */
[----:B------:R-:W4:Y:S01]  /*14d90*/  LDL.LU R154, [R1+0x744] ;  /* 0x00074400019a7983 */ /* 0x000f220000300800 */
[----:B---3--:R-:W-:-:S05]  /*14da0*/  IADD3 R165, P6, R165, R5, RZ ;  /* 0x00000005a5a57210 */ /* 0x008fca0007fde0ff */
[----:B------:R0:W-:Y:S04]  /*14db0*/  STL [R1+0x77c], R165 ;  /* 0x00077ca501007387 */ /* 0x0001e80000100800 */
[----:B------:R-:W3:Y:S04]  /*14dc0*/  LDL.LU R23, [R1+0x768] ;  /* 0x0007680001177983 */ /* 0x000ee80000300800 */
[----:B------:R-:W3:Y:S04]  /*14dd0*/  LDL.LU R20, [R1+0x73c] ;  /* 0x00073c0001147983 */ /* 0x000ee80000300800 */
[----:B------:R-:W3:Y:S04]  /*14de0*/  LDL.LU R17, [R1+0x760] ;  /* 0x0007600001117983 */ /* 0x000ee80000300800 */
[----:B0-----:R-:W3:Y:S04]  /*14df0*/  LDL.LU R165, [R1+0x734] ;  /* 0x0007340001a57983 */ /* 0x001ee80000300800 */
[----:B------:R-:W3:Y:S04]  /*14e00*/  LDL.LU R175, [R1+0x758] ;  /* 0x0007580001af7983 */ /* 0x000ee80000300800 */
[----:B------:R-:W3:Y:S01]  /*14e10*/  LDL.LU R174, [R1+0x72c] ;  /* 0x00072c0001ae7983 */ /* 0x000ee20000300800 */
[----:B------:R-:W-:-:S03]  /*14e20*/  IMAD.X R167, R167, 0x1, R4, P1 ;  /* 0x00000001a7a77824 */ /* 0x000fc600008e0604 */
[----:B------:R-:W3:Y:S04]  /*14e30*/  LDL.LU R173, [R1+0x750] ;  /* 0x0007500001ad7983 */ /* 0x000ee80000300800 */
[----:B------:R0:W-:Y:S04]  /*14e40*/  STL [R1+0x7a0], R167 ;  /* 0x0007a0a701007387 */ /* 0x0001e80000100800 */
[----:B------:R-:W3:Y:S04]  /*14e50*/  LDL.LU R171, [R1+0x724] ;  /* 0x0007240001ab7983 */ /* 0x000ee80000300800 */
[----:B0-----:R-:W3:Y:S01]  /*14e60*/  LDL.LU R167, [R1+0x748] ;  /* 0x0007480001a77983 */ /* 0x001ee20000300800 */
[----:B------:R-:W-:Y:S01]  /*14e70*/  IADD3 R172, P1, R172, R5, RZ ;  /* 0x00000005acac7210 */ /* 0x000fe20007f3e0ff */
[----:B------:R-:W-:-:S04]  /*14e80*/  IMAD.X R168, R168, 0x1, R4, P2 ;  /* 0x00000001a8a87824 */ /* 0x000fc800010e0604 */
[----:B------:R-:W-:Y:S01]  /*14e90*/  STL [R1+0x774], R172 ;  /* 0x000774ac01007387 */ /* 0x000fe20000100800 */
[----:B------:R-:W-:-:S03]  /*14ea0*/  IADD3 R14, P2, R14, R5, RZ ;  /* 0x000000050e0e7210 */ /* 0x000fc60007f5e0ff */
[----:B------:R-:W-:Y:S01]  /*14eb0*/  STL [R1+0x798], R168 ;  /* 0x000798a801007387 */ /* 0x000fe20000100800 */
[----:B------:R-:W-:-:S03]  /*14ec0*/  IMAD.X R11, R11, 0x1, R4, P3 ;  /* 0x000000010b0b7824 */ /* 0x000fc600018e0604 */
[----:B------:R0:W-:Y:S01]  /*14ed0*/  STL [R1+0x76c], R14 ;  /* 0x00076c0e01007387 */ /* 0x0001e20000100800 */
[----:B------:R-:W-:-:S03]  /*14ee0*/  IADD3 R8, P3, R8, R5, RZ ;  /* 0x0000000508087210 */ /* 0x000fc60007f7e0ff */
[----:B------:R1:W-:Y:S01]  /*14ef0*/  STL [R1+0x790], R11 ;  /* 0x0007900b01007387 */ /* 0x0003e20000100800 */
[----:B------:R-:W-:-:S03]  /*14f00*/  IMAD.X R177, R177, 0x1, R4, P4 ;  /* 0x00000001b1b17824 */ /* 0x000fc600020e0604 */
[----:B------:R1:W-:Y:S01]  /*14f10*/  STL [R1+0x764], R8 ;  /* 0x0007640801007387 */ /* 0x0003e20000100800 */
[----:B------:R-:W-:-:S03]  /*14f20*/  IADD3 R176, P4, R176, R5, RZ ;  /* 0x00000005b0b07210 */ /* 0x000fc60007f9e0ff */
[----:B0-----:R-:W3:Y:S01]  /*14f30*/  LDL.LU R14, [R1+0x71c] ;  /* 0x00071c00010e7983 */ /* 0x001ee20000300800 */
[----:B------:R-:W-:-:S03]  /*14f40*/  IMAD.X R161, R161, 0x1, R4, P5 ;  /* 0x00000001a1a17824 */ /* 0x000fc600028e0604 */
[----:B------:R-:W-:Y:S04]  /*14f50*/  STL [R1+0x788], R177 ;  /* 0x000788b101007387 */ /* 0x000fe80000100800 */
[----:B-1----:R-:W3:Y:S04]  /*14f60*/  LDL.LU R11, [R1+0x740] ;  /* 0x00074000010b7983 */ /* 0x002ee80000300800 */
[----:B------:R-:W-:Y:S04]  /*14f70*/  STL [R1+0x75c], R176 ;  /* 0x00075cb001007387 */ /* 0x000fe80000100800 */
[----:B------:R-:W3:Y:S04]  /*14f80*/  LDL.LU R8, [R1+0x714] ;  /* 0x0007140001087983 */ /* 0x000ee80000300800 */
[----:B------:R0:W-:Y:S04]  /*14f90*/  STL [R1+0x780], R161 ;  /* 0x000780a101007387 */ /* 0x0001e80000100800 */
[----:B0-----:R-:W3:Y:S04]  /*14fa0*/  LDL.LU R161, [R1+0x738] ;  /* 0x0007380001a17983 */ /* 0x001ee80000300800 */
[----:B------:R-:W3:Y:S04]  /*14fb0*/  LDL.LU R177, [R1+0x70c] ;  /* 0x00070c0001b17983 */ /* 0x000ee80000300800 */
[----:B------:R-:W3:Y:S01]  /*14fc0*/  LDL.LU R176, [R1+0x730] ;  /* 0x0007300001b07983 */ /* 0x000ee20000300800 */
[----:B--2---:R-:W-:-:S05]  /*14fd0*/  IADD3 R157, P5, R157, R5, RZ ;  /* 0x000000059d9d7210 */ /* 0x004fca0007fbe0ff */
[----:B------:R0:W-:Y:S04]  /*14fe0*/  STL [R1+0x754], R157 ;  /* 0x0007549d01007387 */ /* 0x0001e80000100800 */
[----:B0-----:R-:W2:Y:S01]  /*14ff0*/  LDL.LU R157, [R1+0x704] ;  /* 0x00070400019d7983 */ /* 0x001ea20000300800 */
[----:B----4-:R-:W-:-:S05]  /*15000*/  IMAD.X R164, R164, 0x1, R4, P6 ;  /* 0x00000001a4a47824 */ /* 0x010fca00030e0604 */
[----:B------:R0:W-:Y:S01]  /*15010*/  STL [R1+0x778], R164 ;  /* 0x000778a401007387 */ /* 0x0001e20000100800 */
[-C--:B------:R-:W-:Y:S01]  /*15020*/  IADD3 R162, P6, R162, R5.reuse, RZ ;  /* 0x00000005a2a27210 */ /* 0x080fe20007fde0ff */
[----:B------:R-:W-:Y:S02]  /*15030*/  IMAD.X R158, R158, 0x1, R4, P1 ;  /* 0x000000019e9e7824 */ /* 0x000fe400008e0604 */
[----:B0-----:R-:W4:Y:S01]  /*15040*/  LDL.LU R164, [R1+0x728] ;  /* 0x0007280001a47983 */ /* 0x001f220000300800 */
[----:B------:R-:W-:-:S03]  /*15050*/  IADD3 R154, P1, R154, R5, RZ ;  /* 0x000000059a9a7210 */ /* 0x000fc60007f3e0ff */
[----:B------:R-:W-:Y:S04]  /*15060*/  STL [R1+0x74c], R162 ;  /* 0x00074ca201007387 */ /* 0x000fe80000100800 */
[----:B------:R-:W-:Y:S04]  /*15070*/  STL [R1+0x770], R158 ;  /* 0x0007709e01007387 */ /* 0x000fe80000100800 */
[----:B------:R-:W-:Y:S01]  /*15080*/  STL [R1+0x744], R154 ;  /* 0x0007449a01007387 */ /* 0x000fe20000100800 */
[--C-:B---3--:R-:W-:Y:S01]  /*15090*/  IMAD.X R23, R23, 0x1, R4.reuse, P2 ;  /* 0x0000000117177824 */ /* 0x108fe200010e0604 */
[-C--:B------:R-:W-:Y:S01]  /*150a0*/  IADD3 R20, P2, R20, R5.reuse, RZ ;  /* 0x0000000514147210 */ /* 0x080fe20007f5e0ff */
[----:B------:R-:W-:Y:S01]  /*150b0*/  IMAD.X R17, R17, 0x1, R4, P3 ;  /* 0x0000000111117824 */ /* 0x000fe200018e0604 */
[----:B------:R-:W-:-:S02]  /*150c0*/  IADD3 R165, P3, R165, R5, RZ ;  /* 0x00000005a5a57210 */ /* 0x000fc40007f7e0ff */
[----:B------:R-:W-:Y:S04]  /*150d0*/  STL [R1+0x768], R23 ;  /* 0x0007681701007387 */ /* 0x000fe80000100800 */
[----:B------:R0:W-:Y:S04]  /*150e0*/  STL [R1+0x734], R165 ;  /* 0x000734a501007387 */ /* 0x0001e80000100800 */
[----:B------:R-:W-:Y:S04]  /*150f0*/  STL [R1+0x73c], R20 ;  /* 0x00073c1401007387 */ /* 0x000fe80000100800 */
[----:B0-----:R-:W3:Y:S01]  /*15100*/  LDL.LU R165, [R1+0x6fc] ;  /* 0x0006fc0001a57983 */ /* 0x001ee20000300800 */
[--C-:B------:R-:W-:Y:S01]  /*15110*/  IMAD.X R175, R175, 0x1, R4.reuse, P4 ;  /* 0x00000001afaf7824 */ /* 0x100fe200020e0604 */
[-C--:B------:R-:W-:Y:S01]  /*15120*/  IADD3 R174, P4, R174, R5.reuse, RZ ;  /* 0x00000005aeae7210 */ /* 0x080fe20007f9e0ff */
[----:B------:R-:W-:Y:S01]  /*15130*/  IMAD.X R173, R173, 0x1, R4, P5 ;  /* 0x00000001adad7824 */ /* 0x000fe200028e0604 */
[----:B------:R0:W-:Y:S01]  /*15140*/  STL [R1+0x760], R17 ;  /* 0x0007601101007387 */ /* 0x0001e20000100800 */
[----:B------:R-:W-:-:S03]  /*15150*/  IADD3 R171, P5, R171, R5, RZ ;  /* 0x00000005abab7210 */ /* 0x000fc60007fbe0ff */
[----:B------:R1:W-:Y:S01]  /*15160*/  STL [R1+0x758], R175 ;  /* 0x000758af01007387 */ /* 0x0003e20000100800 */
[----:B------:R-:W-:-:S03]  /*15170*/  IMAD.X R167, R167, 0x1, R4, P6 ;  /* 0x00000001a7a77824 */ /* 0x000fc600030e0604 */
        /* <DEDUP_REMOVED lines=8> */
[----:B------:R-:W3:Y:S04]  /*15200*/  LDL.LU R174, [R1+0x710] ;  /* 0x0007100001ae7983 */ /* 0x000ee80000300800 */
[----:B------:R-:W3:Y:S01]  /*15210*/  LDL.LU R173, [R1+0x6e4] ;  /* 0x0006e40001ad7983 */ /* 0x000ee20000300800 */
[----:B------:R-:W-:-:S03]  /*15220*/  IADD3 R14, P6, R14, R5, RZ ;  /* 0x000000050e0e7210 */ /* 0x000fc60007fde0ff */
[----:B------:R-:W3:Y:S04]  /*15230*/  LDL.LU R171, [R1+0x708] ;  /* 0x0007080001ab7983 */ /* 0x000ee80000300800 */
[----:B0-----:R-:W3:Y:S01]  /*15240*/  LDL.LU R167, [R1+0x6dc] ;  /* 0x0006dc0001a77983 */ /* 0x001ee20000300800 */
[----:B------:R-:W-:-:S03]  /*15250*/  IMAD.X R11, R11, 0x1, R4, P1 ;  /* 0x000000010b0b7824 */ /* 0x000fc600008e0604 */
[----:B------:R-:W-:Y:S01]  /*15260*/  STL [R1+0x71c], R14 ;  /* 0x00071c0e01007387 */ /* 0x000fe20000100800 */
[----:B------:R-:W-:Y:S01]  /*15270*/  IADD3 R8, P1, R8, R5, RZ ;  /* 0x0000000508087210 */ /* 0x000fe20007f3e0ff */
[----:B------:R-:W-:-:S05]  /*15280*/  IMAD.X R161, R161, 0x1, R4, P2 ;  /* 0x00000001a1a17824 */ /* 0x000fca00010e0604 */
[----:B------:R0:W-:Y:S01]  /*15290*/  STL [R1+0x738], R161 ;  /* 0x000738a101007387 */ /* 0x0001e20000100800 */
[-C--:B------:R-:W-:Y:S01]  /*152a0*/  IADD3 R177, P2, R177, R5.reuse, RZ ;  /* 0x00000005b1b17210 */ /* 0x080fe20007f5e0ff */
[----:B------:R-:W-:Y:S02]  /*152b0*/  IMAD.X R176, R176, 0x1, R4, P3 ;  /* 0x00000001b0b07824 */ /* 0x000fe400018e0604 */
[----:B------:R-:W-:Y:S04]  /*152c0*/  STL [R1+0x740], R11 ;  /* 0x0007400b01007387 */ /* 0x000fe80000100800 */
[----:B0-----:R-:W3:Y:S04]  /*152d0*/  LDL.LU R161, [R1+0x700] ;  /* 0x0007000001a17983 */ /* 0x001ee80000300800 */
[----:B------:R-:W-:Y:S01]  /*152e0*/  STL [R1+0x714], R8 ;  /* 0x0007140801007387 */ /* 0x000fe20000100800 */
[----:B--2---:R-:W-:-:S05]  /*152f0*/  IADD3 R157, P3, R157, R5, RZ ;  /* 0x000000059d9d7210 */ /* 0x004fca0007f7e0ff */
[----:B------:R0:W-:Y:S04]  /*15300*/  STL [R1+0x704], R157 ;  /* 0x0007049d01007387 */ /* 0x0001e80000100800 */
[----:B------:R-:W-:Y:S04]  /*15310*/  STL [R1+0x70c], R177 ;  /* 0x00070cb101007387 */ /* 0x000fe80000100800 */
[----:B0-----:R-:W2:Y:S01]  /*15320*/  LDL.LU R157, [R1+0x6d4] ;  /* 0x0006d400019d7983 */ /* 0x001ea20000300800 */
[----:B----4-:R-:W-:-:S03]  /*15330*/  IMAD.X R164, R164, 0x1, R4, P4 ;  /* 0x00000001a4a47824 */ /* 0x010fc600020e0604 */
[----:B------:R-:W-:Y:S04]  /*15340*/  STL [R1+0x730], R176 ;  /* 0x000730b001007387 */ /* 0x000fe80000100800 */
[----:B------:R-:W4:Y:S04]  /*15350*/  LDL.LU R162, [R1+0x6f8] ;  /* 0x0006f80001a27983 */ /* 0x000f280000300800 */
[----:B------:R-:W4:Y:S04]  /*15360*/  LDL.LU R158, [R1+0x6cc] ;  /* 0x0006cc00019e7983 */ /* 0x000f280000300800 */
[----:B------:R-:W4:Y:S04]  /*15370*/  LDL.LU R154, [R1+0x6f0] ;  /* 0x0006f000019a7983 */ /* 0x000f280000300800 */
[----:B------:R0:W-:Y:S04]  /*15380*/  STL [R1+0x728], R164 ;  /* 0x000728a401007387 */ /* 0x0001e80000100800 */
[----:B------:R-:W4:Y:S04]  /*15390*/  LDL.LU R23, [R1+0x6c4] ;  /* 0x0006c40001177983 */ /* 0x000f280000300800 */
[----:B------:R-:W4:Y:S04]  /*153a0*/  LDL.LU R20, [R1+0x6e8] ;  /* 0x0006e80001147983 */ /* 0x000f280000300800 */
[----:B------:R-:W4:Y:S04]  /*153b0*/  LDL.LU R14, [R1+0x6bc] ;  /* 0x0006bc00010e7983 */ /* 0x000f280000300800 */
[----:B0-----:R-:W4:Y:S04]  /*153c0*/  LDL.LU R164, [R1+0x6e0] ;  /* 0x0006e00001a47983 */ /* 0x001f280000300800 */
[----:B------:R-:W4:Y:S04]  /*153d0*/  LDL.LU R11, [R1+0x6b4] ;  /* 0x0006b400010b7983 */ /* 0x000f280000300800 */
[----:B------:R-:W4:Y:S04]  /*153e0*/  LDL.LU R8, [R1+0x6d8] ;  /* 0x0006d80001087983 */ /* 0x000f280000300800 */
[----:B------:R-:W4:Y:S01]  /*153f0*/  LDL.LU R177, [R1+0x6ac] ;  /* 0x0006ac0001b17983 */ /* 0x000f220000300800 */
[----:B---3--:R-:W-:-:S05]  /*15400*/  IADD3 R165, P4, R165, R5, RZ ;  /* 0x00000005a5a57210 */ /* 0x008fca0007f9e0ff */
[----:B------:R0:W-:Y:S04]  /*15410*/  STL [R1+0x6fc], R165 ;  /* 0x0006fca501007387 */ /* 0x0001e80000100800 */
[----:B------:R-:W3:Y:S04]  /*15420*/  LDL.LU R176, [R1+0x6d0] ;  /* 0x0006d00001b07983 */ /* 0x000ee80000300800 */
[----:B0-----:R-:W3:Y:S01]  /*15430*/  LDL.LU R165, [R1+0x6a4] ;  /* 0x0006a40001a57983 */ /* 0x001ee20000300800 */
[----:B------:R-:W-:Y:S01]  /*15440*/  IMAD.X R172, R172, 0x1, R4, P5 ;  /* 0x00000001acac7824 */ /* 0x000fe200028e0604 */
[----:B------:R-:W-:-:S04]  /*15450*/  IADD3 R168, P5, R168, R5, RZ ;  /* 0x00000005a8a87210 */ /* 0x000fc80007fbe0ff */
[----:B------:R-:W-:Y:S01]  /*15460*/  STL [R1+0x720], R172 ;  /* 0x000720ac01007387 */ /* 0x000fe20000100800 */
[----:B------:R-:W-:-:S03]  /*15470*/  IMAD.X R17, R17, 0x1, R4, P6 ;  /* 0x0000000111117824 */ /* 0x000fc600030e0604 */
[----:B------:R-:W-:Y:S01]  /*15480*/  STL [R1+0x6f4], R168 ;  /* 0x0006f4a801007387 */ /* 0x000fe20000100800 */
[----:B------:R-:W-:-:S03]  /*15490*/  IADD3 R175, P6, R175, R5, RZ ;  /* 0x00000005afaf7210 */ /* 0x000fc60007fde0ff */
[----:B------:R0:W-:Y:S01]  /*154a0*/  STL [R1+0x718], R17 ;  /* 0x0007181101007387 */ /* 0x0001e20000100800 */
[----:B------:R-:W-:-:S03]  /*154b0*/  IMAD.X R174, R174, 0x1, R4, P1 ;  /* 0x00000001aeae7824 */ /* 0x000fc600008e0604 */
[----:B------:R1:W-:Y:S01]  /*154c0*/  STL [R1+0x6ec], R175 ;  /* 0x0006ecaf01007387 */ /* 0x0003e20000100800 */
[----:B------:R-:W-:-:S03]  /*154d0*/  IADD3 R173, P1, R173, R5, RZ ;  /* 0x00000005adad7210 */ /* 0x000fc60007f3e0ff */
[----:B------:R1:W-:Y:S01]  /*154e0*/  STL [R1+0x710], R174 ;  /* 0x000710ae01007387 */ /* 0x0003e20000100800 */
[----:B------:R-:W-:-:S03]  /*154f0*/  IMAD.X R171, R171, 0x1, R4, P2 ;  /* 0x00000001abab7824 */ /* 0x000fc600010e0604 */
[----:B0-----:R-:W3:Y:S01]  /*15500*/  LDL.LU R17, [R1+0x6c8] ;  /* 0x0006c80001117983 */ /* 0x001ee20000300800 */
[----:B------:R-:W-:-:S03]  /*15510*/  IADD3 R167, P2, R167, R5, RZ ;  /* 0x00000005a7a77210 */ /* 0x000fc60007f5e0ff */
        /* <DEDUP_REMOVED lines=8> */
[----:B------:R-:W-:-:S05]  /*155a0*/  IMAD.X R161, R161, 0x1, R4, P3 ;  /* 0x00000001a1a17824 */ /* 0x000fca00018e0604 */
[----:B------:R0:W-:Y:S04]  /*155b0*/  STL [R1+0x700], R161 ;  /* 0x000700a101007387 */ /* 0x0001e80000100800 */
[----:B0-----:R-:W3:Y:S01]  /*155c0*/  LDL.LU R161, [R1+0x6b0] ;  /* 0x0006b00001a17983 */ /* 0x001ee20000300800 */
[----:B--2---:R-:W-:-:S05]  /*155d0*/  IADD3 R157, P3, R157, R5, RZ ;  /* 0x000000059d9d7210 */ /* 0x004fca0007f7e0ff */
[----:B------:R0:W-:Y:S01]  /*155e0*/  STL [R1+0x6d4], R157 ;  /* 0x0006d49d01007387 */ /* 0x0001e20000100800 */
[--C-:B----4-:R-:W-:Y:S01]  /*155f0*/  IMAD.X R162, R162, 0x1, R4.reuse, P4 ;  /* 0x00000001a2a27824 */ /* 0x110fe200020e0604 */
[----:B------:R-:W-:Y:S02]  /*15600*/  IADD3 R158, P4, R158, R5, RZ ;  /* 0x000000059e9e7210 */ /* 0x000fe40007f9e0ff */
[----:B0-----:R-:W2:Y:S01]  /*15610*/  LDL.LU R157, [R1+0x684] ;  /* 0x00068400019d7983 */ /* 0x001ea20000300800 */
[----:B------:R-:W-:-:S03]  /*15620*/  IMAD.X R154, R154, 0x1, R4, P5 ;  /* 0x000000019a9a7824 */ /* 0x000fc600028e0604 */
[----:B------:R-:W-:Y:S01]  /*15630*/  STL [R1+0x6f8], R162 ;  /* 0x0006f8a201007387 */ /* 0x000fe20000100800 */
[----:B------:R-:W-:-:S03]  /*15640*/  IADD3 R23, P5, R23, R5, RZ ;  /* 0x0000000517177210 */ /* 0x000fc60007fbe0ff */
[----:B------:R-:W-:Y:S01]  /*15650*/  STL [R1+0x6cc], R158 ;  /* 0x0006cc9e01007387 */ /* 0x000fe20000100800 */
[----:B------:R-:W-:-:S03]  /*15660*/  IMAD.X R20, R20, 0x1, R4, P6 ;  /* 0x0000000114147824 */ /* 0x000fc600030e0604 */
[----:B------:R-:W-:Y:S01]  /*15670*/  STL [R1+0x6f0], R154 ;  /* 0x0006f09a01007387 */ /* 0x000fe20000100800 */
[-C--:B------:R-:W-:Y:S01]  /*15680*/  IADD3 R14, P6, R14, R5.reuse, RZ ;  /* 0x000000050e0e7210 */ /* 0x080fe20007fde0ff */
[----:B------:R-:W-:Y:S02]  /*15690*/  IMAD.X R164, R164, 0x1, R4, P1 ;  /* 0x00000001a4a47824 */ /* 0x000fe400008e0604 */
[----:B------:R-:W-:Y:S01]  /*156a0*/  STL [R1+0x6c4], R23 ;  /* 0x0006c41701007387 */ /* 0x000fe20000100800 */
[----:B------:R-:W-:-:S03]  /*156b0*/  IADD3 R11, P1, R11, R5, RZ ;  /* 0x000000050b0b7210 */ /* 0x000fc60007f3e0ff */
[----:B------:R0:W-:Y:S01]  /*156c0*/  STL [R1+0x6e0], R164 ;  /* 0x0006e0a401007387 */ /* 0x0001e20000100800 */
[----:B------:R-:W-:-:S03]  /*156d0*/  IMAD.X R8, R8, 0x1, R4, P2 ;  /* 0x0000000108087824 */ /* 0x000fc600010e0604 */
[----:B------:R-:W-:Y:S01]  /*156e0*/  STL [R1+0x6e8], R20 ;  /* 0x0006e81401007387 */ /* 0x000fe20000100800 */
[----:B------:R-:W-:-:S03]  /*156f0*/  IADD3 R177, P2, R177, R5, RZ ;  /* 0x00000005b1b17210 */ /* 0x000fc60007f5e0ff */
[----:B0-----:R-:W4:Y:S04]  /*15700*/  LDL.LU R164, [R1+0x6a8] ;  /* 0x0006a80001a47983 */ /* 0x001f280000300800 */
[----:B------:R0:W-:Y:S04]  /*15710*/  STL [R1+0x6bc], R14 ;  /* 0x0006bc0e01007387 */ /* 0x0001e80000100800 */
[----:B------:R1:W-:Y:S04]  /*15720*/  STL [R1+0x6b4], R11 ;  /* 0x0006b40b01007387 */ /* 0x0003e80000100800 */
[----:B------:R1:W-:Y:S04]  /*15730*/  STL [R1+0x6d8], R8 ;  /* 0x0006d80801007387 */ /* 0x0003e80000100800 */
[----:B------:R-:W4:Y:S04]  /*15740*/  LDL.LU R172, [R1+0x67c] ;  /* 0x00067c0001ac7983 */ /* 0x000f280000300800 */
[----:B------:R1:W-:Y:S04]  /*15750*/  STL [R1+0x6ac], R177 ;  /* 0x0006acb101007387 */ /* 0x0003e80000100800 */
[----:B------:R-:W4:Y:S01]  /*15760*/  LDL.LU R168, [R1+0x6a0] ;  /* 0x0006a00001a87983 */ /* 0x000f220000300800 */
[----:B---3--:R-:W-:Y:S01]  /*15770*/  IMAD.X R176, R176, 0x1, R4, P3 ;  /* 0x00000001b0b07824 */ /* 0x008fe200018e0604 */
[----:B------:R-:W-:-:S04]  /*15780*/  IADD3 R165, P3, R165, R5, RZ ;  /* 0x00000005a5a57210 */ /* 0x000fc80007f7e0ff */
[----:B------:R3:W-:Y:S04]  /*15790*/  STL [R1+0x6d0], R176 ;  /* 0x0006d0b001007387 */ /* 0x0007e80000100800 */
[----:B0-----:R-:W4:Y:S04]  /*157a0*/  LDL.LU R14, [R1+0x674] ;  /* 0x00067400010e7983 */ /* 0x001f280000300800 */
[----:B------:R0:W-:Y:S04]  /*157b0*/  STL [R1+0x6a4], R165 ;  /* 0x0006a4a501007387 */ /* 0x0001e80000100800 */
[----:B-1----:R-:W4:Y:S04]  /*157c0*/  LDL.LU R11, [R1+0x698] ;  /* 0x00069800010b7983 */ /* 0x002f280000300800 */
[----:B------:R-:W4:Y:S04]  /*157d0*/  LDL.LU R8, [R1+0x66c] ;  /* 0x00066c0001087983 */ /* 0x000f280000300800 */
[----:B------:R-:W4:Y:S04]  /*157e0*/  LDL.LU R177, [R1+0x690] ;  /* 0x0006900001b17983 */ /* 0x000f280000300800 */
[----:B---3--:R-:W3:Y:S04]  /*157f0*/  LDL.LU R176, [R1+0x664] ;  /* 0x0006640001b07983 */ /* 0x008ee80000300800 */
[----:B0-----:R-:W3:Y:S01]  /*15800*/  LDL.LU R165, [R1+0x688] ;  /* 0x0006880001a57983 */ /* 0x001ee20000300800 */
[----:B------:R-:W-:-:S05]  /*15810*/  IMAD.X R17, R17, 0x1, R4, P4 ;  /* 0x0000000111117824 */ /* 0x000fca00020e0604 */
[----:B------:R-:W-:Y:S01]  /*15820*/  STL [R1+0x6c8], R17 ;  /* 0x0006c81101007387 */ /* 0x000fe20000100800 */
[-C--:B------:R-:W-:Y:S01]  /*15830*/  IADD3 R175, P4, R175, R5.reuse, RZ ;  /* 0x00000005afaf7210 */ /* 0x080fe20007f9e0ff */
[----:B------:R-:W-:Y:S01]  /*15840*/  IMAD.X R174, R174, 0x1, R4, P5 ;  /* 0x00000001aeae7824 */ /* 0x000fe200028e0604 */
[----:B------:R-:W-:-:S05]  /*15850*/  IADD3 R167, P5, R167, R5, RZ ;  /* 0x00000005a7a77210 */ /* 0x000fca0007fbe0ff */
[----:B------:R0:W-:Y:S01]  /*15860*/  STL [R1+0x694], R167 ;  /* 0x000694a701007387 */ /* 0x0001e20000100800 */
[----:B------:R-:W-:-:S03]  /*15870*/  IMAD.X R173, R173, 0x1, R4, P6 ;  /* 0x00000001adad7824 */ /* 0x000fc600030e0604 */
[----:B------:R-:W-:Y:S01]  /*15880*/  STL [R1+0x69c], R175 ;  /* 0x00069caf01007387 */ /* 0x000fe20000100800 */
[----:B------:R-:W-:-:S03]  /*15890*/  IADD3 R171, P6, R171, R5, RZ ;  /* 0x00000005abab7210 */ /* 0x000fc60007fde0ff */
[----:B0-----:R-:W3:Y:S04]  /*158a0*/  LDL.LU R167, [R1+0x65c] ;  /* 0x00065c0001a77983 */ /* 0x001ee80000300800 */
[----:B------:R-:W-:Y:S01]  /*158b0*/  STL [R1+0x6c0], R174 ;  /* 0x0006c0ae01007387 */ /* 0x000fe20000100800 */
[----:B------:R-:W-:-:S05]  /*158c0*/  IMAD.X R161, R161, 0x1, R4, P1 ;  /* 0x00000001a1a17824 */ /* 0x000fca00008e0604 */
[----:B------:R0:W-:Y:S04]  /*158d0*/  STL [R1+0x6b0], R161 ;  /* 0x0006b0a101007387 */ /* 0x0001e80000100800 */
[----:B------:R-:W-:Y:S04]  /*158e0*/  STL [R1+0x6b8], R173 ;  /* 0x0006b8ad01007387 */ /* 0x000fe80000100800 */
[----:B0-----:R-:W3:Y:S04]  /*158f0*/  LDL.LU R161, [R1+0x680] ;  /* 0x0006800001a17983 */ /* 0x001ee80000300800 */
[----:B------:R-:W-:Y:S04]  /*15900*/  STL [R1+0x68c], R171 ;  /* 0x00068cab01007387 */ /* 0x000fe80000100800 */
[----:B------:R-:W3:Y:S04]  /*15910*/  LDL.LU R162, [R1+0x654] ;  /* 0x0006540001a27983 */ /* 0x000ee80000300800 */
[----:B------:R-:W3:Y:S01]  /*15920*/  LDL.LU R158, [R1+0x678] ;  /* 0x00067800019e7983 */ /* 0x000ee20000300800 */
[----:B--2---:R-:W-:-:S03]  /*15930*/  IADD3 R157, P1, R157, R5, RZ ;  /* 0x000000059d9d7210 */ /* 0x004fc60007f3e0ff */
[----:B------:R-:W2:Y:S04]  /*15940*/  LDL.LU R154, [R1+0x64c] ;  /* 0x00064c00019a7983 */ /* 0x000ea80000300800 */
[----:B------:R0:W-:Y:S04]  /*15950*/  STL [R1+0x684], R157 ;  /* 0x0006849d01007387 */ /* 0x0001e80000100800 */
[----:B------:R-:W2:Y:S04]  /*15960*/  LDL.LU R23, [R1+0x670] ;  /* 0x0006700001177983 */ /* 0x000ea80000300800 */
[----:B------:R-:W2:Y:S04]  /*15970*/  LDL.LU R20, [R1+0x644] ;  /* 0x0006440001147983 */ /* 0x000ea80000300800 */
[----:B------:R-:W2:Y:S04]  /*15980*/  LDL.LU R17, [R1+0x668] ;  /* 0x0006680001117983 */ /* 0x000ea80000300800 */
[----:B0-----:R-:W2:Y:S04]  /*15990*/  LDL.LU R157, [R1+0x63c] ;  /* 0x00063c00019d7983 */ /* 0x001ea80000300800 */
[----:B------:R-:W2:Y:S04]  /*159a0*/  LDL.LU R175, [R1+0x660] ;  /* 0x0006600001af7983 */ /* 0x000ea80000300800 */
[----:B------:R-:W2:Y:S04]  /*159b0*/  LDL.LU R174, [R1+0x634] ;  /* 0x0006340001ae7983 */ /* 0x000ea80000300800 */
[----:B------:R-:W2:Y:S01]  /*159c0*/  LDL.LU R173, [R1+0x658] ;  /* 0x0006580001ad7983 */ /* 0x000ea20000300800 */
[----:B----4-:R-:W-:-:S05]  /*159d0*/  IMAD.X R164, R164, 0x1, R4, P2 ;  /* 0x00000001a4a47824 */ /* 0x010fca00010e0604 */
[----:B------:R0:W-:Y:S04]  /*159e0*/  STL [R1+0x6a8], R164 ;  /* 0x0006a8a401007387 */ /* 0x0001e80000100800 */
[----:B------:R-:W4:Y:S04]  /*159f0*/  LDL.LU R171, [R1+0x62c] ;  /* 0x00062c0001ab7983 */ /* 0x000f280000300800 */
[----:B0-----:R-:W4:Y:S01]  /*15a00*/  LDL.LU R164, [R1+0x650] ;  /* 0x0006500001a47983 */ /* 0x001f220000300800 */
[----:B------:R-:W-:Y:S01]  /*15a10*/  IADD3 R172, P2, R172, R5, RZ ;  /* 0x00000005acac7210 */ /* 0x000fe20007f5e0ff */
[----:B------:R-:W-:-:S04]  /*15a20*/  IMAD.X R168, R168, 0x1, R4, P3 ;  /* 0x00000001a8a87824 */ /* 0x000fc800018e0604 */
[----:B------:R-:W-:Y:S04]  /*15a30*/  STL [R1+0x67c], R172 ;  /* 0x00067cac01007387 */ /* 0x000fe80000100800 */
[----:B------:R-:W-:Y:S01]  /*15a40*/  STL [R1+0x6a0], R168 ;  /* 0x0006a0a801007387 */ /* 0x000fe20000100800 */
[----:B------:R-:W-:Y:S01]  /*15a50*/  IADD3 R14, P3, R14, R5, RZ ;  /* 0x000000050e0e7210 */ /* 0x000fe20007f7e0ff */
[----:B------:R-:W-:-:S04]  /*15a60*/  IMAD.X R11, R11, 0x1, R4, P4 ;  /* 0x000000010b0b7824 */ /* 0x000fc800020e0604 */
[----:B------:R0:W-:Y:S01]  /*15a70*/  STL [R1+0x674], R14 ;  /* 0x0006740e01007387 */ /* 0x0001e20000100800 */
[----:B------:R-:W-:-:S03]  /*15a80*/  IADD3 R8, P4, R8, R5, RZ ;  /* 0x0000000508087210 */ /* 0x000fc60007f9e0ff */
[----:B------:R1:W-:Y:S01]  /*15a90*/  STL [R1+0x698], R11 ;  /* 0x0006980b01007387 */ /* 0x0003e20000100800 */
[----:B------:R-:W-:-:S03]  /*15aa0*/  IMAD.X R177, R177, 0x1, R4, P5 ;  /* 0x00000001b1b17824 */ /* 0x000fc600028e0604 */
[----:B------:R1:W-:Y:S01]  /*15ab0*/  STL [R1+0x66c], R8 ;  /* 0x00066c0801007387 */ /* 0x0003e20000100800 */
[----:B---3--:R-:W-:-:S03]  /*15ac0*/  IADD3 R176, P5, R176, R5, RZ ;  /* 0x00000005b0b07210 */ /* 0x008fc60007fbe0ff */
        /* <DEDUP_REMOVED lines=10> */
[----:B------:R-:W-:-:S05]  /*15b70*/  IADD3 R167, P6, R167, R5, RZ ;  /* 0x00000005a7a77210 */ /* 0x000fca0007fde0ff */
[----:B------:R0:W-:Y:S04]  /*15b80*/  STL [R1+0x65c], R167 ;  /* 0x00065ca701007387 */ /* 0x0001e80000100800 */
[----:B0-----:R-:W3:Y:S01]  /*15b90*/  LDL.LU R167, [R1+0x60c] ;  /* 0x00060c0001a77983 */ /* 0x001ee20000300800 */
[----:B------:R-:W-:-:S05]  /*15ba0*/  IMAD.X R161, R161, 0x1, R4, P1 ;  /* 0x00000001a1a17824 */ /* 0x000fca00008e0604 */
[----:B------:R0:W-:Y:S01]  /*15bb0*/  STL [R1+0x680], R161 ;  /* 0x000680a101007387 */ /* 0x0001e20000100800 */
[-C--:B------:R-:W-:Y:S01]  /*15bc0*/  IADD3 R162, P1, R162, R5.reuse, RZ ;  /* 0x00000005a2a27210 */ /* 0x080fe20007f3e0ff */
[----:B------:R-:W-:Y:S02]  /*15bd0*/  IMAD.X R158, R158, 0x1, R4, P2 ;  /* 0x000000019e9e7824 */ /* 0x000fe400010e0604 */
[----:B0-----:R-:W3:Y:S01]  /*15be0*/  LDL.LU R161, [R1+0x630] ;  /* 0x0006300001a17983 */ /* 0x001ee20000300800 */
[----:B--2---:R-:W-:-:S03]  /*15bf0*/  IADD3 R154, P2, R154, R5, RZ ;  /* 0x000000059a9a7210 */ /* 0x004fc60007f5e0ff */
[----:B------:R-:W-:Y:S01]  /*15c00*/  STL [R1+0x654], R162 ;  /* 0x000654a201007387 */ /* 0x000fe20000100800 */
[----:B------:R-:W-:-:S03]  /*15c10*/  IMAD.X R23, R23, 0x1, R4, P3 ;  /* 0x0000000117177824 */ /* 0x000fc600018e0604 */
[----:B------:R-:W-:Y:S01]  /*15c20*/  STL [R1+0x678], R158 ;  /* 0x0006789e01007387 */ /* 0x000fe20000100800 */
[-C--:B------:R-:W-:Y:S01]  /*15c30*/  IADD3 R20, P3, R20, R5.reuse, RZ ;  /* 0x0000000514147210 */ /* 0x080fe20007f7e0ff */
[----:B------:R-:W-:Y:S02]  /*15c40*/  IMAD.X R17, R17, 0x1, R4, P4 ;  /* 0x0000000111117824 */ /* 0x000fe400020e0604 */
[----:B------:R-:W-:Y:S01]  /*15c50*/  STL [R1+0x64c], R154 ;  /* 0x00064c9a01007387 */ /* 0x000fe20000100800 */
[----:B------:R-:W-:-:S03]  /*15c60*/  IADD3 R157, P4, R157, R5, RZ ;  /* 0x000000059d9d7210 */ /* 0x000fc60007f9e0ff */
[----:B------:R-:W-:Y:S01]  /*15c70*/  STL [R1+0x670], R23 ;  /* 0x0006701701007387 */ /* 0x000fe20000100800 */
[----:B------:R-:W-:-:S03]  /*15c80*/  IMAD.X R175, R175, 0x1, R4, P5 ;  /* 0x00000001afaf7824 */ /* 0x000fc600028e0604 */
[----:B------:R0:W-:Y:S01]  /*15c90*/  STL [R1+0x63c], R157 ;  /* 0x00063c9d01007387 */ /* 0x0001e20000100800 */
[----:B------:R-:W-:-:S03]  /*15ca0*/  IADD3 R174, P5, R174, R5, RZ ;  /* 0x00000005aeae7210 */ /* 0x000fc60007fbe0ff */
[----:B------:R-:W-:Y:S01]  /*15cb0*/  STL [R1+0x644], R20 ;  /* 0x0006441401007387 */ /* 0x000fe20000100800 */
[----:B------:R-:W-:-:S03]  /*15cc0*/  IMAD.X R173, R173, 0x1, R4, P6 ;  /* 0x00000001adad7824 */ /* 0x000fc600030e0604 */
[----:B0-----:R-:W2:Y:S04]  /*15cd0*/  LDL.LU R157, [R1+0x604] ;  /* 0x00060400019d7983 */ /* 0x001ea80000300800 */
[----:B------:R0:W-:Y:S01]  /*15ce0*/  STL [R1+0x668], R17 ;  /* 0x0006681101007387 */ /* 0x0001e20000100800 */
[----:B----4-:R-:W-:-:S03]  /*15cf0*/  IADD3 R171, P6, R171, R5, RZ ;  /* 0x00000005abab7210 */ /* 0x010fc60007fde0ff */
[----:B------:R1:W-:Y:S04]  /*15d00*/  STL [R1+0x660], R175 ;  /* 0x000660af01007387 */ /* 0x0003e80000100800 */
[----:B------:R4:W-:Y:S01]  /*15d10*/  STL [R1+0x634], R174 ;  /* 0x000634ae01007387 */ /* 0x0009e20000100800 */
[----:B------:R-:W-:-:S03]  /*15d20*/  IMAD.X R164, R164, 0x1, R4, P1 ;  /* 0x00000001a4a47824 */ /* 0x000fc600008e0604 */
[----:B------:R-:W2:Y:S04]  /*15d30*/  LDL.LU R172, [R1+0x628] ;  /* 0x0006280001ac7983 */ /* 0x000ea80000300800 */
[----:B------:R4:W-:Y:S04]  /*15d40*/  STL [R1+0x658], R173 ;  /* 0x000658ad01007387 */ /* 0x0009e80000100800 */
[----:B------:R-:W2:Y:S04]  /*15d50*/  LDL.LU R168, [R1+0x5fc] ;  /* 0x0005fc0001a87983 */ /* 0x000ea80000300800 */
[----:B------:R4:W-:Y:S04]  /*15d60*/  STL [R1+0x62c], R171 ;  /* 0x00062cab01007387 */ /* 0x0009e80000100800 */
[----:B0-----:R-:W2:Y:S04]  /*15d70*/  LDL.LU R17, [R1+0x620] ;  /* 0x0006200001117983 */ /* 0x001ea80000300800 */
[----:B------:R0:W-:Y:S04]  /*15d80*/  STL [R1+0x650], R164 ;  /* 0x000650a401007387 */ /* 0x0001e80000100800 */
[----:B-1----:R-:W2:Y:S04]  /*15d90*/  LDL.LU R175, [R1+0x5f4] ;  /* 0x0005f40001af7983 */ /* 0x002ea80000300800 */
[----:B----4-:R-:W4:Y:S04]  /*15da0*/  LDL.LU R174, [R1+0x618] ;  /* 0x0006180001ae7983 */ /* 0x010f280000300800 */
[----:B------:R-:W4:Y:S04]  /*15db0*/  LDL.LU R173, [R1+0x5ec] ;  /* 0x0005ec0001ad7983 */ /* 0x000f280000300800 */
[----:B------:R-:W4:Y:S04]  /*15dc0*/  LDL.LU R171, [R1+0x610] ;  /* 0x0006100001ab7983 */ /* 0x000f280000300800 */
[----:B0-----:R-:W4:Y:S01]  /*15dd0*/  LDL.LU R164, [R1+0x5e4] ;  /* 0x0005e40001a47983 */ /* 0x001f220000300800 */
[----:B---3--:R-:W-:-:S05]  /*15de0*/  IADD3 R14, P1, R14, R5, RZ ;  /* 0x000000050e0e7210 */ /* 0x008fca0007f3e0ff */
[----:B------:R-:W-:Y:S01]  /*15df0*/  STL [R1+0x624], R14 ;  /* 0x0006240e01007387 */ /* 0x000fe20000100800 */
[--C-:B------:R-:W-:Y:S02]  /*15e00*/  IMAD.X R11, R11, 0x1, R4.reuse, P2 ;  /* 0x000000010b0b7824 */ /* 0x100fe400010e0604 */
[----:B------:R-:W-:-:S05]  /*15e10*/  IMAD.X R165, R165, 0x1, R4, P3 ;  /* 0x00000001a5a57824 */ /* 0x000fca00018e0604 */
[----:B------:R0:W-:Y:S04]  /*15e20*/  STL [R1+0x640], R165 ;  /* 0x000640a501007387 */ /* 0x0001e80000100800 */
[----:B------:R-:W-:Y:S04]  /*15e30*/  STL [R1+0x648], R11 ;  /* 0x0006480b01007387 */ /* 0x000fe80000100800 */
[----:B0-----:R-:W3:Y:S01]  /*15e40*/  LDL.LU R165, [R1+0x608] ;  /* 0x0006080001a57983 */ /* 0x001ee20000300800 */
[-C--:B------:R-:W-:Y:S01]  /*15e50*/  IADD3 R8, P2, R8, R5.reuse, RZ ;  /* 0x0000000508087210 */ /* 0x080fe20007f5e0ff */
[----:B------:R-:W-:Y:S01]  /*15e60*/  IMAD.X R176, R176, 0x1, R4, P4 ;  /* 0x00000001b0b07824 */ /* 0x000fe200020e0604 */
[----:B------:R-:W-:-:S03]  /*15e70*/  IADD3 R177, P3, R177, R5, RZ ;  /* 0x00000005b1b17210 */ /* 0x000fc60007f7e0ff */
[----:B------:R-:W-:Y:S01]  /*15e80*/  STL [R1+0x61c], R8 ;  /* 0x00061c0801007387 */ /* 0x000fe20000100800 */
[----:B------:R-:W-:-:S05]  /*15e90*/  IADD3 R167, P4, R167, R5, RZ ;  /* 0x00000005a7a77210 */ /* 0x000fca0007f9e0ff */
[----:B------:R0:W-:Y:S04]  /*15ea0*/  STL [R1+0x60c], R167 ;  /* 0x00060ca701007387 */ /* 0x0001e80000100800 */
[----:B------:R-:W-:Y:S04]  /*15eb0*/  STL [R1+0x614], R177 ;  /* 0x000614b101007387 */ /* 0x000fe80000100800 */
[----:B0-----:R-:W3:Y:S04]  /*15ec0*/  LDL.LU R167, [R1+0x5dc] ;  /* 0x0005dc0001a77983 */ /* 0x001ee80000300800 */
[----:B------:R-:W-:Y:S04]  /*15ed0*/  STL [R1+0x638], R176 ;  /* 0x000638b001007387 */ /* 0x000fe80000100800 */
[----:B------:R-:W3:Y:S01]  /*15ee0*/  LDL.LU R162, [R1+0x600] ;  /* 0x0006000001a27983 */ /* 0x000ee20000300800 */
[----:B------:R-:W-:-:S03]  /*15ef0*/  IMAD.X R161, R161, 0x1, R4, P5 ;  /* 0x00000001a1a17824 */ /* 0x000fc600028e0604 */
[----:B------:R-:W3:Y:S04]  /*15f00*/  LDL.LU R158, [R1+0x5d4] ;  /* 0x0005d400019e7983 */ /* 0x000ee80000300800 */
[----:B------:R-:W3:Y:S04]  /*15f10*/  LDL.LU R154, [R1+0x5f8] ;  /* 0x0005f800019a7983 */ /* 0x000ee80000300800 */
[----:B------:R0:W-:Y:S04]  /*15f20*/  STL [R1+0x630], R161 ;  /* 0x000630a101007387 */ /* 0x0001e80000100800 */
[----:B------:R-:W3:Y:S04]  /*15f30*/  LDL.LU R23, [R1+0x5cc] ;  /* 0x0005cc0001177983 */ /* 0x000ee80000300800 */
[----:B------:R-:W3:Y:S04]  /*15f40*/  LDL.LU R20, [R1+0x5f0] ;  /* 0x0005f00001147983 */ /* 0x000ee80000300800 */
[----:B------:R-:W3:Y:S04]  /*15f50*/  LDL.LU R14, [R1+0x5c4] ;  /* 0x0005c400010e7983 */ /* 0x000ee80000300800 */
[----:B0-----:R-:W3:Y:S04]  /*15f60*/  LDL.LU R161, [R1+0x5e8] ;  /* 0x0005e80001a17983 */ /* 0x001ee80000300800 */
[----:B------:R-:W3:Y:S04]  /*15f70*/  LDL.LU R11, [R1+0x5bc] ;  /* 0x0005bc00010b7983 */ /* 0x000ee80000300800 */
[----:B------:R-:W3:Y:S01]  /*15f80*/  LDL.LU R8, [R1+0x5e0] ;  /* 0x0005e00001087983 */ /* 0x000ee20000300800 */
[----:B--2---:R-:W-:-:S03]  /*15f90*/  IADD3 R157, P5, R157, R5, RZ ;  /* 0x000000059d9d7210 */ /* 0x004fc60007fbe0ff */
[----:B------:R-:W2:Y:S04]  /*15fa0*/  LDL.LU R177, [R1+0x5b4] ;  /* 0x0005b40001b17983 */ /* 0x000ea80000300800 */
[----:B------:R0:W-:Y:S04]  /*15fb0*/  STL [R1+0x604], R157 ;  /* 0x0006049d01007387 */ /* 0x0001e80000100800 */
[----:B------:R-:W2:Y:S04]  /*15fc0*/  LDL.LU R176, [R1+0x5d8] ;  /* 0x0005d80001b07983 */ /* 0x000ea80000300800 */
[----:B0-----:R-:W2:Y:S01]  /*15fd0*/  LDL.LU R157, [R1+0x5ac] ;  /* 0x0005ac00019d7983 */ /* 0x001ea20000300800 */
[----:B------:R-:W-:Y:S01]  /*15fe0*/  IMAD.X R172, R172, 0x1, R4, P6 ;  /* 0x00000001acac7824 */ /* 0x000fe200030e0604 */
[----:B------:R-:W-:-:S04]  /*15ff0*/  IADD3 R168, P6, R168, R5, RZ ;  /* 0x00000005a8a87210 */ /* 0x000fc80007fde0ff */
[----:B------:R-:W-:Y:S01]  /*16000*/  STL [R1+0x628], R172 ;  /* 0x000628ac01007387 */ /* 0x000fe20000100800 */
[----:B------:R-:W-:-:S03]  /*16010*/  IMAD.X R17, R17, 0x1, R4, P1 ;  /* 0x0000000111117824 */ /* 0x000fc600008e0604 */
[----:B------:R-:W-:Y:S01]  /*16020*/  STL [R1+0x5fc], R168 ;  /* 0x0005fca801007387 */ /* 0x000fe20000100800 */
[----:B------:R-:W-:-:S03]  /*16030*/  IADD3 R175, P1, R175, R5, RZ ;  /* 0x00000005afaf7210 */ /* 0x000fc60007f3e0ff */
[----:B------:R0:W-:Y:S01]  /*16040*/  STL [R1+0x620], R17 ;  /* 0x0006201101007387 */ /* 0x0001e20000100800 */
[----:B----4-:R-:W-:-:S03]  /*16050*/  IMAD.X R174, R174, 0x1, R4, P2 ;  /* 0x00000001aeae7824 */ /* 0x010fc600010e0604 */
[----:B------:R1:W-:Y:S01]  /*16060*/  STL [R1+0x5f4], R175 ;  /* 0x0005f4af01007387 */ /* 0x0003e20000100800 */
[----:B------:R-:W-:-:S03]  /*16070*/  IADD3 R173, P2, R173, R5, RZ ;  /* 0x00000005adad7210 */ /* 0x000fc60007f5e0ff */
[----:B------:R4:W-:Y:S01]  /*16080*/  STL [R1+0x618], R174 ;  /* 0x000618ae01007387 */ /* 0x0009e20000100800 */
[----:B------:R-:W-:-:S03]  /*16090*/  IMAD.X R171, R171, 0x1, R4, P3 ;  /* 0x00000001abab7824 */ /* 0x000fc600018e0604 */
[----:B0-----:R-:W2:Y:S01]  /*160a0*/  LDL.LU R17, [R1+0x5d0] ;  /* 0x0005d00001117983 */ /* 0x001ea20000300800 */
[----:B------:R-:W-:-:S03]  /*160b0*/  IADD3 R164, P3, R164, R5, RZ ;  /* 0x00000005a4a47210 */ /* 0x000fc60007f7e0ff */
[----:B------:R-:W-:Y:S04]  /*160c0*/  STL [R1+0x5ec], R173 ;  /* 0x0005ecad01007387 */ /* 0x000fe80000100800 */
[----:B-1----:R-:W2:Y:S04]  /*160d0*/  LDL.LU R175, [R1+0x5a4] ;  /* 0x0005a40001af7983 */ /* 0x002ea80000300800 */
[----:B------:R-:W-:Y:S04]  /*160e0*/  STL [R1+0x610], R171 ;  /* 0x000610ab01007387 */ /* 0x000fe80000100800 */
[----:B----4-:R-:W4:Y:S04]  /*160f0*/  LDL.LU R174, [R1+0x5c8] ;  /* 0x0005c80001ae7983 */ /* 0x010f280000300800 */
[----:B------:R0:W-:Y:S04]  /*16100*/  STL [R1+0x5e4], R164 ;  /* 0x0005e4a401007387 */ /* 0x0001e80000100800 */
[----:B0-----:R-:W4:Y:S04]  /*16110*/  LDL.LU R164, [R1+0x59c] ;  /* 0x00059c0001a47983 */ /* 0x001f280000300800 */
[----:B------:R-:W4:Y:S04]  /*16120*/  LDL.LU R173, [R1+0x5c0] ;  /* 0x0005c00001ad7983 */ /* 0x000f280000300800 */
[----:B------:R-:W4:Y:S01]  /*16130*/  LDL.LU R171, [R1+0x594] ;  /* 0x0005940001ab7983 */ /* 0x000f220000300800 */
[----:B---3--:R-:W-:-:S05]  /*16140*/  IMAD.X R165, R165, 0x1, R4, P4 ;  /* 0x00000001a5a57824 */ /* 0x008fca00020e0604 */
[----:B------:R0:W-:Y:S04]  /*16150*/  STL [R1+0x608], R165 ;  /* 0x000608a501007387 */ /* 0x0001e80000100800 */
[----:B0-----:R-:W3:Y:S01]  /*16160*/  LDL.LU R165, [R1+0x5b8] ;  /* 0x0005b80001a57983 */ /* 0x001ee20000300800 */
[----:B------:R-:W-:-:S05]  /*16170*/  IADD3 R167, P4, R167, R5, RZ ;  /* 0x00000005a7a77210 */ /* 0x000fca0007f9e0ff */
[----:B------:R0:W-:Y:S01]  /*16180*/  STL [R1+0x5dc], R167 ;  /* 0x0005dca701007387 */ /* 0x0001e20000100800 */
[--C-:B------:R-:W-:Y:S01]  /*16190*/  IMAD.X R162, R162, 0x1, R4.reuse, P5 ;  /* 0x00000001a2a27824 */ /* 0x100fe200028e0604 */
[----:B------:R-:W-:Y:S02]  /*161a0*/  IADD3 R158, P5, R158, R5, RZ ;  /* 0x000000059e9e7210 */ /* 0x000fe40007fbe0ff */
[----:B0-----:R-:W3:Y:S01]  /*161b0*/  LDL.LU R167, [R1+0x58c] ;  /* 0x00058c0001a77983 */ /* 0x001ee20000300800 */
        /* <DEDUP_REMOVED lines=13> */
[----:B--2---:R-:W-:-:S03]  /*16290*/  IADD3 R177, P3, R177, R5, RZ ;  /* 0x00000005b1b17210 */ /* 0x004fc60007f7e0ff */
[----:B0-----:R-:W2:Y:S04]  /*162a0*/  LDL.LU R161, [R1+0x5b0] ;  /* 0x0005b00001a17983 */ /* 0x001ea80000300800 */
[----:B------:R0:W-:Y:S01]  /*162b0*/  STL [R1+0x5c4], R14 ;  /* 0x0005c40e01007387 */ /* 0x0001e20000100800 */
[----:B------:R-:W-:-:S03]  /*162c0*/  IMAD.X R176, R176, 0x1, R4, P4 ;  /* 0x00000001b0b07824 */ /* 0x000fc600020e0604 */
[----:B------:R1:W-:Y:S01]  /*162d0*/  STL [R1+0x5bc], R11 ;  /* 0x0005bc0b01007387 */ /* 0x0003e20000100800 */
[----:B------:R-:W-:-:S03]  /*162e0*/  IADD3 R157, P4, R157, R5, RZ ;  /* 0x000000059d9d7210 */ /* 0x000fc60007f9e0ff */
[----:B------:R1:W-:Y:S04]  /*162f0*/  STL [R1+0x5e0], R8 ;  /* 0x0005e00801007387 */ /* 0x0003e80000100800 */
[----:B------:R-:W2:Y:S04]  /*16300*/  LDL.LU R172, [R1+0x584] ;  /* 0x0005840001ac7983 */ /* 0x000ea80000300800 */
[----:B------:R1:W-:Y:S04]  /*16310*/  STL [R1+0x5b4], R177 ;  /* 0x0005b4b101007387 */ /* 0x0003e80000100800 */
[----:B------:R-:W2:Y:S04]  /*16320*/  LDL.LU R168, [R1+0x5a8] ;  /* 0x0005a80001a87983 */ /* 0x000ea80000300800 */
[----:B------:R1:W-:Y:S04]  /*16330*/  STL [R1+0x5d8], R176 ;  /* 0x0005d8b001007387 */ /* 0x0003e80000100800 */
[----:B0-----:R-:W2:Y:S04]  /*16340*/  LDL.LU R14, [R1+0x57c] ;  /* 0x00057c00010e7983 */ /* 0x001ea80000300800 */
[----:B------:R0:W-:Y:S04]  /*16350*/  STL [R1+0x5ac], R157 ;  /* 0x0005ac9d01007387 */ /* 0x0001e80000100800 */
[----:B-1----:R-:W2:Y:S04]  /*16360*/  LDL.LU R11, [R1+0x5a0] ;  /* 0x0005a000010b7983 */ /* 0x002ea80000300800 */
[----:B------:R-:W2:Y:S04]  /*16370*/  LDL.LU R8, [R1+0x574] ;  /* 0x0005740001087983 */ /* 0x000ea80000300800 */
[----:B------:R-:W2:Y:S01]  /*16380*/  LDL.LU R177, [R1+0x598] ;  /* 0x0005980001b17983 */ /* 0x000ea20000300800 */
[----:B------:R-:W-:-:S03]  /*16390*/  IMAD.X R17, R17, 0x1, R4, P5 ;  /* 0x0000000111117824 */ /* 0x000fc600028e0604 */
[----:B------:R-:W2:Y:S04]  /*163a0*/  LDL.LU R176, [R1+0x56c] ;  /* 0x00056c0001b07983 */ /* 0x000ea80000300800 */
[----:B0-----:R-:W2:Y:S01]  /*163b0*/  LDL.LU R157, [R1+0x590] ;  /* 0x00059000019d7983 */ /* 0x001ea20000300800 */
[----:B------:R-:W-:-:S03]  /*163c0*/  IADD3 R175, P5, R175, R5, RZ ;  /* 0x00000005afaf7210 */ /* 0x000fc60007fbe0ff */
[----:B------:R-:W-:Y:S01]  /*163d0*/  STL [R1+0x5d0], R17 ;  /* 0x0005d01101007387 */ /* 0x000fe20000100800 */
[----:B----4-:R-:W-:Y:S01]  /*163e0*/  IMAD.X R174, R174, 0x1, R4, P6 ;  /* 0x00000001aeae7824 */ /* 0x010fe200030e0604 */
[----:B------:R-:W-:-:S05]  /*163f0*/  IADD3 R164, P6, R164, R5, RZ ;  /* 0x00000005a4a47210 */ /* 0x000fca0007fde0ff */
[----:B------:R0:W-:Y:S04]  /*16400*/  STL [R1+0x59c], R164 ;  /* 0x00059ca401007387 */ /* 0x0001e80000100800 */
[----:B------:R-:W-:Y:S01]  /*16410*/  STL [R1+0x5a4], R175 ;  /* 0x0005a4af01007387 */ /* 0x000fe20000100800 */
[----:B------:R-:W-:-:S03]  /*16420*/  IMAD.X R173, R173, 0x1, R4, P1 ;  /* 0x00000001adad7824 */ /* 0x000fc600008e0604 */
[----:B0-----:R-:W4:Y:S04]  /*16430*/  LDL.LU R164, [R1+0x564] ;  /* 0x0005640001a47983 */ /* 0x001f280000300800 */
[----:B------:R-:W-:Y:S01]  /*16440*/  STL [R1+0x5c8], R174 ;  /* 0x0005c8ae01007387 */ /* 0x000fe20000100800 */
[----:B---3--:R-:W-:-:S05]  /*16450*/  IMAD.X R165, R165, 0x1, R4, P2 ;  /* 0x00000001a5a57824 */ /* 0x008fca00010e0604 */
[----:B------:R0:W-:Y:S04]  /*16460*/  STL [R1+0x5b8], R165 ;  /* 0x0005b8a501007387 */ /* 0x0001e80000100800 */
[----:B------:R-:W-:Y:S04]  /*16470*/  STL [R1+0x5c0], R173 ;  /* 0x0005c0ad01007387 */ /* 0x000fe80000100800 */
[----:B0-----:R-:W3:Y:S01]  /*16480*/  LDL.LU R165, [R1+0x588] ;  /* 0x0005880001a57983 */ /* 0x001ee20000300800 */
[----:B------:R-:W-:-:S05]  /*16490*/  IADD3 R171, P1, R171, R5, RZ ;  /* 0x00000005abab7210 */ /* 0x000fca0007f3e0ff */
[----:B------:R0:W-:Y:S04]  /*164a0*/  STL [R1+0x594], R171 ;  /* 0x000594ab01007387 */ /* 0x0001e80000100800 */
[----:B------:R-:W3:Y:S04]  /*164b0*/  LDL.LU R162, [R1+0x55c] ;  /* 0x00055c0001a27983 */ /* 0x000ee80000300800 */
[----:B------:R-:W3:Y:S04]  /*164c0*/  LDL.LU R158, [R1+0x580] ;  /* 0x00058000019e7983 */ /* 0x000ee80000300800 */
[----:B------:R-:W3:Y:S01]  /*164d0*/  LDL.LU R154, [R1+0x554] ;  /* 0x00055400019a7983 */ /* 0x000ee20000300800 */
[----:B------:R-:W-:-:S05]  /*164e0*/  IADD3 R167, P2, R167, R5, RZ ;  /* 0x00000005a7a77210 */ /* 0x000fca0007f5e0ff */
[----:B------:R1:W-:Y:S04]  /*164f0*/  STL [R1+0x58c], R167 ;  /* 0x00058ca701007387 */ /* 0x0003e80000100800 */
[----:B------:R-:W3:Y:S04]  /*16500*/  LDL.LU R23, [R1+0x578] ;  /* 0x0005780001177983 */ /* 0x000ee80000300800 */
[----:B------:R-:W3:Y:S04]  /*16510*/  LDL.LU R20, [R1+0x54c] ;  /* 0x00054c0001147983 */ /* 0x000ee80000300800 */
[----:B------:R-:W3:Y:S04]  /*16520*/  LDL.LU R17, [R1+0x570] ;  /* 0x0005700001117983 */ /* 0x000ee80000300800 */
[----:B0-----:R-:W3:Y:S04]  /*16530*/  LDL.LU R171, [R1+0x544] ;  /* 0x0005440001ab7983 */ /* 0x001ee80000300800 */
[----:B------:R-:W3:Y:S04]  /*16540*/  LDL.LU R175, [R1+0x568] ;  /* 0x0005680001af7983 */ /* 0x000ee80000300800 */
[----:B------:R-:W3:Y:S04]  /*16550*/  LDL.LU R174, [R1+0x53c] ;  /* 0x00053c0001ae7983 */ /* 0x000ee80000300800 */
[----:B------:R-:W3:Y:S01]  /*16560*/  LDL.LU R173, [R1+0x560] ;  /* 0x0005600001ad7983 */ /* 0x000ee20000300800 */
[----:B--2---:R-:W-:-:S05]  /*16570*/  IMAD.X R161, R161, 0x1, R4, P3 ;  /* 0x00000001a1a17824 */ /* 0x004fca00018e0604 */
[----:B------:R0:W-:Y:S04]  /*16580*/  STL [R1+0x5b0], R161 ;  /* 0x0005b0a101007387 */ /* 0x0001e80000100800 */
[----:B-1----:R-:W2:Y:S04]  /*16590*/  LDL.LU R167, [R1+0x534] ;  /* 0x0005340001a77983 */ /* 0x002ea80000300800 */
[----:B0-----:R-:W2:Y:S01]  /*165a0*/  LDL.LU R161, [R1+0x558] ;  /* 0x0005580001a17983 */ /* 0x001ea20000300800 */
        /* <DEDUP_REMOVED lines=12> */
[----:B0-----:R-:W2:Y:S01]  /*16670*/  LDL.LU R14, [R1+0x52c] ;  /* 0x00052c00010e7983 */ /* 0x001ea20000300800 */
[----:B------:R-:W-:-:S03]  /*16680*/  IMAD.X R157, R157, 0x1, R4, P1 ;  /* 0x000000019d9d7824 */ /* 0x000fc600008e0604 */
[----:B------:R-:W-:Y:S04]  /*16690*/  STL [R1+0x598], R177 ;  /* 0x000598b101007387 */ /* 0x000fe80000100800 */
[----:B-1----:R-:W2:Y:S04]  /*166a0*/  LDL.LU R11, [R1+0x550] ;  /* 0x00055000010b7983 */ /* 0x002ea80000300800 */
[----:B------:R-:W-:Y:S04]  /*166b0*/  STL [R1+0x56c], R176 ;  /* 0x00056cb001007387 */ /* 0x000fe80000100800 */
[----:B------:R-:W2:Y:S04]  /*166c0*/  LDL.LU R8, [R1+0x524] ;  /* 0x0005240001087983 */ /* 0x000ea80000300800 */
[----:B------:R0:W-:Y:S04]  /*166d0*/  STL [R1+0x590], R157 ;  /* 0x0005909d01007387 */ /* 0x0001e80000100800 */
[----:B0-----:R-:W2:Y:S04]  /*166e0*/  LDL.LU R157, [R1+0x548] ;  /* 0x00054800019d7983 */ /* 0x001ea80000300800 */
[----:B------:R-:W2:Y:S04]  /*166f0*/  LDL.LU R177, [R1+0x51c] ;  /* 0x00051c0001b17983 */ /* 0x000ea80000300800 */
[----:B------:R-:W2:Y:S01]  /*16700*/  LDL.LU R176, [R1+0x540] ;  /* 0x0005400001b07983 */ /* 0x000ea20000300800 */
[----:B----4-:R-:W-:-:S05]  /*16710*/  IADD3 R164, P1, R164, R5, RZ ;  /* 0x00000005a4a47210 */ /* 0x010fca0007f3e0ff */
[----:B------:R0:W-:Y:S04]  /*16720*/  STL [R1+0x564], R164 ;  /* 0x000564a401007387 */ /* 0x0001e80000100800 */
[----:B0-----:R-:W4:Y:S01]  /*16730*/  LDL.LU R164, [R1+0x514] ;  /* 0x0005140001a47983 */ /* 0x001f220000300800 */
[----:B---3--:R-:W-:-:S05]  /*16740*/  IMAD.X R165, R165, 0x1, R4, P2 ;  /* 0x00000001a5a57824 */ /* 0x008fca00010e0604 */
[----:B------:R0:W-:Y:S04]  /*16750*/  STL [R1+0x588], R165 ;  /* 0x000588a501007387 */ /* 0x0001e80000100800 */
[----:B0-----:R-:W3:Y:S01]  /*16760*/  LDL.LU R165, [R1+0x538] ;  /* 0x0005380001a57983 */ /* 0x001ee20000300800 */
[-C--:B------:R-:W-:Y:S01]  /*16770*/  IADD3 R162, P2, R162, R5.reuse, RZ ;  /* 0x00000005a2a27210 */ /* 0x080fe20007f5e0ff */
[----:B------:R-:W-:Y:S01]  /*16780*/  IMAD.X R158, R158, 0x1, R4, P3 ;  /* 0x000000019e9e7824 */ /* 0x000fe200018e0604 */
[----:B------:R-:W-:-:S03]  /*16790*/  IADD3 R154, P3, R154, R5, RZ ;  /* 0x000000059a9a7210 */ /* 0x000fc60007f7e0ff */
[----:B------:R-:W-:Y:S04]  /*167a0*/  STL [R1+0x55c], R162 ;  /* 0x00055ca201007387 */ /* 0x000fe80000100800 */
[----:B------:R-:W-:Y:S04]  /*167b0*/  STL [R1+0x580], R158 ;  /* 0x0005809e01007387 */ /* 0x000fe80000100800 */
[----:B------:R-:W-:Y:S01]  /*167c0*/  STL [R1+0x554], R154 ;  /* 0x0005549a01007387 */ /* 0x000fe20000100800 */
[--C-:B------:R-:W-:Y:S01]  /*167d0*/  IMAD.X R23, R23, 0x1, R4.reuse, P4 ;  /* 0x0000000117177824 */ /* 0x100fe200020e0604 */
[-C--:B------:R-:W-:Y:S01]  /*167e0*/  IADD3 R20, P4, R20, R5.reuse, RZ ;  /* 0x0000000514147210 */ /* 0x080fe20007f9e0ff */
[----:B------:R-:W-:Y:S01]  /*167f0*/  IMAD.X R17, R17, 0x1, R4, P5 ;  /* 0x0000000111117824 */ /* 0x000fe200028e0604 */
[----:B------:R-:W-:-:S02]  /*16800*/  IADD3 R171, P5, R171, R5, RZ ;  /* 0x00000005abab7210 */ /* 0x000fc40007fbe0ff */
[----:B------:R-:W-:Y:S01]  /*16810*/  STL [R1+0x578], R23 ;  /* 0x0005781701007387 */ /* 0x000fe20000100800 */
[----:B------:R-:W-:-:S03]  /*16820*/  IMAD.X R175, R175, 0x1, R4, P6 ;  /* 0x00000001afaf7824 */ /* 0x000fc600030e0604 */
[----:B------:R0:W-:Y:S01]  /*16830*/  STL [R1+0x544], R171 ;  /* 0x000544ab01007387 */ /* 0x0001e20000100800 */
[----:B------:R-:W-:-:S03]  /*16840*/  IADD3 R174, P6, R174, R5, RZ ;  /* 0x00000005aeae7210 */ /* 0x000fc60007fde0ff */
[----:B------:R-:W-:Y:S01]  /*16850*/  STL [R1+0x54c], R20 ;  /* 0x00054c1401007387 */ /* 0x000fe20000100800 */
[----:B------:R-:W-:-:S03]  /*16860*/  IMAD.X R173, R173, 0x1, R4, P1 ;  /* 0x00000001adad7824 */ /* 0x000fc600008e0604 */
[----:B0-----:R-:W3:Y:S04]  /*16870*/  LDL.LU R171, [R1+0x50c] ;  /* 0x00050c0001ab7983 */ /* 0x001ee80000300800 */
[----:B------:R-:W-:Y:S04]  /*16880*/  STL [R1+0x570], R17 ;  /* 0x0005701101007387 */ /* 0x000fe80000100800 */
[----:B------:R0:W-:Y:S01]  /*16890*/  STL [R1+0x568], R175 ;  /* 0x000568af01007387 */ /* 0x0001e20000100800 */
[----:B--2---:R-:W-:-:S03]  /*168a0*/  IADD3 R167, P1, R167, R5, RZ ;  /* 0x00000005a7a77210 */ /* 0x004fc60007f3e0ff */
[----:B------:R1:W-:Y:S01]  /*168b0*/  STL [R1+0x53c], R174 ;  /* 0x00053cae01007387 */ /* 0x0003e20000100800 */
[----:B------:R-:W-:-:S03]  /*168c0*/  IMAD.X R161, R161, 0x1, R4, P2 ;  /* 0x00000001a1a17824 */ /* 0x000fc600010e0604 */
[----:B------:R-:W2:Y:S04]  /*168d0*/  LDL.LU R172, [R1+0x530] ;  /* 0x0005300001ac7983 */ /* 0x000ea80000300800 */
[----:B------:R1:W-:Y:S04]  /*168e0*/  STL [R1+0x560], R173 ;  /* 0x000560ad01007387 */ /* 0x0003e80000100800 */
[----:B------:R-:W2:Y:S04]  /*168f0*/  LDL.LU R168, [R1+0x504] ;  /* 0x0005040001a87983 */ /* 0x000ea80000300800 */
[----:B------:R1:W-:Y:S04]  /*16900*/  STL [R1+0x534], R167 ;  /* 0x000534a701007387 */ /* 0x0003e80000100800 */
[----:B------:R-:W2:Y:S04]  /*16910*/  LDL.LU R162, [R1+0x528] ;  /* 0x0005280001a27983 */ /* 0x000ea80000300800 */
[----:B------:R1:W-:Y:S04]  /*16920*/  STL [R1+0x558], R161 ;  /* 0x000558a101007387 */ /* 0x0003e80000100800 */
[----:B0-----:R-:W2:Y:S04]  /*16930*/  LDL.LU R175, [R1+0x4fc] ;  /* 0x0004fc0001af7983 */ /* 0x001ea80000300800 */
[----:B-1----:R-:W2:Y:S04]  /*16940*/  LDL.LU R174, [R1+0x520] ;  /* 0x0005200001ae7983 */ /* 0x002ea80000300800 */
[----:B------:R-:W2:Y:S04]  /*16950*/  LDL.LU R173, [R1+0x4f4] ;  /* 0x0004f40001ad7983 */ /* 0x000ea80000300800 */
[----:B------:R-:W2:Y:S01]  /*16960*/  LDL.LU R167, [R1+0x518] ;  /* 0x0005180001a77983 */ /* 0x000ea20000300800 */
[----:B------:R-:W-:-:S03]  /*16970*/  IADD3 R14, P2, R14, R5, RZ ;  /* 0x000000050e0e7210 */ /* 0x000fc60007f5e0ff */
[----:B------:R-:W2:Y:S01]  /*16980*/  LDL.LU R161, [R1+0x4ec] ;  /* 0x0004ec0001a17983 */ /* 0x000ea20000300800 */
        /* <DEDUP_REMOVED lines=8> */
[----:B0-----:R-:W2:Y:S04]  /*16a10*/  LDL.LU R157, [R1+0x510] ;  /* 0x00051000019d7983 */ /* 0x001ea80000300800 */
[----:B------:R-:W-:Y:S01]  /*16a20*/  STL [R1+0x524], R8 ;  /* 0x0005240801007387 */ /* 0x000fe20000100800 */
[----:B----4-:R-:W-:-:S05]  /*16a30*/  IADD3 R164, P5, R164, R5, RZ ;  /* 0x00000005a4a47210 */ /* 0x010fca0007fbe0ff */
[----:B------:R0:W-:Y:S04]  /*16a40*/  STL [R1+0x514], R164 ;  /* 0x000514a401007387 */ /* 0x0001e80000100800 */
[----:B------:R-:W-:Y:S04]  /*16a50*/  STL [R1+0x51c], R177 ;  /* 0x00051cb101007387 */ /* 0x000fe80000100800 */
[----:B0-----:R-:W4:Y:S04]  /*16a60*/  LDL.LU R164, [R1+0x4e4] ;  /* 0x0004e40001a47983 */ /* 0x001f280000300800 */
[----:B------:R-:W-:Y:S04]  /*16a70*/  STL [R1+0x540], R176 ;  /* 0x000540b001007387 */ /* 0x000fe80000100800 */
[----:B------:R-:W4:Y:S04]  /*16a80*/  LDL.LU R158, [R1+0x508] ;  /* 0x00050800019e7983 */ /* 0x000f280000300800 */
[----:B------:R-:W4:Y:S04]  /*16a90*/  LDL.LU R154, [R1+0x4dc] ;  /* 0x0004dc00019a7983 */ /* 0x000f280000300800 */
[----:B------:R-:W4:Y:S01]  /*16aa0*/  LDL.LU R23, [R1+0x500] ;  /* 0x0005000001177983 */ /* 0x000f220000300800 */
[----:B---3--:R-:W-:-:S05]  /*16ab0*/  IMAD.X R165, R165, 0x1, R4, P6 ;  /* 0x00000001a5a57824 */ /* 0x008fca00030e0604 */
        /* <DEDUP_REMOVED lines=8> */
[----:B------:R-:W-:-:S05]  /*16b40*/  IADD3 R171, P6, R171, R5, RZ ;  /* 0x00000005abab7210 */ /* 0x000fca0007fde0ff */
[----:B------:R0:W-:Y:S04]  /*16b50*/  STL [R1+0x50c], R171 ;  /* 0x00050cab01007387 */ /* 0x0001e80000100800 */
[----:B------:R-:W3:Y:S04]  /*16b60*/  LDL.LU R176, [R1+0x4e0] ;  /* 0x0004e00001b07983 */ /* 0x000ee80000300800 */
[----:B0-----:R-:W3:Y:S01]  /*16b70*/  LDL.LU R171, [R1+0x4b4] ;  /* 0x0004b40001ab7983 */ /* 0x001ee20000300800 */
[----:B--2---:R-:W-:Y:S01]  /*16b80*/  IMAD.X R172, R172, 0x1, R4, P1 ;  /* 0x00000001acac7824 */ /* 0x004fe200008e0604 */
[----:B------:R-:W-:-:S04]  /*16b90*/  IADD3 R168, P1, R168, R5, RZ ;  /* 0x00000005a8a87210 */ /* 0x000fc80007f3e0ff */
[----:B------:R-:W-:Y:S01]  /*16ba0*/  STL [R1+0x530], R172 ;  /* 0x000530ac01007387 */ /* 0x000fe20000100800 */
        /* <DEDUP_REMOVED lines=10> */
[----:B------:R0:W-:Y:S04]  /*16c50*/  STL [R1+0x518], R167 ;  /* 0x000518a701007387 */ /* 0x0001e80000100800 */
[----:B------:R-:W-:Y:S04]  /*16c60*/  STL [R1+0x4f4], R173 ;  /* 0x0004f4ad01007387 */ /* 0x000fe80000100800 */
[----:B0-----:R-:W2:Y:S04]  /*16c70*/  LDL.LU R167, [R1+0x4d8] ;  /* 0x0004d80001a77983 */ /* 0x001ea80000300800 */
[----:B------:R-:W2:Y:S04]  /*16c80*/  LDL.LU R175, [R1+0x4ac] ;  /* 0x0004ac0001af7983 */ /* 0x000ea80000300800 */
[----:B------:R0:W-:Y:S04]  /*16c90*/  STL [R1+0x4ec], R161 ;  /* 0x0004eca101007387 */ /* 0x0001e80000100800 */
[----:B0-----:R-:W2:Y:S04]  /*16ca0*/  LDL.LU R161, [R1+0x4d0] ;  /* 0x0004d00001a17983 */ /* 0x001ea80000300800 */
[----:B------:R-:W2:Y:S04]  /*16cb0*/  LDL.LU R174, [R1+0x4a4] ;  /* 0x0004a40001ae7983 */ /* 0x000ea80000300800 */
[----:B------:R-:W2:Y:S01]  /*16cc0*/  LDL.LU R173, [R1+0x4c8] ;  /* 0x0004c80001ad7983 */ /* 0x000ea20000300800 */
[----:B------:R-:W-:-:S05]  /*16cd0*/  IMAD.X R157, R157, 0x1, R4, P5 ;  /* 0x000000019d9d7824 */ /* 0x000fca00028e0604 */
[----:B------:R0:W-:Y:S04]  /*16ce0*/  STL [R1+0x510], R157 ;  /* 0x0005109d01007387 */ /* 0x0001e80000100800 */
[----:B0-----:R-:W2:Y:S01]  /*16cf0*/  LDL.LU R157, [R1+0x49c] ;  /* 0x00049c00019d7983 */ /* 0x001ea20000300800 */
[----:B----4-:R-:W-:-:S05]  /*16d00*/  IADD3 R164, P5, R164, R5, RZ ;  /* 0x00000005a4a47210 */ /* 0x010fca0007fbe0ff */
[----:B------:R0:W-:Y:S01]  /*16d10*/  STL [R1+0x4e4], R164 ;  /* 0x0004e4a401007387 */ /* 0x0001e20000100800 */
[--C-:B------:R-:W-:Y:S01]  /*16d20*/  IMAD.X R158, R158, 0x1, R4.reuse, P6 ;  /* 0x000000019e9e7824 */ /* 0x100fe200030e0604 */
[----:B------:R-:W-:Y:S02]  /*16d30*/  IADD3 R154, P6, R154, R5, RZ ;  /* 0x000000059a9a7210 */ /* 0x000fe40007fde0ff */
[----:B0-----:R-:W4:Y:S01]  /*16d40*/  LDL.LU R164, [R1+0x4c0] ;  /* 0x0004c00001a47983 */ /* 0x001f220000300800 */
[----:B------:R-:W-:-:S03]  /*16d50*/  IMAD.X R23, R23, 0x1, R4, P1 ;  /* 0x0000000117177824 */ /* 0x000fc600008e0604 */
[----:B------:R-:W-:Y:S04]  /*16d60*/  STL [R1+0x508], R158 ;  /* 0x0005089e01007387 */ /* 0x000fe80000100800 */
[----:B------:R-:W-:Y:S04]  /*16d70*/  STL [R1+0x4dc], R154 ;  /* 0x0004dc9a01007387 */ /* 0x000fe80000100800 */
[----:B------:R-:W-:Y:S01]  /*16d80*/  STL [R1+0x500], R23 ;  /* 0x0005001701007387 */ /* 0x000fe20000100800 */
[----:B---3--:R-:W-:Y:S01]  /*16d90*/  IADD3 R20, P1, R20, R5, RZ ;  /* 0x0000000514147210 */ /* 0x008fe20007f3e0ff */
[----:B------:R-:W-:-:S04]  /*16da0*/  IMAD.X R17, R17, 0x1, R4, P2 ;  /* 0x0000000111117824 */ /* 0x000fc800010e0604 */
[----:B------:R-:W-:Y:S01]  /*16db0*/  STL [R1+0x4d4], R20 ;  /* 0x0004d41401007387 */ /* 0x000fe20000100800 */
[----:B------:R-:W-:-:S05]  /*16dc0*/  IMAD.X R165, R165, 0x1, R4, P3 ;  /* 0x00000001a5a57824 */ /* 0x000fca00018e0604 */
[----:B------:R0:W-:Y:S04]  /*16dd0*/  STL [R1+0x4f0], R165 ;  /* 0x0004f0a501007387 */ /* 0x0001e80000100800 */
[----:B------:R-:W-:Y:S04]  /*16de0*/  STL [R1+0x4f8], R17 ;  /* 0x0004f81101007387 */ /* 0x000fe80000100800 */
[----:B0-----:R-:W3:Y:S01]  /*16df0*/  LDL.LU R165, [R1+0x494] ;  /* 0x0004940001a57983 */ /* 0x001ee20000300800 */
[-C--:B------:R-:W-:Y:S01]  /*16e00*/  IADD3 R14, P2, R14, R5.reuse, RZ ;  /* 0x000000050e0e7210 */ /* 0x080fe20007f5e0ff */
[----:B------:R-:W-:Y:S01]  /*16e10*/  IMAD.X R8, R8, 0x1, R4, P4 ;  /* 0x0000000108087824 */ /* 0x000fe200020e0604 */
[----:B------:R-:W-:-:S02]  /*16e20*/  IADD3 R11, P3, R11, R5, RZ ;  /* 0x000000050b0b7210 */ /* 0x000fc40007f7e0ff */
[----:B------:R-:W-:Y:S01]  /*16e30*/  IADD3 R177, P4, R177, R5, RZ ;  /* 0x00000005b1b17210 */ /* 0x000fe20007f9e0ff */
[----:B------:R-:W-:Y:S04]  /*16e40*/  STL [R1+0x4cc], R14 ;  /* 0x0004cc0e01007387 */ /* 0x000fe80000100800 */
[----:B------:R-:W-:Y:S04]  /*16e50*/  STL [R1+0x4c4], R11 ;  /* 0x0004c40b01007387 */ /* 0x000fe80000100800 */
[----:B------:R0:W-:Y:S04]  /*16e60*/  STL [R1+0x4e8], R8 ;  /* 0x0004e80801007387 */ /* 0x0001e80000100800 */
[----:B------:R-:W3:Y:S01]  /*16e70*/  LDL.LU R179, [R1+0x4b8] ;  /* 0x0004b80001b37983 */ /* 0x000ee20000300800 */
[----:B------:R-:W-:-:S03]  /*16e80*/  IMAD.X R176, R176, 0x1, R4, P5 ;  /* 0x00000001b0b07824 */ /* 0x000fc600028e0604 */
[----:B------:R1:W-:Y:S04]  /*16e90*/  STL [R1+0x4bc], R177 ;  /* 0x0004bcb101007387 */ /* 0x0003e80000100800 */
[----:B------:R-:W3:Y:S01]  /*16ea0*/  LDL.LU R172, [R1+0x48c] ;  /* 0x00048c0001ac7983 */ /* 0x000ee20000300800 */
[----:B------:R-:W-:-:S03]  /*16eb0*/  IADD3 R171, P5, R171, R5, RZ ;  /* 0x00000005abab7210 */ /* 0x000fc60007fbe0ff */
[----:B------:R1:W-:Y:S04]  /*16ec0*/  STL [R1+0x4e0], R176 ;  /* 0x0004e0b001007387 */ /* 0x0003e80000100800 */
[----:B------:R-:W3:Y:S04]  /*16ed0*/  LDL.LU R168, [R1+0x4b0] ;  /* 0x0004b00001a87983 */ /* 0x000ee80000300800 */
[----:B------:R1:W-:Y:S04]  /*16ee0*/  STL [R1+0x4b4], R171 ;  /* 0x0004b4ab01007387 */ /* 0x0003e80000100800 */
[----:B------:R-:W3:Y:S04]  /*16ef0*/  LDL.LU R162, [R1+0x484] ;  /* 0x0004840001a27983 */ /* 0x000ee80000300800 */
[----:B0-----:R-:W3:Y:S04]  /*16f00*/  LDL.LU R8, [R1+0x4a8] ;  /* 0x0004a80001087983 */ /* 0x001ee80000300800 */
[----:B-1----:R-:W3:Y:S04]  /*16f10*/  LDL.LU R177, [R1+0x47c] ;  /* 0x00047c0001b17983 */ /* 0x002ee80000300800 */
[----:B------:R-:W3:Y:S04]  /*16f20*/  LDL.LU R176, [R1+0x4a0] ;  /* 0x0004a00001b07983 */ /* 0x000ee80000300800 */
[----:B------:R-:W3:Y:S01]  /*16f30*/  LDL.LU R171, [R1+0x474] ;  /* 0x0004740001ab7983 */ /* 0x000ee20000300800 */
[----:B--2---:R-:W-:-:S05]  /*16f40*/  IMAD.X R167, R167, 0x1, R4, P6 ;  /* 0x00000001a7a77824 */ /* 0x004fca00030e0604 */
[----:B------:R0:W-:Y:S01]  /*16f50*/  STL [R1+0x4d8], R167 ;  /* 0x0004d8a701007387 */ /* 0x0001e20000100800 */
[----:B------:R-:W-:-:S03]  /*16f60*/  IADD3 R175, P6, R175, R5, RZ ;  /* 0x00000005afaf7210 */ /* 0x000fc60007fde0ff */
[----:B0-----:R-:W2:Y:S01]  /*16f70*/  LDL.LU R167, [R1+0x498] ;  /* 0x0004980001a77983 */ /* 0x001ea20000300800 */
[----:B------:R-:W-:Y:S01]  /*16f80*/  IMAD.X R161, R161, 0x1, R4, P1 ;  /* 0x00000001a1a17824 */ /* 0x000fe200008e0604 */
[----:B------:R-:W-:-:S04]  /*16f90*/  IADD3 R174, P1, R174, R5, RZ ;  /* 0x00000005aeae7210 */ /* 0x000fc80007f3e0ff */
[----:B------:R0:W-:Y:S01]  /*16fa0*/  STL [R1+0x4d0], R161 ;  /* 0x0004d0a101007387 */ /* 0x0001e20000100800 */
[----:B------:R-:W-:-:S03]  /*16fb0*/  IMAD.X R173, R173, 0x1, R4, P2 ;  /* 0x00000001adad7824 */ /* 0x000fc600010e0604 */
[----:B0-----:R-:W2:Y:S04]  /*16fc0*/  LDL.LU R161, [R1+0x46c] ;  /* 0x00046c0001a17983 */ /* 0x001ea80000300800 */
[----:B------:R-:W-:Y:S01]  /*16fd0*/  STL [R1+0x4ac], R175 ;  /* 0x0004acaf01007387 */ /* 0x000fe20000100800 */
[----:B------:R-:W-:-:S05]  /*16fe0*/  IADD3 R157, P2, R157, R5, RZ ;  /* 0x000000059d9d7210 */ /* 0x000fca0007f5e0ff */
[----:B------:R0:W-:Y:S04]  /*16ff0*/  STL [R1+0x49c], R157 ;  /* 0x00049c9d01007387 */ /* 0x0001e80000100800 */
[----:B------:R-:W-:Y:S04]  /*17000*/  STL [R1+0x4a4], R174 ;  /* 0x0004a4ae01007387 */ /* 0x000fe80000100800 */
[----:B0-----:R-:W2:Y:S04]  /*17010*/  LDL.LU R157, [R1+0x490] ;  /* 0x00049000019d7983 */ /* 0x001ea80000300800 */
[----:B------:R-:W-:Y:S04]  /*17020*/  STL [R1+0x4c8], R173 ;  /* 0x0004c8ad01007387 */ /* 0x000fe80000100800 */
[----:B------:R-:W2:Y:S01]  /*17030*/  LDL.LU R158, [R1+0x464] ;  /* 0x00046400019e7983 */ /* 0x000ea20000300800 */
[----:B----4-:R-:W-:-:S03]  /*17040*/  IMAD.X R164, R164, 0x1, R4, P3 ;  /* 0x00000001a4a47824 */ /* 0x010fc600018e0604 */
        /* <DEDUP_REMOVED lines=24> */
[--C-:B------:R-:W-:Y:S01]  /*171d0*/  IMAD.X R176, R176, 0x1, R4.reuse, P1 ;  /* 0x00000001b0b07824 */ /* 0x100fe200008e0604 */
[----:B------:R-:W-:Y:S01]  /*171e0*/  IADD3 R171, P1, R171, R5, RZ ;  /* 0x00000005abab7210 */ /* 0x000fe20007f3e0ff */
[----:B------:R-:W-:Y:S04]  /*171f0*/  STL [R1+0x4a8], R8 ;  /* 0x0004a80801007387 */ /* 0x000fe80000100800 */
[----:B------:R0:W-:Y:S04]  /*17200*/  STL [R1+0x474], R171 ;  /* 0x000474ab01007387 */ /* 0x0001e80000100800 */
[----:B------:R-:W-:Y:S04]  /*17210*/  STL [R1+0x47c], R177 ;  /* 0x00047cb101007387 */ /* 0x000fe80000100800 */
[----:B0-----:R-:W3:Y:S04]  /*17220*/  LDL.LU R171, [R1+0x434] ;  /* 0x0004340001ab7983 */ /* 0x001ee80000300800 */
[----:B------:R-:W-:Y:S04]  /*17230*/  STL [R1+0x4a0], R176 ;  /* 0x0004a0b001007387 */ /* 0x000fe80000100800 */
[----:B------:R-:W3:Y:S01]  /*17240*/  LDL.LU R8, [R1+0x458] ;  /* 0x0004580001087983 */ /* 0x000ee20000300800 */
[----:B--2---:R-:W-:-:S05]  /*17250*/  IMAD.X R167, R167, 0x1, R4, P2 ;  /* 0x00000001a7a77824 */ /* 0x004fca00010e0604 */
[----:B------:R0:W-:Y:S04]  /*17260*/  STL [R1+0x498], R167 ;  /* 0x000498a701007387 */ /* 0x0001e80000100800 */
[----:B0-----:R-:W2:Y:S01]  /*17270*/  LDL.LU R167, [R1+0x42c] ;  /* 0x00042c0001a77983 */ /* 0x001ea20000300800 */
[----:B------:R-:W-:-:S03]  /*17280*/  IADD3 R161, P2, R161, R5, RZ ;  /* 0x00000005a1a17210 */ /* 0x000fc60007f5e0ff */
[----:B------:R-:W2:Y:S04]  /*17290*/  LDL.LU R177, [R1+0x450] ;  /* 0x0004500001b17983 */ /* 0x000ea80000300800 */
[----:B------:R-:W2:Y:S04]  /*172a0*/  LDL.LU R176, [R1+0x424] ;  /* 0x0004240001b07983 */ /* 0x000ea80000300800 */
[----:B------:R0:W-:Y:S04]  /*172b0*/  STL [R1+0x46c], R161 ;  /* 0x00046ca101007387 */ /* 0x0001e80000100800 */
[----:B0-----:R-:W2:Y:S01]  /*172c0*/  LDL.LU R161, [R1+0x448] ;  /* 0x0004480001a17983 */ /* 0x001ea20000300800 */
[----:B------:R-:W-:-:S05]  /*172d0*/  IMAD.X R157, R157, 0x1, R4, P3 ;  /* 0x000000019d9d7824 */ /* 0x000fca00018e0604 */
[----:B------:R0:W-:Y:S01]  /*172e0*/  STL [R1+0x490], R157 ;  /* 0x0004909d01007387 */ /* 0x0001e20000100800 */
[-C--:B------:R-:W-:Y:S01]  /*172f0*/  IADD3 R158, P3, R158, R5.reuse, RZ ;  /* 0x000000059e9e7210 */ /* 0x080fe20007f7e0ff */
[----:B----4-:R-:W-:Y:S02]  /*17300*/  IMAD.X R154, R154, 0x1, R4, P4 ;  /* 0x000000019a9a7824 */ /* 0x010fe400020e0604 */
[----:B0-----:R-:W4:Y:S01]  /*17310*/  LDL.LU R157, [R1+0x41c] ;  /* 0x00041c00019d7983 */ /* 0x001f220000300800 */
        /* <DEDUP_REMOVED lines=14> */
[----:B0-----:R-:W4:Y:S04]  /*17400*/  LDL.LU R164, [R1+0x440] ;  /* 0x0004400001a47983 */ /* 0x001f280000300800 */
[----:B------:R-:W-:Y:S04]  /*17410*/  STL [R1+0x478], R14 ;  /* 0x0004780e01007387 */ /* 0x000fe80000100800 */
[----:B------:R-:W-:Y:S04]  /*17420*/  STL [R1+0x470], R11 ;  /* 0x0004700b01007387 */ /* 0x000fe80000100800 */
[----:B------:R0:W-:Y:S04]  /*17430*/  STL [R1+0x444], R175 ;  /* 0x000444af01007387 */ /* 0x0001e80000100800 */
[----:B------:R-:W4:Y:S04]  /*17440*/  LDL.LU R179, [R1+0x414] ;  /* 0x0004140001b37983 */ /* 0x000f280000300800 */
[----:B------:R1:W-:Y:S04]  /*17450*/  STL [R1+0x468], R174 ;  /* 0x000468ae01007387 */ /* 0x0003e80000100800 */
[----:B------:R-:W4:Y:S01]  /*17460*/  LDL.LU R172, [R1+0x438] ;  /* 0x0004380001ac7983 */ /* 0x000f220000300800 */
[----:B---3--:R-:W-:Y:S01]  /*17470*/  IADD3 R173, P2, R173, R5, RZ ;  /* 0x00000005adad7210 */ /* 0x008fe20007f5e0ff */
[----:B------:R-:W-:-:S04]  /*17480*/  IMAD.X R165, R165, 0x1, R4, P3 ;  /* 0x00000001a5a57824 */ /* 0x000fc800018e0604 */
[----:B------:R3:W-:Y:S04]  /*17490*/  STL [R1+0x43c], R173 ;  /* 0x00043cad01007387 */ /* 0x0007e80000100800 */
[----:B------:R-:W4:Y:S04]  /*174a0*/  LDL.LU R168, [R1+0x40c] ;  /* 0x00040c0001a87983 */ /* 0x000f280000300800 */
[----:B------:R3:W-:Y:S04]  /*174b0*/  STL [R1+0x460], R165 ;  /* 0x000460a501007387 */ /* 0x0007e80000100800 */
[----:B------:R-:W4:Y:S04]  /*174c0*/  LDL.LU R162, [R1+0x430] ;  /* 0x0004300001a27983 */ /* 0x000f280000300800 */
[----:B0-----:R-:W4:Y:S04]  /*174d0*/  LDL.LU R175, [R1+0x404] ;  /* 0x0004040001af7983 */ /* 0x001f280000300800 */
[----:B-1----:R-:W4:Y:S04]  /*174e0*/  LDL.LU R174, [R1+0x428] ;  /* 0x0004280001ae7983 */ /* 0x002f280000300800 */
[----:B---3--:R-:W3:Y:S04]  /*174f0*/  LDL.LU R173, [R1+0x80c] ;  /* 0x00080c0001ad7983 */ /* 0x008ee80000300800 */
[----:B------:R-:W3:Y:S01]  /*17500*/  LDL.LU R165, [R1+0x420] ;  /* 0x0004200001a57983 */ /* 0x000ee20000300800 */
[----:B------:R-:W-:Y:S01]  /*17510*/  IADD3 R171, P3, R171, R5, RZ ;  /* 0x00000005abab7210 */ /* 0x000fe20007f7e0ff */
[----:B------:R-:W-:-:S04]  /*17520*/  IMAD.X R8, R8, 0x1, R4, P4 ;  /* 0x0000000108087824 */ /* 0x000fc800020e0604 */
[----:B------:R0:W-:Y:S04]  /*17530*/  STL [R1+0x434], R171 ;  /* 0x000434ab01007387 */ /* 0x0001e80000100800 */
[----:B0-----:R-:W3:Y:S01]  /*17540*/  LDL.LU R171, [R1+0x804] ;  /* 0x0008040001ab7983 */ /* 0x001ee20000300800 */
[----:B--2---:R-:W-:Y:S01]  /*17550*/  IADD3 R167, P4, R167, R5, RZ ;  /* 0x00000005a7a77210 */ /* 0x004fe20007f9e0ff */
[----:B------:R-:W-:-:S04]  /*17560*/  IMAD.X R177, R177, 0x1, R4, P5 ;  /* 0x00000001b1b17824 */ /* 0x000fc800028e0604 */
[----:B------:R0:W-:Y:S01]  /*17570*/  STL [R1+0x42c], R167 ;  /* 0x00042ca701007387 */ /* 0x0001e20000100800 */
[----:B------:R-:W-:-:S03]  /*17580*/  IADD3 R176, P5, R176, R5, RZ ;  /* 0x00000005b0b07210 */ /* 0x000fc60007fbe0ff */
[----:B0-----:R-:W2:Y:S01]  /*17590*/  LDL.LU R167, [R1+0x418] ;  /* 0x0004180001a77983 */ /* 0x001ea20000300800 */
[----:B------:R-:W-:-:S03]  /*175a0*/  IMAD.X R161, R161, 0x1, R4, P6 ;  /* 0x00000001a1a17824 */ /* 0x000fc600030e0604 */
[----:B------:R-:W-:Y:S04]  /*175b0*/  STL [R1+0x458], R8 ;  /* 0x0004580801007387 */ /* 0x000fe80000100800 */
[----:B------:R0:W-:Y:S04]  /*175c0*/  STL [R1+0x448], R161 ;  /* 0x000448a101007387 */ /* 0x0001e80000100800 */
[----:B------:R-:W-:Y:S04]  /*175d0*/  STL [R1+0x450], R177 ;  /* 0x000450b101007387 */ /* 0x000fe80000100800 */
[----:B0-----:R-:W2:Y:S04]  /*175e0*/  LDL.LU R161, [R1+0x800] ;  /* 0x0008000001a17983 */ /* 0x001ea80000300800 */
[----:B------:R-:W-:Y:S04]  /*175f0*/  STL [R1+0x424], R176 ;  /* 0x000424b001007387 */ /* 0x000fe80000100800 */
[----:B------:R-:W2:Y:S01]  /*17600*/  LDL.LU R158, [R1+0x410] ;  /* 0x00041000019e7983 */ /* 0x000ea20000300800 */
[----:B----4-:R-:W-:-:S03]  /*17610*/  IADD3 R157, P6, R157, R5, RZ ;  /* 0x000000059d9d7210 */ /* 0x010fc60007fde0ff */
        /* <DEDUP_REMOVED lines=8> */
[----:B------:R-:W4:Y:S01]  /*176a0*/  LDL.LU R8, [R1+0x3fc] ;  /* 0x0003fc0001087983 */ /* 0x000f220000300800 */
[----:B------:R-:W-:-:S03]  /*176b0*/  IMAD.X R164, R164, 0x1, R4, P1 ;  /* 0x00000001a4a47824 */ /* 0x000fc600008e0604 */
[----:B------:R-:W4:Y:S04]  /*176c0*/  LDL.LU R177, [R1+0x3dc] ;  /* 0x0003dc0001b17983 */ /* 0x000f280000300800 */
[----:B------:R0:W-:Y:S04]  /*176d0*/  STL [R1+0x440], R164 ;  /* 0x000440a401007387 */ /* 0x0001e80000100800 */
[----:B------:R-:W4:Y:S01]  /*176e0*/  LDL.LU R176, [R1+0x7fc] ;  /* 0x0007fc0001b07983 */ /* 0x000f220000300800 */
[----:B------:R-:W-:-:S03]  /*176f0*/  IADD3 R179, P1, R179, R5, RZ ;  /* 0x00000005b3b37210 */ /* 0x000fc60007f3e0ff */
[----:B0-----:R-:W4:Y:S01]  /*17700*/  LDL.LU R164, [R1+0x3d4] ;  /* 0x0003d40001a47983 */ /* 0x001f220000300800 */
[----:B------:R-:W-:-:S03]  /*17710*/  IMAD.X R172, R172, 0x1, R4, P2 ;  /* 0x00000001acac7824 */ /* 0x000fc600010e0604 */
[----:B------:R-:W-:Y:S04]  /*17720*/  STL [R1+0x414], R179 ;  /* 0x000414b301007387 */ /* 0x000fe80000100800 */
[----:B------:R-:W-:Y:S01]  /*17730*/  STL [R1+0x438], R172 ;  /* 0x000438ac01007387 */ /* 0x000fe20000100800 */
[----:B------:R-:W-:Y:S01]  /*17740*/  IADD3 R168, P2, R168, R5, RZ ;  /* 0x00000005a8a87210 */ /* 0x000fe20007f5e0ff */
[----:B------:R-:W-:-:S04]  /*17750*/  IMAD.X R162, R162, 0x1, R4, P3 ;  /* 0x00000001a2a27824 */ /* 0x000fc800018e0604 */
[----:B------:R-:W-:Y:S01]  /*17760*/  STL [R1+0x40c], R168 ;  /* 0x00040ca801007387 */ /* 0x000fe20000100800 */
[----:B------:R-:W-:-:S03]  /*17770*/  IADD3 R175, P3, R175, R5, RZ ;  /* 0x00000005afaf7210 */ /* 0x000fc60007f7e0ff */
[----:B------:R-:W-:Y:S01]  /*17780*/  STL [R1+0x430], R162 ;  /* 0x000430a201007387 */ /* 0x000fe20000100800 */
[----:B------:R-:W-:-:S03]  /*17790*/  IMAD.X R174, R174, 0x1, R4, P4 ;  /* 0x00000001aeae7824 */ /* 0x000fc600020e0604 */
[----:B------:R-:W-:Y:S01]  /*177a0*/  STL [R1+0x404], R175 ;  /* 0x000404af01007387 */ /* 0x000fe20000100800 */
[----:B---3--:R-:W-:Y:S01]  /*177b0*/  IMAD.X R165, R165, 0x1, R4, P5 ;  /* 0x00000001a5a57824 */ /* 0x008fe200028e0604 */
[----:B------:R-:W-:-:S04]  /*177c0*/  IADD3 R173, P4, R173, UR5, RZ ;  /* 0x00000005adad7c10 */ /* 0x000fc8000ff9e0ff */
[----:B------:R0:W-:Y:S04]  /*177d0*/  STL [R1+0x420], R165 ;  /* 0x000420a501007387 */ /* 0x0001e80000100800 */
[----:B------:R-:W-:Y:S04]  /*177e0*/  STL [R1+0x428], R174 ;  /* 0x000428ae01007387 */ /* 0x000fe80000100800 */
[----:B0-----:R-:W3:Y:S04]  /*177f0*/  LDL.LU R165, [R1+0x3f8] ;  /* 0x0003f80001a57983 */ /* 0x001ee80000300800 */
[----:B------:R0:W-:Y:S04]  /*17800*/  STL [R1+0x80c], R173 ;  /* 0x00080cad01007387 */ /* 0x0001e80000100800 */
[----:B------:R-:W3:Y:S04]  /*17810*/  LDL.LU R175, [R1+0x3cc] ;  /* 0x0003cc0001af7983 */ /* 0x000ee80000300800 */
[----:B0-----:R-:W3:Y:S01]  /*17820*/  LDL.LU R173, [R1+0x3f0] ;  /* 0x0003f00001ad7983 */ /* 0x001ee20000300800 */
[----:B------:R-:W-:-:S05]  /*17830*/  IADD3 R171, P5, R171, UR5, RZ ;  /* 0x00000005abab7c10 */ /* 0x000fca000ffbe0ff */
[----:B------:R0:W-:Y:S04]  /*17840*/  STL [R1+0x804], R171 ;  /* 0x000804ab01007387 */ /* 0x0001e80000100800 */
[----:B------:R-:W3:Y:S04]  /*17850*/  LDL.LU R174, [R1+0x3c4] ;  /* 0x0003c40001ae7983 */ /* 0x000ee80000300800 */
[----:B0-----:R-:W3:Y:S01]  /*17860*/  LDL.LU R171, [R1+0x3e8] ;  /* 0x0003e80001ab7983 */ /* 0x001ee20000300800 */
[----:B--2---:R-:W-:-:S05]  /*17870*/  IMAD.X R167, R167, 0x1, R4, P6 ;  /* 0x00000001a7a77824 */ /* 0x004fca00030e0604 */
[----:B------:R0:W-:Y:S04]  /*17880*/  STL [R1+0x418], R167 ;  /* 0x000418a701007387 */ /* 0x0001e80000100800 */
[----:B0-----:R-:W2:Y:S01]  /*17890*/  LDL.LU R167, [R1+0x3b0] ;  /* 0x0003b00001a77983 */ /* 0x001ea20000300800 */
[----:B------:R-:W-:-:S05]  /*178a0*/  IADD3 R161, P6, R161, UR5, RZ ;  /* 0x00000005a1a17c10 */ /* 0x000fca000ffde0ff */
[----:B------:R0:W-:Y:S01]  /*178b0*/  STL [R1+0x800], R161 ;  /* 0x000800a101007387 */ /* 0x0001e20000100800 */
[--C-:B------:R-:W-:Y:S01]  /*178c0*/  IMAD.X R158, R158, 0x1, R4.reuse, P1 ;  /* 0x000000019e9e7824 */ /* 0x100fe200008e0604 */
[----:B----4-:R-:W-:Y:S02]  /*178d0*/  IADD3 R154, P1, R154, UR5, RZ ;  /* 0x000000059a9a7c10 */ /* 0x010fe4000ff3e0ff */
[----:B0-----:R-:W4:Y:S01]  /*178e0*/  LDL.LU R161, [R1+0x3e0] ;  /* 0x0003e00001a17983 */ /* 0x001f220000300800 */
[----:B------:R-:W-:-:S03]  /*178f0*/  IMAD.X R23, R23, 0x1, R4, P2 ;  /* 0x0000000117177824 */ /* 0x000fc600010e0604 */
[----:B------:R-:W-:Y:S01]  /*17900*/  STL [R1+0x410], R158 ;  /* 0x0004109e01007387 */ /* 0x000fe20000100800 */
[----:B------:R-:W-:-:S03]  /*17910*/  IADD3 R20, P2, R20, UR5, RZ ;  /* 0x0000000514147c10 */ /* 0x000fc6000ff5e0ff */
[----:B------:R-:W-:Y:S01]  /*17920*/  STL [R1+0x7f8], R154 ;  /* 0x0007f89a01007387 */ /* 0x000fe20000100800 */
[----:B------:R-:W-:-:S03]  /*17930*/  IMAD.X R17, R17, 0x1, R4, P3 ;  /* 0x0000000111117824 */ /* 0x000fc600018e0604 */
[----:B------:R-:W-:Y:S01]  /*17940*/  STL [R1+0x408], R23 ;  /* 0x0004081701007387 */ /* 0x000fe20000100800 */
[----:B------:R-:W-:Y:S02]  /*17950*/  IADD3 R14, P3, R14, UR5, RZ ;  /* 0x000000050e0e7c10 */ /* 0x000fe4000ff7e0ff */
[----:B------:R-:W-:Y:S01]  /*17960*/  IADD3.X R157, R157, UR60, RZ, P4, !PT ;  /* 0x0000003c9d9d7c10 */ /* 0x000fe2000a7fe4ff */
[----:B------:R-:W-:Y:S01]  /*17970*/  STL [R1+0x3f4], R20 ;  /* 0x0003f41401007387 */ /* 0x000fe20000100800 */
[----:B------:R-:W-:-:S03]  /*17980*/  IADD3 R11, P4, R11, UR5, RZ ;  /* 0x000000050b0b7c10 */ /* 0x000fc6000ff9e0ff */
[----:B------:R0:W-:Y:S01]  /*17990*/  STL [R1+0x808], R157 ;  /* 0x0008089d01007387 */ /* 0x0001e20000100800 */
[----:B------:R-:W-:-:S03]  /*179a0*/  IADD3.X R8, R8, UR60, RZ, P5, !PT ;  /* 0x0000003c08087c10 */ /* 0x000fc6000affe4ff */
[----:B------:R-:W-:Y:S01]  /*179b0*/  STL [R1+0x400], R17 ;  /* 0x0004001101007387 */ /* 0x000fe20000100800 */
[----:B------:R-:W-:-:S03]  /*179c0*/  IADD3 R177, P5, R177, UR5, RZ ;  /* 0x00000005b1b17c10 */ /* 0x000fc6000ffbe0ff */
[----:B0-----:R-:W4:Y:S04]  /*179d0*/  LDL.LU R157, [R1+0x3a8] ;  /* 0x0003a800019d7983 */ /* 0x001f280000300800 */
[----:B------:R-:W-:Y:S01]  /*179e0*/  STL [R1+0x3ec], R14 ;  /* 0x0003ec0e01007387 */ /* 0x000fe20000100800 */
[----:B------:R-:W-:-:S03]  /*179f0*/  IADD3.X R176, R176, UR60, RZ, P6, !PT ;  /* 0x0000003cb0b07c10 */ /* 0x000fc6000b7fe4ff */
[----:B------:R0:W-:Y:S01]  /*17a00*/  STL [R1+0x3e4], R11 ;  /* 0x0003e40b01007387 */ /* 0x0001e20000100800 */
[----:B------:R-:W-:-:S03]  /*17a10*/  IADD3 R164, P6, R164, UR5, RZ ;  /* 0x00000005a4a47c10 */ /* 0x000fc6000ffde0ff */
[----:B------:R1:W-:Y:S04]  /*17a20*/  STL [R1+0x3fc], R8 ;  /* 0x0003fc0801007387 */ /* 0x0003e80000100800 */
[----:B------:R-:W4:Y:S04]  /*17a30*/  LDL.LU R179, [R1+0x3d8] ;  /* 0x0003d80001b37983 */ /* 0x000f280000300800 */
[----:B------:R1:W-:Y:S04]  /*17a40*/  STL [R1+0x3dc], R177 ;  /* 0x0003dcb101007387 */ /* 0x0003e80000100800 */
[----:B------:R-:W4:Y:S04]  /*17a50*/  LDL.LU R172, [R1+0x3a0] ;  /* 0x0003a00001ac7983 */ /* 0x000f280000300800 */
[----:B------:R-:W-:Y:S04]  /*17a60*/  STL [R1+0x7fc], R176 ;  /* 0x0007fcb001007387 */ /* 0x000fe80000100800 */
[----:B------:R-:W4:Y:S04]  /*17a70*/  LDL.LU R168, [R1+0x3d0] ;  /* 0x0003d00001a87983 */ /* 0x000f280000300800 */
[----:B------:R1:W-:Y:S04]  /*17a80*/  STL [R1+0x3d4], R164 ;  /* 0x0003d4a401007387 */ /* 0x0003e80000100800 */
[----:B------:R-:W4:Y:S04]  /*17a90*/  LDL.LU R162, [R1+0x398] ;  /* 0x0003980001a27983 */ /* 0x000f280000300800 */
[----:B0-----:R-:W4:Y:S04]  /*17aa0*/  LDL.LU R11, [R1+0x3c8] ;  /* 0x0003c800010b7983 */ /* 0x001f280000300800 */
[----:B-1----:R-:W4:Y:S04]  /*17ab0*/  LDL.LU R8, [R1+0x390] ;  /* 0x0003900001087983 */ /* 0x002f280000300800 */
[----:B------:R-:W4:Y:S04]  /*17ac0*/  LDL.LU R177, [R1+0x3c0] ;  /* 0x0003c00001b17983 */ /* 0x000f280000300800 */
[----:B------:R-:W4:Y:S01]  /*17ad0*/  LDL.LU R164, [R1+0x388] ;  /* 0x0003880001a47983 */ /* 0x000f220000300800 */
[----:B---3--:R-:W-:-:S05]  /*17ae0*/  IADD3.X R165, R165, UR60, RZ, P1, !PT ;  /* 0x0000003ca5a57c10 */ /* 0x008fca0008ffe4ff */
[----:B------:R0:W-:Y:S01]  /*17af0*/  STL [R1+0x3f8], R165 ;  /* 0x0003f8a501007387 */ /* 0x0001e20000100800 */
[----:B------:R-:W-:-:S03]  /*17b00*/  IADD3.X R173, R173, UR60, RZ, P2, !PT ;  /* 0x0000003cadad7c10 */ /* 0x000fc600097fe4ff */
[----:B0-----:R-:W3:Y:S04]  /*17b10*/  LDL.LU R165, [R1+0x3ac] ;  /* 0x0003ac0001a57983 */ /* 0x001ee80000300800 */
[----:B------:R0:W-:Y:S04]  /*17b20*/  STL [R1+0x3f0], R173 ;  /* 0x0003f0ad01007387 */ /* 0x0001e80000100800 */
[----:B0-----:R-:W3:Y:S01]  /*17b30*/  LDL.LU R173, [R1+0x380] ;  /* 0x0003800001ad7983 */ /* 0x001ee20000300800 */
[----:B------:R-:W-:-:S05]  /*17b40*/  IADD3 R175, P1, R175, UR5, RZ ;  /* 0x00000005afaf7c10 */ /* 0x000fca000ff3e0ff */
[----:B------:R-:W-:Y:S01]  /*17b50*/  STL [R1+0x3cc], R175 ;  /* 0x0003ccaf01007387 */ /* 0x000fe20000100800 */
[----:B------:R-:W-:Y:S02]  /*17b60*/  IADD3 R174, P2, R174, UR5, RZ ;  /* 0x00000005aeae7c10 */ /* 0x000fe4000ff5e0ff */
[----:B------:R-:W-:-:S05]  /*17b70*/  IADD3.X R171, R171, UR60, RZ, P3, !PT ;  /* 0x0000003cabab7c10 */ /* 0x000fca0009ffe4ff */
[----:B------:R0:W-:Y:S04]  /*17b80*/  STL [R1+0x3e8], R171 ;  /* 0x0003e8ab01007387 */ /* 0x0001e80000100800 */
[----:B------:R-:W-:Y:S04]  /*17b90*/  STL [R1+0x3c4], R174 ;  /* 0x0003c4ae01007387 */ /* 0x000fe80000100800 */
[----:B0-----:R-:W3:Y:S04]  /*17ba0*/  LDL.LU R171, [R1+0x3a4] ;  /* 0x0003a40001ab7983 */ /* 0x001ee80000300800 */
[----:B------:R-:W3:Y:S01]  /*17bb0*/  LDL.LU R158, [R1+0x378] ;  /* 0x00037800019e7983 */ /* 0x000ee20000300800 */
[----:B--2---:R-:W-:-:S05]  /*17bc0*/  IADD3 R167, P3, R167, UR5, RZ ;  /* 0x00000005a7a77c10 */ /* 0x004fca000ff7e0ff */
[----:B------:R0:W-:Y:S04]  /*17bd0*/  STL [R1+0x3b0], R167 ;  /* 0x0003b0a701007387 */ /* 0x0001e80000100800 */
[----:B------:R-:W2:Y:S04]  /*17be0*/  LDL.LU R154, [R1+0x39c] ;  /* 0x00039c00019a7983 */ /* 0x000ea80000300800 */
[----:B------:R-:W2:Y:S01]  /*17bf0*/  LDL.LU R23, [R1+0x370] ;  /* 0x0003700001177983 */ /* 0x000ea20000300800 */
[----:B----4-:R-:W-:-:S05]  /*17c00*/  IADD3.X R161, R161, UR60, RZ, P4, !PT ;  /* 0x0000003ca1a17c10 */ /* 0x010fca000a7fe4ff */
        /* <DEDUP_REMOVED lines=8> */
[----:B------:R-:W-:-:S05]  /*17c90*/  IADD3 R157, P4, R157, UR5, RZ ;  /* 0x000000059d9d7c10 */ /* 0x000fca000ff9e0ff */
[----:B------:R0:W-:Y:S04]  /*17ca0*/  STL [R1+0x3a8], R157 ;  /* 0x0003a89d01007387 */ /* 0x0001e80000100800 */
[----:B-1----:R-:W4:Y:S04]  /*17cb0*/  LDL.LU R161, [R1+0x350] ;  /* 0x0003500001a17983 */ /* 0x002f280000300800 */
[----:B0-----:R-:W4:Y:S01]  /*17cc0*/  LDL.LU R157, [R1+0x374] ;  /* 0x00037400019d7983 */ /* 0x001f220000300800 */
[----:B------:R-:W-:Y:S02]  /*17cd0*/  IADD3.X R179, R179, UR60, RZ, P5, !PT ;  /* 0x0000003cb3b37c10 */ /* 0x000fe4000affe4ff */
[----:B------:R-:W-:-:S03]  /*17ce0*/  IADD3 R172, P5, R172, UR5, RZ ;  /* 0x00000005acac7c10 */ /* 0x000fc6000ffbe0ff */
[----:B------:R-:W-:Y:S01]  /*17cf0*/  STL [R1+0x3d8], R179 ;  /* 0x0003d8b301007387 */ /* 0x000fe20000100800 */
[----:B------:R-:W-:-:S03]  /*17d00*/  IADD3.X R168, R168, UR60, RZ, P6, !PT ;  /* 0x0000003ca8a87c10 */ /* 0x000fc6000b7fe4ff */
[----:B------:R-:W-:Y:S01]  /*17d10*/  STL [R1+0x3a0], R172 ;  /* 0x0003a0ac01007387 */ /* 0x000fe20000100800 */
[----:B------:R-:W-:-:S03]  /*17d20*/  IADD3 R162, P6, R162, UR5, RZ ;  /* 0x00000005a2a27c10 */ /* 0x000fc6000ffde0ff */
[----:B------:R-:W-:Y:S01]  /*17d30*/  STL [R1+0x3d0], R168 ;  /* 0x0003d0a801007387 */ /* 0x000fe20000100800 */
[----:B------:R-:W-:-:S03]  /*17d40*/  IADD3.X R11, R11, UR60, RZ, P1, !PT ;  /* 0x0000003c0b0b7c10 */ /* 0x000fc60008ffe4ff */
[----:B------:R-:W-:Y:S01]  /*17d50*/  STL [R1+0x398], R162 ;  /* 0x000398a201007387 */ /* 0x000fe20000100800 */
[----:B------:R-:W-:Y:S02]  /*17d60*/  IADD3 R8, P1, R8, UR5, RZ ;  /* 0x0000000508087c10 */ /* 0x000fe4000ff3e0ff */
[----:B------:R-:W-:Y:S02]  /*17d70*/  IADD3.X R177, R177, UR60, RZ, P2, !PT ;  /* 0x0000003cb1b17c10 */ /* 0x000fe400097fe4ff */
[----:B------:R-:W-:Y:S01]  /*17d80*/  IADD3 R164, P2, R164, UR5, RZ ;  /* 0x00000005a4a47c10 */ /* 0x000fe2000ff5e0ff */
[----:B------:R-:W-:Y:S04]  /*17d90*/  STL [R1+0x3c8], R11 ;  /* 0x0003c80b01007387 */ /* 0x000fe80000100800 */
[----:B------:R0:W-:Y:S04]  /*17da0*/  STL [R1+0x388], R164 ;  /* 0x000388a401007387 */ /* 0x0001e80000100800 */
[----:B------:R-:W-:Y:S04]  /*17db0*/  STL [R1+0x390], R8 ;  /* 0x0003900801007387 */ /* 0x000fe80000100800 */
[----:B0-----:R-:W4:Y:S04]  /*17dc0*/  LDL.LU R164, [R1+0x348] ;  /* 0x0003480001a47983 */ /* 0x001f280000300800 */
[----:B------:R-:W-:Y:S04]  /*17dd0*/  STL [R1+0x3c0], R177 ;  /* 0x0003c0b101007387 */ /* 0x000fe80000100800 */
[----:B------:R-:W4:Y:S01]  /*17de0*/  LDL.LU R11, [R1+0x36c] ;  /* 0x00036c00010b7983 */ /* 0x000f220000300800 */
[----:B---3--:R-:W-:-:S05]  /*17df0*/  IADD3.X R165, R165, UR60, RZ, P3, !PT ;  /* 0x0000003ca5a57c10 */ /* 0x008fca0009ffe4ff */
[----:B------:R0:W-:Y:S01]  /*17e00*/  STL [R1+0x3ac], R165 ;  /* 0x0003aca501007387 */ /* 0x0001e20000100800 */
[----:B------:R-:W-:-:S03]  /*17e10*/  IADD3 R173, P3, R173, UR5, RZ ;  /* 0x00000005adad7c10 */ /* 0x000fc6000ff7e0ff */
[----:B0-----:R-:W3:Y:S04]  /*17e20*/  LDL.LU R165, [R1+0x340] ;  /* 0x0003400001a57983 */ /* 0x001ee80000300800 */
[----:B------:R-:W3:Y:S04]  /*17e30*/  LDL.LU R8, [R1+0x364] ;  /* 0x0003640001087983 */ /* 0x000ee80000300800 */
[----:B------:R-:W3:Y:S04]  /*17e40*/  LDL.LU R177, [R1+0x338] ;  /* 0x0003380001b17983 */ /* 0x000ee80000300800 */
[----:B------:R0:W-:Y:S04]  /*17e50*/  STL [R1+0x380], R173 ;  /* 0x000380ad01007387 */ /* 0x0001e80000100800 */
[----:B0-----:R-:W3:Y:S01]  /*17e60*/  LDL.LU R173, [R1+0x35c] ;  /* 0x00035c0001ad7983 */ /* 0x001ee20000300800 */
[----:B------:R-:W-:-:S02]  /*17e70*/  IADD3.X R171, R171, UR60, RZ, P4, !PT ;  /* 0x0000003cabab7c10 */ /* 0x000fc4000a7fe4ff */
[----:B------:R-:W-:-:S03]  /*17e80*/  IADD3 R158, P4, R158, UR5, RZ ;  /* 0x000000059e9e7c10 */ /* 0x000fc6000ff9e0ff */
[----:B------:R0:W-:Y:S04]  /*17e90*/  STL [R1+0x3a4], R171 ;  /* 0x0003a4ab01007387 */ /* 0x0001e80000100800 */
[----:B0-----:R-:W3:Y:S04]  /*17ea0*/  LDL.LU R171, [R1+0x330] ;  /* 0x0003300001ab7983 */ /* 0x001ee80000300800 */
[----:B------:R-:W-:Y:S01]  /*17eb0*/  STL [R1+0x378], R158 ;  /* 0x0003789e01007387 */ /* 0x000fe20000100800 */
[----:B--2---:R-:W-:Y:S02]  /*17ec0*/  IADD3.X R154, R154, UR60, RZ, P5, !PT ;  /* 0x0000003c9a9a7c10 */ /* 0x004fe4000affe4ff */
[----:B------:R-:W-:-:S03]  /*17ed0*/  IADD3 R23, P5, R23, UR5, RZ ;  /* 0x0000000517177c10 */ /* 0x000fc6000ffbe0ff */
[----:B------:R-:W-:Y:S04]  /*17ee0*/  STL [R1+0x39c], R154 ;  /* 0x00039c9a01007387 */ /* 0x000fe80000100800 */
[----:B------:R-:W-:Y:S01]  /*17ef0*/  STL [R1+0x370], R23 ;  /* 0x0003701701007387 */ /* 0x000fe20000100800 */
[----:B----4-:R-:W-:Y:S02]  /*17f00*/  IADD3.X R20, R20, UR60, RZ, P6, !PT ;  /* 0x0000003c14147c10 */ /* 0x010fe4000b7fe4ff */
[----:B------:R-:W-:Y:S02]  /*17f10*/  IADD3 R17, P6, R17, UR5, RZ ;  /* 0x0000000511117c10 */ /* 0x000fe4000ffde0ff */
[----:B------:R-:W-:Y:S02]  /*17f20*/  IADD3.X R14, R14, UR60, RZ, P1, !PT ;  /* 0x0000003c0e0e7c10 */ /* 0x000fe40008ffe4ff */
[----:B------:R-:W-:Y:S01]  /*17f30*/  IADD3 R167, P1, R167, UR5, RZ ;  /* 0x00000005a7a77c10 */ /* 0x000fe2000ff3e0ff */
[----:B------:R-:W-:Y:S01]  /*17f40*/  STL [R1+0x394], R20 ;  /* 0x0003941401007387 */ /* 0x000fe20000100800 */
[----:B------:R-:W-:-:S03]  /*17f50*/  IADD3.X R176, R176, UR60, RZ, P2, !PT ;  /* 0x0000003cb0b07c10 */ /* 0x000fc600097fe4ff */
[----:B------:R0:W-:Y:S01]  /*17f60*/  STL [R1+0x360], R167 ;  /* 0x000360a701007387 */ /* 0x0001e20000100800 */
[----:B------:R-:W-:-:S03]  /*17f70*/  IADD3 R175, P2, R175, UR5, RZ ;  /* 0x00000005afaf7c10 */ /* 0x000fc6000ff5e0ff */
[----:B------:R-:W-:Y:S01]  /*17f80*/  STL [R1+0x368], R17 ;  /* 0x0003681101007387 */ /* 0x000fe20000100800 */
[----:B------:R-:W-:-:S03]  /*17f90*/  IADD3.X R174, R174, UR60, RZ, P3, !PT ;  /* 0x0000003caeae7c10 */ /* 0x000fc60009ffe4ff */
[----:B0-----:R-:W2:Y:S04]  /*17fa0*/  LDL.LU R167, [R1+0x354] ;  /* 0x0003540001a77983 */ /* 0x001ea80000300800 */
[----:B------:R-:W-:Y:S04]  /*17fb0*/  STL [R1+0x38c], R14 ;  /* 0x00038c0e01007387 */ /* 0x000fe80000100800 */
[----:B------:R-:W-:Y:S01]  /*17fc0*/  STL [R1+0x384], R176 ;  /* 0x000384b001007387 */ /* 0x000fe20000100800 */
[----:B------:R-:W-:-:S03]  /*17fd0*/  IADD3 R161, P3, R161, UR5, RZ ;  /* 0x00000005a1a17c10 */ /* 0x000fc6000ff7e0ff */
[----:B------:R-:W-:Y:S01]  /*17fe0*/  STL [R1+0x358], R175 ;  /* 0x000358af01007387 */ /* 0x000fe20000100800 */
[----:B------:R-:W-:-:S03]  /*17ff0*/  IADD3.X R157, R157, UR60, RZ, P4, !PT ;  /* 0x0000003c9d9d7c10 */ /* 0x000fc6000a7fe4ff */
[----:B------:R-:W4:Y:S04]  /*18000*/  LDL.LU R172, [R1+0x328] ;  /* 0x0003280001ac7983 */ /* 0x000f280000300800 */
[----:B------:R-:W-:Y:S04]  /*18010*/  STL [R1+0x37c], R174 ;  /* 0x00037cae01007387 */ /* 0x000fe80000100800 */
[----:B------:R0:W-:Y:S04]  /*18020*/  STL [R1+0x350], R161 ;  /* 0x000350a101007387 */ /* 0x0001e80000100800 */
[----:B0-----:R-:W4:Y:S04]  /*18030*/  LDL.LU R161, [R1+0x34c] ;  /* 0x00034c0001a17983 */ /* 0x001f280000300800 */
[----:B------:R-:W4:Y:S04]  /*18040*/  LDL.LU R168, [R1+0x320] ;  /* 0x0003200001a87983 */ /* 0x000f280000300800 */
[----:B------:R0:W-:Y:S04]  /*18050*/  STL [R1+0x374], R157 ;  /* 0x0003749d01007387 */ /* 0x0001e80000100800 */
[----:B------:R-:W4:Y:S04]  /*18060*/  LDL.LU R176, [R1+0x344] ;  /* 0x0003440001b07983 */ /* 0x000f280000300800 */
[----:B------:R-:W4:Y:S04]  /*18070*/  LDL.LU R175, [R1+0x318] ;  /* 0x0003180001af7983 */ /* 0x000f280000300800 */
[----:B------:R-:W4:Y:S04]  /*18080*/  LDL.LU R174, [R1+0x33c] ;  /* 0x00033c0001ae7983 */ /* 0x000f280000300800 */
[----:B0-----:R-:W4:Y:S01]  /*18090*/  LDL.LU R157, [R1+0x310] ;  /* 0x00031000019d7983 */ /* 0x001f220000300800 */
[----:B------:R-:W-:-:S05]  /*180a0*/  IADD3 R164, P4, R164, UR5, RZ ;  /* 0x00000005a4a47c10 */ /* 0x000fca000ff9e0ff */
[----:B------:R0:W-:Y:S01]  /*180b0*/  STL [R1+0x348], R164 ;  /* 0x000348a401007387 */ /* 0x0001e20000100800 */
[----:B------:R-:W-:-:S03]  /*180c0*/  IADD3.X R11, R11, UR60, RZ, P5, !PT ;  /* 0x0000003c0b0b7c10 */ /* 0x000fc6000affe4ff */
[----:B0-----:R-:W4:Y:S01]  /*180d0*/  LDL.LU R164, [R1+0x334] ;  /* 0x0003340001a47983 */ /* 0x001f220000300800 */
[----:B---3--:R-:W-:-:S05]  /*180e0*/  IADD3 R165, P5, R165, UR5, RZ ;  /* 0x00000005a5a57c10 */ /* 0x008fca000ffbe0ff */
[----:B------:R0:W-:Y:S01]  /*180f0*/  STL [R1+0x340], R165 ;  /* 0x000340a501007387 */ /* 0x0001e20000100800 */
[----:B------:R-:W-:-:S03]  /*18100*/  IADD3.X R8, R8, UR60, RZ, P6, !PT ;  /* 0x0000003c08087c10 */ /* 0x000fc6000b7fe4ff */
[----:B0-----:R-:W3:Y:S01]  /*18110*/  LDL.LU R165, [R1+0x308] ;  /* 0x0003080001a57983 */ /* 0x001ee20000300800 */
[----:B------:R-:W-:-:S03]  /*18120*/  IADD3.X R173, R173, UR60, RZ, P1, !PT ;  /* 0x0000003cadad7c10 */ /* 0x000fc60008ffe4ff */
[----:B------:R-:W-:Y:S04]  /*18130*/  STL [R1+0x36c], R11 ;  /* 0x00036c0b01007387 */ /* 0x000fe80000100800 */
[----:B------:R0:W-:Y:S04]  /*18140*/  STL [R1+0x35c], R173 ;  /* 0x00035cad01007387 */ /* 0x0001e80000100800 */
[----:B------:R-:W-:Y:S04]  /*18150*/  STL [R1+0x364], R8 ;  /* 0x0003640801007387 */ /* 0x000fe80000100800 */
[----:B0-----:R-:W3:Y:S01]  /*18160*/  LDL.LU R173, [R1+0x32c] ;  /* 0x00032c0001ad7983 */ /* 0x001ee20000300800 */
[----:B------:R-:W-:-:S05]  /*18170*/  IADD3 R177, P6, R177, UR5, RZ ;  /* 0x00000005b1b17c10 */ /* 0x000fca000ffde0ff */
[----:B------:R-:W-:Y:S04]  /*18180*/  STL [R1+0x338], R177 ;  /* 0x000338b101007387 */ /* 0x000fe80000100800 */
[----:B------:R-:W3:Y:S01]  /*18190*/  LDL.LU R162, [R1+0x300] ;  /* 0x0003000001a27983 */ /* 0x000ee20000300800 */
[----:B------:R-:W-:-:S03]  /*181a0*/  IADD3 R171, P1, R171, UR5, RZ ;  /* 0x00000005abab7c10 */ /* 0x000fc6000ff3e0ff */
        /* <DEDUP_REMOVED lines=10> */
[----:B--2---:R-:W-:-:S05]  /*18250*/  IADD3.X R167, R167, UR60, RZ, P2, !PT ;  /* 0x0000003ca7a77c10 */ /* 0x004fca00097fe4ff */
[----:B------:R0:W-:Y:S04]  /*18260*/  STL [R1+0x354], R167 ;  /* 0x000354a701007387 */ /* 0x0001e80000100800 */
[----:B------:R-:W2:Y:S04]  /*18270*/  LDL.LU R177, [R1+0x2d8] ;  /* 0x0002d80001b17983 */ /* 0x000ea80000300800 */
[----:B0-----:R-:W2:Y:S01]  /*18280*/  LDL.LU R167, [R1+0x2fc] ;  /* 0x0002fc0001a77983 */ /* 0x001ea20000300800 */
[----:B----4-:R-:W-:Y:S02]  /*18290*/  IADD3 R172, P2, R172, UR5, RZ ;  /* 0x00000005acac7c10 */ /* 0x010fe4000ff5e0ff */
[----:B------:R-:W-:-:S02]  /*182a0*/  IADD3.X R161, R161, UR60, RZ, P3, !PT ;  /* 0x0000003ca1a17c10 */ /* 0x000fc40009ffe4ff */
[----:B------:R-:W-:-:S03]  /*182b0*/  IADD3 R168, P3, R168, UR5, RZ ;  /* 0x00000005a8a87c10 */ /* 0x000fc6000ff7e0ff */
[----:B------:R0:W-:Y:S01]  /*182c0*/  STL [R1+0x34c], R161 ;  /* 0x00034ca101007387 */ /* 0x0001e20000100800 */
[----:B------:R-:W-:-:S03]  /*182d0*/  IADD3.X R176, R176, UR60, RZ, P4, !PT ;  /* 0x0000003cb0b07c10 */ /* 0x000fc6000a7fe4ff */
[----:B0-----:R-:W4:Y:S01]  /*182e0*/  LDL.LU R161, [R1+0x2d0] ;  /* 0x0002d00001a17983 */ /* 0x001f220000300800 */
[----:B------:R-:W-:Y:S02]  /*182f0*/  IADD3 R175, P4, R175, UR5, RZ ;  /* 0x00000005afaf7c10 */ /* 0x000fe4000ff9e0ff */
[----:B------:R-:W-:Y:S01]  /*18300*/  IADD3.X R174, R174, UR60, RZ, P5, !PT ;  /* 0x0000003caeae7c10 */ /* 0x000fe2000affe4ff */
[----:B------:R-:W-:Y:S01]  /*18310*/  STL [R1+0x328], R172 ;  /* 0x000328ac01007387 */ /* 0x000fe20000100800 */
[----:B------:R-:W-:-:S03]  /*18320*/  IADD3 R157, P5, R157, UR5, RZ ;  /* 0x000000059d9d7c10 */ /* 0x000fc6000ffbe0ff */
[----:B------:R-:W-:Y:S04]  /*18330*/  STL [R1+0x320], R168 ;  /* 0x000320a801007387 */ /* 0x000fe80000100800 */
[----:B------:R-:W-:Y:S04]  /*18340*/  STL [R1+0x344], R176 ;  /* 0x000344b001007387 */ /* 0x000fe80000100800 */
[----:B------:R0:W-:Y:S04]  /*18350*/  STL [R1+0x310], R157 ;  /* 0x0003109d01007387 */ /* 0x0001e80000100800 */
[----:B------:R-:W-:Y:S04]  /*18360*/  STL [R1+0x318], R175 ;  /* 0x000318af01007387 */ /* 0x000fe80000100800 */
[----:B0-----:R-:W4:Y:S04]  /*18370*/  LDL.LU R157, [R1+0x2f4] ;  /* 0x0002f400019d7983 */ /* 0x001f280000300800 */
[----:B------:R-:W-:Y:S04]  /*18380*/  STL [R1+0x33c], R174 ;  /* 0x00033cae01007387 */ /* 0x000fe80000100800 */
[----:B------:R-:W4:Y:S01]  /*18390*/  LDL.LU R176, [R1+0x2c8] ;  /* 0x0002c80001b07983 */ /* 0x000f220000300800 */
[----:B------:R-:W-:-:S05]  /*183a0*/  IADD3.X R164, R164, UR60, RZ, P6, !PT ;  /* 0x0000003ca4a47c10 */ /* 0x000fca000b7fe4ff */
[----:B------:R0:W-:Y:S04]  /*183b0*/  STL [R1+0x334], R164 ;  /* 0x000334a401007387 */ /* 0x0001e80000100800 */
[----:B0-----:R-:W4:Y:S04]  /*183c0*/  LDL.LU R164, [R1+0x2ec] ;  /* 0x0002ec0001a47983 */ /* 0x001f280000300800 */
[----:B------:R-:W4:Y:S04]  /*183d0*/  LDL.LU R175, [R1+0x2c0] ;  /* 0x0002c00001af7983 */ /* 0x000f280000300800 */
[----:B------:R-:W4:Y:S01]  /*183e0*/  LDL.LU R174, [R1+0x2e4] ;  /* 0x0002e40001ae7983 */ /* 0x000f220000300800 */
[----:B---3--:R-:W-:-:S05]  /*183f0*/  IADD3 R165, P6, R165, UR5, RZ ;  /* 0x00000005a5a57c10 */ /* 0x008fca000ffde0ff */
[----:B------:R0:W-:Y:S04]  /*18400*/  STL [R1+0x308], R165 ;  /* 0x000308a501007387 */ /* 0x0001e80000100800 */
[----:B0-----:R-:W3:Y:S01]  /*18410*/  LDL.LU R165, [R1+0x2b8] ;  /* 0x0002b80001a57983 */ /* 0x001ee20000300800 */
[----:B------:R-:W-:-:S05]  /*18420*/  IADD3.X R173, R173, UR60, RZ, P1, !PT ;  /* 0x0000003cadad7c10 */ /* 0x000fca0008ffe4ff */
[----:B------:R0:W-:Y:S04]  /*18430*/  STL [R1+0x32c], R173 ;  /* 0x00032cad01007387 */ /* 0x0001e80000100800 */
[----:B0-----:R-:W3:Y:S01]  /*18440*/  LDL.LU R173, [R1+0x2dc] ;  /* 0x0002dc0001ad7983 */ /* 0x001ee20000300800 */
[----:B------:R-:W-:Y:S02]  /*18450*/  IADD3 R162, P1, R162, UR5, RZ ;  /* 0x00000005a2a27c10 */ /* 0x000fe4000ff3e0ff */
[----:B------:R-:W-:Y:S02]  /*18460*/  IADD3.X R158, R158, UR60, RZ, P2, !PT ;  /* 0x0000003c9e9e7c10 */ /* 0x000fe400097fe4ff */
[----:B------:R-:W-:Y:S01]  /*18470*/  IADD3 R154, P2, R154, UR5, RZ ;  /* 0x000000059a9a7c10 */ /* 0x000fe2000ff5e0ff */
[----:B------:R-:W-:Y:S01]  /*18480*/  STL [R1+0x300], R162 ;  /* 0x000300a201007387 */ /* 0x000fe20000100800 */
[----:B------:R-:W-:-:S03]  /*18490*/  IADD3.X R23, R23, UR60, RZ, P3, !PT ;  /* 0x0000003c17177c10 */ /* 0x000fc60009ffe4ff */
[----:B------:R-:W-:Y:S01]  /*184a0*/  STL [R1+0x324], R158 ;  /* 0x0003249e01007387 */ /* 0x000fe20000100800 */
[----:B------:R-:W-:Y:S02]  /*184b0*/  IADD3 R20, P3, R20, UR5, RZ ;  /* 0x0000000514147c10 */ /* 0x000fe4000ff7e0ff */
[----:B------:R-:W-:Y:S01]  /*184c0*/  IADD3.X R17, R17, UR60, RZ, P4, !PT ;  /* 0x0000003c11117c10 */ /* 0x000fe2000a7fe4ff */
[----:B------:R-:W-:Y:S01]  /*184d0*/  STL [R1+0x2f8], R154 ;  /* 0x0002f89a01007387 */ /* 0x000fe20000100800 */
[----:B------:R-:W-:-:S03]  /*184e0*/  IADD3 R171, P4, R171, UR5, RZ ;  /* 0x00000005abab7c10 */ /* 0x000fc6000ff9e0ff */
[----:B------:R-:W-:Y:S01]  /*184f0*/  STL [R1+0x31c], R23 ;  /* 0x00031c1701007387 */ /* 0x000fe20000100800 */
[----:B------:R-:W-:-:S03]  /*18500*/  IADD3.X R14, R14, UR60, RZ, P5, !PT ;  /* 0x0000003c0e0e7c10 */ /* 0x000fc6000affe4ff */
[----:B------:R0:W-:Y:S01]  /*18510*/  STL [R1+0x2e8], R171 ;  /* 0x0002e8ab01007387 */ /* 0x0001e20000100800 */
[----:B------:R-:W-:-:S03]  /*18520*/  IADD3 R11, P5, R11, UR5, RZ ;  /* 0x000000050b0b7c10 */ /* 0x000fc6000ffbe0ff */
[----:B------:R-:W-:Y:S01]  /*18530*/  STL [R1+0x2f0], R20 ;  /* 0x0002f01401007387 */ /* 0x000fe20000100800 */
[----:B------:R-:W-:-:S03]  /*18540*/  IADD3.X R8, R8, UR60, RZ, P6, !PT ;  /* 0x0000003c08087c10 */ /* 0x000fc6000b7fe4ff */
[----:B0-----:R-:W3:Y:S04]  /*18550*/  LDL.LU R171, [R1+0x2b0] ;  /* 0x0002b00001ab7983 */ /* 0x001ee80000300800 */
[----:B------:R-:W-:Y:S04]  /*18560*/  STL [R1+0x314], R17 ;  /* 0x0003141101007387 */ /* 0x000fe80000100800 */
[----:B------:R-:W-:Y:S04]  /*18570*/  STL [R1+0x30c], R14 ;  /* 0x00030c0e01007387 */ /* 0x000fe80000100800 */
[----:B------:R-:W-:Y:S04]  /*18580*/  STL [R1+0x2e0], R11 ;  /* 0x0002e00b01007387 */ /* 0x000fe80000100800 */
[----:B------:R-:W3:Y:S04]  /*18590*/  LDL.LU R172, [R1+0x2d4] ;  /* 0x0002d40001ac7983 */ /* 0x000ee80000300800 */
[----:B------:R-:W-:Y:S01]  /*185a0*/  STL [R1+0x304], R8 ;  /* 0x0003040801007387 */ /* 0x000fe20000100800 */
[----:B--2---:R-:W-:-:S02]  /*185b0*/  IADD3 R177, P6, R177, UR5, RZ ;  /* 0x00000005b1b17c10 */ /* 0x004fc4000ffde0ff */
[----:B------:R-:W-:-:S05]  /*185c0*/  IADD3.X R167, R167, UR60, RZ, P1, !PT ;  /* 0x0000003ca7a77c10 */ /* 0x000fca0008ffe4ff */
[----:B------:R0:W-:Y:S04]  /*185d0*/  STL [R1+0x2fc], R167 ;  /* 0x0002fca701007387 */ /* 0x0001e80000100800 */
[----:B------:R1:W-:Y:S04]  /*185e0*/  STL [R1+0x2d8], R177 ;  /* 0x0002d8b101007387 */ /* 0x0003e80000100800 */
[----:B0-----:R-:W2:Y:S04]  /*185f0*/  LDL.LU R167, [R1+0x2a8] ;  /* 0x0002a80001a77983 */ /* 0x001ea80000300800 */
[----:B------:R-:W2:Y:S04]  /*18600*/  LDL.LU R168, [R1+0x2cc] ;  /* 0x0002cc0001a87983 */ /* 0x000ea80000300800 */
[----:B------:R-:W2:Y:S04]  /*18610*/  LDL.LU R11, [R1+0x2a0] ;  /* 0x0002a000010b7983 */ /* 0x000ea80000300800 */
[----:B------:R-:W2:Y:S01]  /*18620*/  LDL.LU R8, [R1+0x2c4] ;  /* 0x0002c40001087983 */ /* 0x000ea20000300800 */
[----:B----4-:R-:W-:-:S05]  /*18630*/  IADD3 R161, P1, R161, UR5, RZ ;  /* 0x00000005a1a17c10 */ /* 0x010fca000ff3e0ff */
[----:B------:R0:W-:Y:S04]  /*18640*/  STL [R1+0x2d0], R161 ;  /* 0x0002d0a101007387 */ /* 0x0001e80000100800 */
[----:B-1----:R-:W4:Y:S04]  /*18650*/  LDL.LU R177, [R1+0x298] ;  /* 0x0002980001b17983 */ /* 0x002f280000300800 */
[----:B0-----:R-:W4:Y:S01]  /*18660*/  LDL.LU R161, [R1+0x2bc] ;  /* 0x0002bc0001a17983 */ /* 0x001f220000300800 */
[----:B------:R-:W-:-:S05]  /*18670*/  IADD3.X R157, R157, UR60, RZ, P2, !PT ;  /* 0x0000003c9d9d7c10 */ /* 0x000fca00097fe4ff */
[----:B------:R0:W-:Y:S01]  /*18680*/  STL [R1+0x2f4], R157 ;  /* 0x0002f49d01007387 */ /* 0x0001e20000100800 */
[----:B------:R-:W-:-:S03]  /*18690*/  IADD3 R176, P2, R176, UR5, RZ ;  /* 0x00000005b0b07c10 */ /* 0x000fc6000ff5e0ff */
[----:B0-----:R-:W4:Y:S01]  /*186a0*/  LDL.LU R157, [R1+0x290] ;  /* 0x00029000019d7983 */ /* 0x001f220000300800 */
[----:B------:R-:W-:Y:S02]  /*186b0*/  IADD3.X R164, R164, UR60, RZ, P3, !PT ;  /* 0x0000003ca4a47c10 */ /* 0x000fe40009ffe4ff */
[----:B------:R-:W-:-:S03]  /*186c0*/  IADD3 R175, P3, R175, UR5, RZ ;  /* 0x00000005afaf7c10 */ /* 0x000fc6000ff7e0ff */
[----:B------:R0:W-:Y:S01]  /*186d0*/  STL [R1+0x2ec], R164 ;  /* 0x0002eca401007387 */ /* 0x0001e20000100800 */
[----:B------:R-:W-:-:S03]  /*186e0*/  IADD3.X R174, R174, UR60, RZ, P4, !PT ;  /* 0x0000003caeae7c10 */ /* 0x000fc6000a7fe4ff */
[----:B0-----:R-:W4:Y:S04]  /*186f0*/  LDL.LU R164, [R1+0x2b4] ;  /* 0x0002b40001a47983 */ /* 0x001f280000300800 */
[----:B------:R-:W-:Y:S01]  /*18700*/  STL [R1+0x2c8], R176 ;  /* 0x0002c8b001007387 */ /* 0x000fe20000100800 */
[----:B---3--:R-:W-:-:S05]  /*18710*/  IADD3 R165, P4, R165, UR5, RZ ;  /* 0x00000005a5a57c10 */ /* 0x008fca000ff9e0ff */
[----:B------:R0:W-:Y:S04]  /*18720*/  STL [R1+0x2b8], R165 ;  /* 0x0002b8a501007387 */ /* 0x0001e80000100800 */
[----:B------:R1:W-:Y:S04]  /*18730*/  STL [R1+0x2c0], R175 ;  /* 0x0002c0af01007387 */ /* 0x0003e80000100800 */
[----:B0-----:R-:W3:Y:S04]  /*18740*/  LDL.LU R165, [R1+0x288] ;  /* 0x0002880001a57983 */ /* 0x001ee80000300800 */
[----:B------:R0:W-:Y:S01]  /*18750*/  STL [R1+0x2e4], R174 ;  /* 0x0002e4ae01007387 */ /* 0x0001e20000100800 */
[----:B------:R-:W-:-:S03]  /*18760*/  IADD3.X R173, R173, UR60, RZ, P5, !PT ;  /* 0x0000003cadad7c10 */ /* 0x000fc6000affe4ff */
[----:B------:R-:W3:Y:S04]  /*18770*/  LDL.LU R162, [R1+0x2ac] ;  /* 0x0002ac0001a27983 */ /* 0x000ee80000300800 */
[----:B------:R-:W3:Y:S04]  /*18780*/  LDL.LU R158, [R1+0x280] ;  /* 0x00028000019e7983 */ /* 0x000ee80000300800 */
[----:B------:R-:W3:Y:S04]  /*18790*/  LDL.LU R154, [R1+0x2a4] ;  /* 0x0002a400019a7983 */ /* 0x000ee80000300800 */
[----:B------:R0:W-:Y:S04]  /*187a0*/  STL [R1+0x2dc], R173 ;  /* 0x0002dcad01007387 */ /* 0x0001e80000100800 */
[----:B------:R-:W3:Y:S04]  /*187b0*/  LDL.LU R23, [R1+0x278] ;  /* 0x0002780001177983 */ /* 0x000ee80000300800 */
[----:B------:R-:W3:Y:S04]  /*187c0*/  LDL.LU R20, [R1+0x29c] ;  /* 0x00029c0001147983 */ /* 0x000ee80000300800 */
[----:B------:R-:W3:Y:S04]  /*187d0*/  LDL.LU R17, [R1+0x270] ;  /* 0x0002700001117983 */ /* 0x000ee80000300800 */
[----:B------:R-:W3:Y:S04]  /*187e0*/  LDL.LU R176, [R1+0x294] ;  /* 0x0002940001b07983 */ /* 0x000ee80000300800 */
[----:B------:R-:W3:Y:S04]  /*187f0*/  LDL.LU R14, [R1+0x268] ;  /* 0x00026800010e7983 */ /* 0x000ee80000300800 */
[----:B-1----:R-:W3:Y:S04]  /*18800*/  LDL.LU R175, [R1+0x28c] ;  /* 0x00028c0001af7983 */ /* 0x002ee80000300800 */
[----:B0-----:R-:W3:Y:S01]  /*18810*/  LDL.LU R174, [R1+0x260] ;  /* 0x0002600001ae7983 */ /* 0x001ee20000300800 */
[----:B------:R-:W-:-:S05]  /*18820*/  IADD3 R171, P5, R171, UR5, RZ ;  /* 0x00000005abab7c10 */ /* 0x000fca000ffbe0ff */
[----:B------:R0:W-:Y:S04]  /*18830*/  STL [R1+0x2b0], R171 ;  /* 0x0002b0ab01007387 */ /* 0x0001e80000100800 */
[----:B------:R-:W3:Y:S01]  /*18840*/  LDL.LU R173, [R1+0x284] ;  /* 0x0002840001ad7983 */ /* 0x000ee20000300800 */
[----:B------:R-:W-:-:S03]  /*18850*/  IADD3.X R172, R172, UR60, RZ, P6, !PT ;  /* 0x0000003cacac7c10 */ /* 0x000fc6000b7fe4ff */
[----:B0-----:R-:W3:Y:S01]  /*18860*/  LDL.LU R171, [R1+0x258] ;  /* 0x0002580001ab7983 */ /* 0x001ee20000300800 */
[----:B--2---:R-:W-:Y:S02]  /*18870*/  IADD3 R167, P6, R167, UR5, RZ ;  /* 0x00000005a7a77c10 */ /* 0x004fe4000ffde0ff */
[----:B------:R-:W-:-:S03]  /*18880*/  IADD3.X R168, R168, UR60, RZ, P1, !PT ;  /* 0x0000003ca8a87c10 */ /* 0x000fc60008ffe4ff */
[----:B------:R0:W-:Y:S01]  /*18890*/  STL [R1+0x2a8], R167 ;  /* 0x0002a8a701007387 */ /* 0x0001e20000100800 */
[----:B------:R-:W-:Y:S02]  /*188a0*/  IADD3 R11, P1, R11, UR5, RZ ;  /* 0x000000050b0b7c10 */ /* 0x000fe4000ff3e0ff */
[----:B------:R-:W-:Y:S01]  /*188b0*/  IADD3.X R8, R8, UR60, RZ, P2, !PT ;  /* 0x0000003c08087c10 */ /* 0x000fe200097fe4ff */
[----:B0-----:R-:W2:Y:S04]  /*188c0*/  LDL.LU R167, [R1+0x27c] ;  /* 0x00027c0001a77983 */ /* 0x001ea80000300800 */
[----:B------:R-:W-:Y:S04]  /*188d0*/  STL [R1+0x2d4], R172 ;  /* 0x0002d4ac01007387 */ /* 0x000fe80000100800 */
[----:B------:R-:W-:Y:S04]  /*188e0*/  STL [R1+0x2cc], R168 ;  /* 0x0002cca801007387 */ /* 0x000fe80000100800 */
[----:B------:R-:W-:Y:S01]  /*188f0*/  STL [R1+0x2a0], R11 ;  /* 0x0002a00b01007387 */ /* 0x000fe20000100800 */
[----:B----4-:R-:W-:-:S02]  /*18900*/  IADD3 R177, P2, R177, UR5, RZ ;  /* 0x00000005b1b17c10 */ /* 0x010fc4000ff5e0ff */
[----:B------:R-:W-:-:S05]  /*18910*/  IADD3.X R161, R161, UR60, RZ, P3, !PT ;  /* 0x0000003ca1a17c10 */ /* 0x000fca0009ffe4ff */
[----:B------:R0:W-:Y:S04]  /*18920*/  STL [R1+0x2bc], R161 ;  /* 0x0002bca101007387 */ /* 0x0001e80000100800 */
[----:B------:R-:W-:Y:S04]  /*18930*/  STL [R1+0x2c4], R8 ;  /* 0x0002c40801007387 */ /* 0x000fe80000100800 */
[----:B0-----:R-:W4:Y:S04]  /*18940*/  LDL.LU R161, [R1+0x250] ;  /* 0x0002500001a17983 */ /* 0x001f280000300800 */
[----:B------:R-:W-:Y:S04]  /*18950*/  STL [R1+0x298], R177 ;  /* 0x000298b101007387 */ /* 0x000fe80000100800 */
[----:B------:R-:W4:Y:S01]  /*18960*/  LDL.LU R11, [R1+0x274] ;  /* 0x00027400010b7983 */ /* 0x000f220000300800 */
[----:B------:R-:W-:-:S05]  /*18970*/  IADD3 R157, P3, R157, UR5, RZ ;  /* 0x000000059d9d7c10 */ /* 0x000fca000ff7e0ff */
[----:B------:R0:W-:Y:S04]  /*18980*/  STL [R1+0x290], R157 ;  /* 0x0002909d01007387 */ /* 0x0001e80000100800 */
[----:B0-----:R-:W4:Y:S04]  /*18990*/  LDL.LU R157, [R1+0x248] ;  /* 0x00024800019d7983 */ /* 0x001f280000300800 */
[----:B------:R-:W4:Y:S04]  /*189a0*/  LDL.LU R8, [R1+0x26c] ;  /* 0x00026c0001087983 */ /* 0x000f280000300800 */
[----:B------:R-:W4:Y:S01]  /*189b0*/  LDL.LU R177, [R1+0x240] ;  /* 0x0002400001b17983 */ /* 0x000f220000300800 */
[----:B------:R-:W-:-:S05]  /*189c0*/  IADD3.X R164, R164, UR60, RZ, P4, !PT ;  /* 0x0000003ca4a47c10 */ /* 0x000fca000a7fe4ff */
[----:B------:R0:W-:Y:S04]  /*189d0*/  STL [R1+0x2b4], R164 ;  /* 0x0002b4a401007387 */ /* 0x0001e80000100800 */
[----:B0-----:R-:W4:Y:S01]  /*189e0*/  LDL.LU R164, [R1+0x264] ;  /* 0x0002640001a47983 */ /* 0x001f220000300800 */
[----:B---3--:R-:W-:-:S05]  /*189f0*/  IADD3 R165, P4, R165, UR5, RZ ;  /* 0x00000005a5a57c10 */ /* 0x008fca000ff9e0ff */
[----:B------:R0:W-:Y:S01]  /*18a00*/  STL [R1+0x288], R165 ;  /* 0x000288a501007387 */ /* 0x0001e20000100800 */
[----:B------:R-:W-:Y:S02]  /*18a10*/  IADD3.X R162, R162, UR60, RZ, P5, !PT ;  /* 0x0000003ca2a27c10 */ /* 0x000fe4000affe4ff */
[----:B------:R-:W-:Y:S01]  /*18a20*/  IADD3 R158, P5, R158, UR5, RZ ;  /* 0x000000059e9e7c10 */ /* 0x000fe2000ffbe0ff */
[----:B0-----:R-:W3:Y:S01]  /*18a30*/  LDL.LU R165, [R1+0x238] ;  /* 0x0002380001a57983 */ /* 0x001ee20000300800 */
[----:B------:R-:W-:-:S03]  /*18a40*/  IADD3.X R154, R154, UR60, RZ, P6, !PT ;  /* 0x0000003c9a9a7c10 */ /* 0x000fc6000b7fe4ff */
[----:B------:R-:W-:Y:S01]  /*18a50*/  STL [R1+0x2ac], R162 ;  /* 0x0002aca201007387 */ /* 0x000fe20000100800 */
[----:B------:R-:W-:-:S03]  /*18a60*/  IADD3 R23, P6, R23, UR5, RZ ;  /* 0x0000000517177c10 */ /* 0x000fc6000ffde0ff */
[----:B------:R-:W-:Y:S01]  /*18a70*/  STL [R1+0x280], R158 ;  /* 0x0002809e01007387 */ /* 0x000fe20000100800 */
[----:B------:R-:W-:-:S03]  /*18a80*/  IADD3.X R20, R20, UR60, RZ, P1, !PT ;  /* 0x0000003c14147c10 */ /* 0x000fc60008ffe4ff */
        /* <DEDUP_REMOVED lines=9> */
[----:B0-----:R-:W3:Y:S04]  /*18b20*/  LDL.LU R176, [R1+0x25c] ;  /* 0x00025c0001b07983 */ /* 0x001ee80000300800 */
[----:B------:R-:W-:Y:S04]  /*18b30*/  STL [R1+0x270], R17 ;  /* 0x0002701101007387 */ /* 0x000fe80000100800 */
[----:B------:R-:W-:Y:S04]  /*18b40*/  STL [R1+0x268], R14 ;  /* 0x0002680e01007387 */ /* 0x000fe80000100800 */
[----:B------:R0:W-:Y:S04]  /*18b50*/  STL [R1+0x28c], R175 ;  /* 0x00028caf01007387 */ /* 0x0001e80000100800 */
[----:B------:R-:W3:Y:S04]  /*18b60*/  LDL.LU R172, [R1+0x230] ;  /* 0x0002300001ac7983 */ /* 0x000ee80000300800 */
[----:B------:R1:W-:Y:S04]  /*18b70*/  STL [R1+0x260], R174 ;  /* 0x000260ae01007387 */ /* 0x0003e80000100800 */
[----:B0-----:R-:W3:Y:S01]  /*18b80*/  LDL.LU R175, [R1+0x254] ;  /* 0x0002540001af7983 */ /* 0x001ee20000300800 */
[----:B------:R-:W-:-:S02]  /*18b90*/  IADD3.X R173, R173, UR60, RZ, P4, !PT ;  /* 0x0000003cadad7c10 */ /* 0x000fc4000a7fe4ff */
[----:B------:R-:W-:-:S03]  /*18ba0*/  IADD3 R171, P4, R171, UR5, RZ ;  /* 0x00000005abab7c10 */ /* 0x000fc6000ff9e0ff */
[----:B------:R0:W-:Y:S04]  /*18bb0*/  STL [R1+0x284], R173 ;  /* 0x000284ad01007387 */ /* 0x0001e80000100800 */
[----:B------:R2:W-:Y:S04]  /*18bc0*/  STL [R1+0x258], R171 ;  /* 0x000258ab01007387 */ /* 0x0005e80000100800 */
[----:B------:R-:W3:Y:S04]  /*18bd0*/  LDL.LU R168, [R1+0x228] ;  /* 0x0002280001a87983 */ /* 0x000ee80000300800 */
[----:B-1----:R-:W3:Y:S04]  /*18be0*/  LDL.LU R174, [R1+0x24c] ;  /* 0x00024c0001ae7983 */ /* 0x002ee80000300800 */
[----:B0-----:R-:W3:Y:S01]  /*18bf0*/  LDL.LU R173, [R1+0x220] ;  /* 0x0002200001ad7983 */ /* 0x001ee20000300800 */
[----:B--2---:R-:W-:-:S05]  /*18c00*/  IADD3.X R167, R167, UR60, RZ, P5, !PT ;  /* 0x0000003ca7a77c10 */ /* 0x004fca000affe4ff */
[----:B------:R0:W-:Y:S04]  /*18c10*/  STL [R1+0x27c], R167 ;  /* 0x00027ca701007387 */ /* 0x0001e80000100800 */
[----:B------:R-:W2:Y:S04]  /*18c20*/  LDL.LU R171, [R1+0x244] ;  /* 0x0002440001ab7983 */ /* 0x000ea80000300800 */
[----:B0-----:R-:W2:Y:S01]  /*18c30*/  LDL.LU R167, [R1+0x218] ;  /* 0x0002180001a77983 */ /* 0x001ea20000300800 */
[----:B----4-:R-:W-:Y:S02]  /*18c40*/  IADD3 R161, P5, R161, UR5, RZ ;  /* 0x00000005a1a17c10 */ /* 0x010fe4000ffbe0ff */
[----:B------:R-:W-:-:S03]  /*18c50*/  IADD3.X R11, R11, UR60, RZ, P6, !PT ;  /* 0x0000003c0b0b7c10 */ /* 0x000fc6000b7fe4ff */
[----:B------:R0:W-:Y:S04]  /*18c60*/  STL [R1+0x250], R161 ;  /* 0x000250a101007387 */ /* 0x0001e80000100800 */
[----:B0-----:R-:W4:Y:S01]  /*18c70*/  LDL.LU R161, [R1+0x23c] ;  /* 0x00023c0001a17983 */ /* 0x001f220000300800 */
[----:B------:R-:W-:Y:S02]  /*18c80*/  IADD3 R157, P6, R157, UR5, RZ ;  /* 0x000000059d9d7c10 */ /* 0x000fe4000ffde0ff */
[----:B------:R-:W-:-:S03]  /*18c90*/  IADD3.X R8, R8, UR60, RZ, P1, !PT ;  /* 0x0000003c08087c10 */ /* 0x000fc60008ffe4ff */
[----:B------:R0:W-:Y:S01]  /*18ca0*/  STL [R1+0x248], R157 ;  /* 0x0002489d01007387 */ /* 0x0001e20000100800 */
[----:B------:R-:W-:-:S03]  /*18cb0*/  IADD3 R177, P1, R177, UR5, RZ ;  /* 0x00000005b1b17c10 */ /* 0x000fc6000ff3e0ff */
[----:B0-----:R-:W4:Y:S04]  /*18cc0*/  LDL.LU R157, [R1+0x210] ;  /* 0x00021000019d7983 */ /* 0x001f280000300800 */
[----:B------:R-:W-:Y:S01]  /*18cd0*/  STL [R1+0x274], R11 ;  /* 0x0002740b01007387 */ /* 0x000fe20000100800 */
[----:B------:R-:W-:-:S05]  /*18ce0*/  IADD3.X R164, R164, UR60, RZ, P2, !PT ;  /* 0x0000003ca4a47c10 */ /* 0x000fca00097fe4ff */
[----:B------:R0:W-:Y:S04]  /*18cf0*/  STL [R1+0x264], R164 ;  /* 0x000264a401007387 */ /* 0x0001e80000100800 */
[----:B------:R-:W-:Y:S04]  /*18d00*/  STL [R1+0x26c], R8 ;  /* 0x00026c0801007387 */ /* 0x000fe80000100800 */
[----:B0-----:R-:W4:Y:S04]  /*18d10*/  LDL.LU R164, [R1+0x234] ;  /* 0x0002340001a47983 */ /* 0x001f280000300800 */
[----:B------:R-:W-:Y:S04]  /*18d20*/  STL [R1+0x240], R177 ;  /* 0x000240b101007387 */ /* 0x000fe80000100800 */
[----:B------:R-:W4:Y:S04]  /*18d30*/  LDL.LU R162, [R1+0x208] ;  /* 0x0002080001a27983 */ /* 0x000f280000300800 */
[----:B------:R-:W4:Y:S04]  /*18d40*/  LDL.LU R158, [R1+0x22c] ;  /* 0x00022c00019e7983 */ /* 0x000f280000300800 */
[----:B------:R-:W4:Y:S01]  /*18d50*/  LDL.LU R154, [R1+0x200] ;  /* 0x00020000019a7983 */ /* 0x000f220000300800 */
[----:B---3--:R-:W-:-:S05]  /*18d60*/  IADD3 R165, P2, R165, UR5, RZ ;  /* 0x00000005a5a57c10 */ /* 0x008fca000ff5e0ff */
        /* <DEDUP_REMOVED lines=8> */
[----:B------:R-:W-:-:S05]  /*18df0*/  IADD3.X R176, R176, UR60, RZ, P3, !PT ;  /* 0x0000003cb0b07c10 */ /* 0x000fca0009ffe4ff */
[----:B------:R0:W-:Y:S04]  /*18e00*/  STL [R1+0x25c], R176 ;  /* 0x00025cb001007387 */ /* 0x0001e80000100800 */
[----:B------:R-:W3:Y:S04]  /*18e10*/  LDL.LU R177, [R1+0x1e0] ;  /* 0x0001e00001b17983 */ /* 0x000ee80000300800 */
[----:B0-----:R-:W3:Y:S01]  /*18e20*/  LDL.LU R176, [R1+0x204] ;  /* 0x0002040001b07983 */ /* 0x001ee20000300800 */
[----:B------:R-:W-:-:S05]  /*18e30*/  IADD3.X R175, R175, UR60, RZ, P4, !PT ;  /* 0x0000003cafaf7c10 */ /* 0x000fca000a7fe4ff */
[----:B------:R0:W-:Y:S04]  /*18e40*/  STL [R1+0x254], R175 ;  /* 0x000254af01007387 */ /* 0x0001e80000100800 */
[----:B0-----:R-:W3:Y:S01]  /*18e50*/  LDL.LU R175, [R1+0x1fc] ;  /* 0x0001fc0001af7983 */ /* 0x001ee20000300800 */
[----:B------:R-:W-:Y:S02]  /*18e60*/  IADD3 R172, P3, R172, UR5, RZ ;  /* 0x00000005acac7c10 */ /* 0x000fe4000ff7e0ff */
[----:B------:R-:W-:Y:S02]  /*18e70*/  IADD3 R168, P4, R168, UR5, RZ ;  /* 0x00000005a8a87c10 */ /* 0x000fe4000ff9e0ff */
[----:B------:R-:W-:Y:S01]  /*18e80*/  IADD3.X R174, R174, UR60, RZ, P5, !PT ;  /* 0x0000003caeae7c10 */ /* 0x000fe2000affe4ff */
[----:B------:R-:W-:Y:S01]  /*18e90*/  STL [R1+0x230], R172 ;  /* 0x000230ac01007387 */ /* 0x000fe20000100800 */
[----:B------:R-:W-:-:S03]  /*18ea0*/  IADD3 R173, P5, R173, UR5, RZ ;  /* 0x00000005adad7c10 */ /* 0x000fc6000ffbe0ff */
[----:B------:R-:W-:Y:S04]  /*18eb0*/  STL [R1+0x228], R168 ;  /* 0x000228a801007387 */ /* 0x000fe80000100800 */
[----:B------:R0:W-:Y:S04]  /*18ec0*/  STL [R1+0x24c], R174 ;  /* 0x00024cae01007387 */ /* 0x0001e80000100800 */
[----:B0-----:R-:W3:Y:S01]  /*18ed0*/  LDL.LU R174, [R1+0x1f4] ;  /* 0x0001f40001ae7983 */ /* 0x001ee20000300800 */
[----:B--2---:R-:W-:-:S03]  /*18ee0*/  IADD3.X R171, R171, UR60, RZ, P6, !PT ;  /* 0x0000003cabab7c10 */ /* 0x004fc6000b7fe4ff */
[----:B------:R0:W-:Y:S01]  /*18ef0*/  STL [R1+0x220], R173 ;  /* 0x000220ad01007387 */ /* 0x0001e20000100800 */
[----:B------:R-:W-:-:S03]  /*18f00*/  IADD3 R167, P6, R167, UR5, RZ ;  /* 0x00000005a7a77c10 */ /* 0x000fc6000ffde0ff */
[----:B------:R1:W-:Y:S04]  /*18f10*/  STL [R1+0x244], R171 ;  /* 0x000244ab01007387 */ /* 0x0003e80000100800 */
[----:B0-----:R-:W2:Y:S04]  /*18f20*/  LDL.LU R173, [R1+0x1c8] ;  /* 0x0001c80001ad7983 */ /* 0x001ea80000300800 */
[----:B------:R0:W-:Y:S04]  /*18f30*/  STL [R1+0x218], R167 ;  /* 0x000218a701007387 */ /* 0x0001e80000100800 */
[----:B-1----:R-:W2:Y:S01]  /*18f40*/  LDL.LU R171, [R1+0x1ec] ;  /* 0x0001ec0001ab7983 */ /* 0x002ea20000300800 */
[----:B----4-:R-:W-:-:S05]  /*18f50*/  IADD3.X R161, R161, UR60, RZ, P1, !PT ;  /* 0x0000003ca1a17c10 */ /* 0x010fca0008ffe4ff */
[----:B------:R1:W-:Y:S04]  /*18f60*/  STL [R1+0x23c], R161 ;  /* 0x00023ca101007387 */ /* 0x0003e80000100800 */
[----:B0-----:R-:W4:Y:S04]  /*18f70*/  LDL.LU R167, [R1+0x1c0] ;  /* 0x0001c00001a77983 */ /* 0x001f280000300800 */
[----:B-1----:R-:W4:Y:S01]  /*18f80*/  LDL.LU R161, [R1+0x1e4] ;  /* 0x0001e40001a17983 */ /* 0x002f220000300800 */
[----:B------:R-:W-:-:S05]  /*18f90*/  IADD3 R157, P1, R157, UR5, RZ ;  /* 0x000000059d9d7c10 */ /* 0x000fca000ff3e0ff */
[----:B------:R0:W-:Y:S04]  /*18fa0*/  STL [R1+0x210], R157 ;  /* 0x0002109d01007387 */ /* 0x0001e80000100800 */
[----:B0-----:R-:W4:Y:S01]  /*18fb0*/  LDL.LU R157, [R1+0x1b8] ;  /* 0x0001b800019d7983 */ /* 0x001f220000300800 */
[----:B------:R-:W-:-:S05]  /*18fc0*/  IADD3.X R164, R164, UR60, RZ, P2, !PT ;  /* 0x0000003ca4a47c10 */ /* 0x000fca00097fe4ff */
[----:B------:R0:W-:Y:S01]  /*18fd0*/  STL [R1+0x234], R164 ;  /* 0x000234a401007387 */ /* 0x0001e20000100800 */
[----:B------:R-:W-:Y:S02]  /*18fe0*/  IADD3 R162, P2, R162, UR5, RZ ;  /* 0x00000005a2a27c10 */ /* 0x000fe4000ff5e0ff */
[----:B------:R-:W-:Y:S01]  /*18ff0*/  IADD3.X R158, R158, UR60, RZ, P3, !PT ;  /* 0x0000003c9e9e7c10 */ /* 0x000fe20009ffe4ff */
[----:B0-----:R-:W4:Y:S01]  /*19000*/  LDL.LU R164, [R1+0x1b0] ;  /* 0x0001b00001a47983 */ /* 0x001f220000300800 */
[----:B------:R-:W-:-:S03]  /*19010*/  IADD3 R154, P3, R154, UR5, RZ ;  /* 0x000000059a9a7c10 */ /* 0x000fc6000ff7e0ff */
[----:B------:R-:W-:Y:S04]  /*19020*/  STL [R1+0x208], R162 ;  /* 0x000208a201007387 */ /* 0x000fe80000100800 */
[----:B------:R-:W-:Y:S04]  /*19030*/  STL [R1+0x22c], R158 ;  /* 0x00022c9e01007387 */ /* 0x000fe80000100800 */
[----:B------:R-:W-:Y:S01]  /*19040*/  STL [R1+0x200], R154 ;  /* 0x0002009a01007387 */ /* 0x000fe20000100800 */
[----:B---3--:R-:W-:Y:S02]  /*19050*/  IADD3.X R23, R23, UR60, RZ, P4, !PT ;  /* 0x0000003c17177c10 */ /* 0x008fe4000a7fe4ff */
[----:B------:R-:W-:-:S02]  /*19060*/  IADD3 R20, P4, R20, UR5, RZ ;  /* 0x0000000514147c10 */ /* 0x000fc4000ff9e0ff */
        /* <DEDUP_REMOVED lines=10> */
[----:B------:R-:W-:Y:S01]  /*19110*/  STL [R1+0x214], R14 ;  /* 0x0002140e01007387 */ /* 0x000fe20000100800 */
[----:B------:R-:W-:Y:S02]  /*19120*/  IADD3 R177, P1, R177, UR5, RZ ;  /* 0x00000005b1b17c10 */ /* 0x000fe4000ff3e0ff */
[----:B------:R-:W-:-:S02]  /*19130*/  IADD3.X R176, R176, UR60, RZ, P2, !PT ;  /* 0x0000003cb0b07c10 */ /* 0x000fc400097fe4ff */
[----:B------:R-:W-:Y:S01]  /*19140*/  IADD3 R246, P2, R246, UR5, RZ ;  /* 0x00000005f6f67c10 */ /* 0x000fe2000ff5e0ff */
[----:B------:R-:W-:Y:S04]  /*19150*/  STL [R1+0x1e8], R11 ;  /* 0x0001e80b01007387 */ /* 0x000fe80000100800 */
[----:B------:R-:W-:Y:S04]  /*19160*/  STL [R1+0x20c], R8 ;  /* 0x00020c0801007387 */ /* 0x000fe80000100800 */
[----:B------:R0:W-:Y:S04]  /*19170*/  STL [R1+0x1d8], R246 ;  /* 0x0001d8f601007387 */ /* 0x0001e80000100800 */
[----:B------:R-:W-:Y:S04]  /*19180*/  STL [R1+0x1e0], R177 ;  /* 0x0001e0b101007387 */ /* 0x000fe80000100800 */
[----:B0-----:R-:W3:Y:S01]  /*19190*/  LDL.LU R246, [R1+0x1bc] ;  /* 0x0001bc0001f67983 */ /* 0x001ee20000300800 */
[----:B------:R-:W-:-:S02]  /*191a0*/  IADD3.X R175, R175, UR60, RZ, P3, !PT ;  /* 0x0000003cafaf7c10 */ /* 0x000fc40009ffe4ff */
[----:B------:R-:W-:Y:S01]  /*191b0*/  IADD3 R6, P3, R6, UR5, RZ ;  /* 0x0000000506067c10 */ /* 0x000fe2000ff7e0ff */
[----:B------:R-:W-:Y:S04]  /*191c0*/  STL [R1+0x204], R176 ;  /* 0x000204b001007387 */ /* 0x000fe80000100800 */
[----:B------:R0:W-:Y:S04]  /*191d0*/  STL [R1+0x1d0], R6 ;  /* 0x0001d00601007387 */ /* 0x0001e80000100800 */
[----:B0-----:R-:W3:Y:S04]  /*191e0*/  LDL.LU R6, [R1+0x898] ;  /* 0x0008980001067983 */ /* 0x001ee80000300800 */
[----:B------:R0:W-:Y:S04]  /*191f0*/  STL [R1+0x1fc], R175 ;  /* 0x0001fcaf01007387 */ /* 0x0001e80000100800 */
[----:B------:R-:W3:Y:S04]  /*19200*/  LDL.LU R8, [R1+0x1b4] ;  /* 0x0001b40001087983 */ /* 0x000ee80000300800 */
[----:B------:R-:W3:Y:S04]  /*19210*/  LDL.LU R177, [R1+0x188] ;  /* 0x0001880001b17983 */ /* 0x000ee80000300800 */
[----:B------:R-:W3:Y:S04]  /*19220*/  LDL.LU R176, [R1+0x1ac] ;  /* 0x0001ac0001b07983 */ /* 0x000ee80000300800 */
[----:B0-----:R-:W3:Y:S01]  /*19230*/  LDL.LU R175, [R1+0x180] ;  /* 0x0001800001af7983 */ /* 0x001ee20000300800 */
[----:B------:R-:W-:-:S02]  /*19240*/  IADD3.X R174, R174, UR60, RZ, P4, !PT ;  /* 0x0000003caeae7c10 */ /* 0x000fc4000a7fe4ff */
[----:B--2---:R-:W-:-:S03]  /*19250*/  IADD3 R173, P4, R173, UR5, RZ ;  /* 0x00000005adad7c10 */ /* 0x004fc6000ff9e0ff */
[----:B------:R0:W-:Y:S01]  /*19260*/  STL [R1+0x1f4], R174 ;  /* 0x0001f4ae01007387 */ /* 0x0001e20000100800 */
[----:B------:R-:W-:Y:S02]  /*19270*/  IADD3.X R171, R171, UR60, RZ, P5, !PT ;  /* 0x0000003cabab7c10 */ /* 0x000fe4000affe4ff */
[----:B------:R-:W-:Y:S01]  /*19280*/  IADD3.X R239, R239, UR60, RZ, P2, !PT ;  /* 0x0000003cefef7c10 */ /* 0x000fe200097fe4ff */
[----:B0-----:R-:W2:Y:S04]  /*19290*/  LDL.LU R174, [R1+0x178] ;  /* 0x0001780001ae7983 */ /* 0x001ea80000300800 */
[----:B------:R0:W-:Y:S01]  /*192a0*/  STL [R1+0x1c8], R173 ;  /* 0x0001c8ad01007387 */ /* 0x0001e20000100800 */
[----:B------:R-:W-:Y:S02]  /*192b0*/  IADD3 R236, P2, R236, UR5, RZ ;  /* 0x00000005ecec7c10 */ /* 0x000fe4000ff5e0ff */
[----:B------:R-:W-:Y:S01]  /*192c0*/  IADD3.X R252, R252, UR60, RZ, P3, !PT ;  /* 0x0000003cfcfc7c10 */ /* 0x000fe20009ffe4ff */
[----:B0-----:R-:W2:Y:S04]  /*192d0*/  LDL.LU R173, [R1+0x170] ;  /* 0x0001700001ad7983 */ /* 0x001ea80000300800 */
[----:B------:R-:W-:Y:S01]  /*192e0*/  STL [R1+0x1ec], R171 ;  /* 0x0001ecab01007387 */ /* 0x000fe20000100800 */
[----:B----4-:R-:W-:-:S02]  /*192f0*/  IADD3 R167, P5, R167, UR5, RZ ;  /* 0x00000005a7a77c10 */ /* 0x010fc4000ffbe0ff */
[----:B------:R-:W-:-:S03]  /*19300*/  IADD3.X R161, R161, UR60, RZ, P6, !PT ;  /* 0x0000003ca1a17c10 */ /* 0x000fc6000b7fe4ff */
[----:B------:R-:W-:Y:S01]  /*19310*/  STL [R1+0x1c0], R167 ;  /* 0x0001c0a701007387 */ /* 0x000fe20000100800 */
[----:B------:R-:W-:Y:S02]  /*19320*/  IADD3 R230, P3, R230, UR5, RZ ;  /* 0x00000005e6e67c10 */ /* 0x000fe4000ff7e0ff */
[----:B------:R-:W-:Y:S02]  /*19330*/  IADD3 R157, P6, R157, UR5, RZ ;  /* 0x000000059d9d7c10 */ /* 0x000fe4000ffde0ff */
[----:B------:R-:W-:Y:S02]  /*19340*/  IADD3.X R248, R248, UR60, RZ, P2, !PT ;  /* 0x0000003cf8f87c10 */ /* 0x000fe400097fe4ff */
[----:B------:R-:W-:Y:S02]  /*19350*/  IADD3.X R251, R251, UR60, RZ, P3, !PT ;  /* 0x0000003cfbfb7c10 */ /* 0x000fe40009ffe4ff */
[----:B---3--:R-:W-:Y:S02]  /*19360*/  IADD3.X R165, R165, UR60, RZ, P4, !PT ;  /* 0x0000003ca5a57c10 */ /* 0x008fe4000a7fe4ff */
[----:B------:R-:W-:-:S02]  /*19370*/  IADD3 R0, P4, R0, UR5, RZ ;  /* 0x0000000500007c10 */ /* 0x000fc4000ff9e0ff */
[----:B------:R-:W-:Y:S02]  /*19380*/  IADD3.X R6, R6, UR60, RZ, P1, !PT ;  /* 0x0000003c06067c10 */ /* 0x000fe40008ffe4ff */
[----:B------:R-:W-:-:S03]  /*19390*/  IADD3 R164, P1, R164, UR5, RZ ;  /* 0x00000005a4a47c10 */ /* 0x000fc6000ff3e0ff */
[----:B------:R0:W-:Y:S04]  /*193a0*/  STL [R1+0x1dc], R6 ;  /* 0x0001dc0601007387 */ /* 0x0001e80000100800 */
[----:B------:R-:W-:Y:S04]  /*193b0*/  STL [R1+0x1e4], R161 ;  /* 0x0001e4a101007387 */ /* 0x000fe80000100800 */
[----:B0-----:R0:W5:Y:S04]  /*193c0*/  LDL.LU R6, [R1+0x894] ;  /* 0x0008940001067983 */ /* 0x0011680000300800 */
[----:B------:R-:W-:Y:S04]  /*193d0*/  STL [R1+0x1b8], R157 ;  /* 0x0001b89d01007387 */ /* 0x000fe80000100800 */
[----:B------:R1:W-:Y:S04]  /*193e0*/  STL [R1+0x1d4], R239 ;  /* 0x0001d4ef01007387 */ /* 0x0003e80000100800 */
[----:B-1----:R-:W3:Y:S04]  /*193f0*/  LDL.LU R239, [R1+0x890] ;  /* 0x0008900001ef7983 */ /* 0x002ee80000300800 */
[----:B------:R-:W-:Y:S04]  /*19400*/  STL [R1+0x1b0], R164 ;  /* 0x0001b0a401007387 */ /* 0x000fe80000100800 */
[----:B------:R1:W-:Y:S04]  /*19410*/  STL [R1+0x1a8], R236 ;  /* 0x0001a8ec01007387 */ /* 0x0003e80000100800 */
[----:B-1----:R-:W4:Y:S04]  /*19420*/  LDL.LU R236, [R1+0x88c] ;  /* 0x00088c0001ec7983 */ /* 0x002f280000300800 */
[----:B------:R1:W-:Y:S04]  /*19430*/  STL [R1+0x1cc], R252 ;  /* 0x0001ccfc01007387 */ /* 0x0003e80000100800 */
[----:B-1----:R-:W3:Y:S04]  /*19440*/  LDL.LU R252, [R1+0x888] ;  /* 0x0008880001fc7983 */ /* 0x002ee80000300800 */
[----:B------:R-:W4:Y:S04]  /*19450*/  LDL.LU R171, [R1+0x184] ;  /* 0x0001840001ab7983 */ /* 0x000f280000300800 */
[----:B------:R1:W-:Y:S04]  /*19460*/  STL [R1+0x1a0], R230 ;  /* 0x0001a0e601007387 */ /* 0x0003e80000100800 */
[----:B-1----:R-:W3:Y:S04]  /*19470*/  LDL.LU R230, [R1+0x17c] ;  /* 0x00017c0001e67983 */ /* 0x002ee80000300800 */
[----:B------:R-:W3:Y:S04]  /*19480*/  LDL.LU R167, [R1+0x174] ;  /* 0x0001740001a77983 */ /* 0x000ee80000300800 */
[----:B------:R-:W3:Y:S04]  /*19490*/  LDL.LU R161, [R1+0x148] ;  /* 0x0001480001a17983 */ /* 0x000ee80000300800 */
[----:B------:R-:W3:Y:S01]  /*194a0*/  LDL.LU R157, [R1+0x16c] ;  /* 0x00016c00019d7983 */ /* 0x000ee20000300800 */
[----:B------:R-:W-:-:S03]  /*194b0*/  IADD3.X R246, R246, UR60, RZ, P5, !PT ;  /* 0x0000003cf6f67c10 */ /* 0x000fc6000affe4ff */
[----:B------:R-:W-:Y:S04]  /*194c0*/  STL [R1+0x1c4], R165 ;  /* 0x0001c4a501007387 */ /* 0x000fe80000100800 */
[----:B------:R-:W3:Y:S04]  /*194d0*/  LDL.LU R164, [R1+0x140] ;  /* 0x0001400001a47983 */ /* 0x000ee80000300800 */
[----:B------:R1:W-:Y:S01]  /*194e0*/  STL [R1+0x198], R0 ;  /* 0x0001980001007387 */ /* 0x0003e20000100800 */
[----:B------:R-:W-:-:S03]  /*194f0*/  IADD3 R250, P5, R250, UR5, RZ ;  /* 0x00000005fafa7c10 */ /* 0x000fc6000ffbe0ff */
[----:B-1----:R-:W3:Y:S04]  /*19500*/  LDL.LU R0, [R1+0x884] ;  /* 0x0008840001007983 */ /* 0x002ee80000300800 */
[----:B------:R-:W3:Y:S04]  /*19510*/  LDL.LU R165, [R1+0x138] ;  /* 0x0001380001a57983 */ /* 0x000ee80000300800 */
[----:B------:R1:W-:Y:S01]  /*19520*/  STL [R1+0x1bc], R246 ;  /* 0x0001bcf601007387 */ /* 0x0003e20000100800 */
[----:B------:R-:W-:Y:S02]  /*19530*/  IADD3.X R8, R8, UR60, RZ, P6, !PT ;  /* 0x0000003c08087c10 */ /* 0x000fe4000b7fe4ff */
[----:B------:R-:W-:Y:S01]  /*19540*/  IADD3 R177, P6, R177, UR5, RZ ;  /* 0x00000005b1b17c10 */ /* 0x000fe2000ffde0ff */
[----:B-1----:R-:W3:Y:S01]  /*19550*/  LDL.LU R246, [R1+0x130] ;  /* 0x0001300001f67983 */ /* 0x002ee20000300800 */
[----:B------:R-:W-:-:S03]  /*19560*/  IADD3.X R176, R176, UR60, RZ, P1, !PT ;  /* 0x0000003cb0b07c10 */ /* 0x000fc60008ffe4ff */
[----:B------:R1:W-:Y:S01]  /*19570*/  STL [R1+0x190], R250 ;  /* 0x000190fa01007387 */ /* 0x0003e20000100800 */
[----:B------:R-:W-:-:S03]  /*19580*/  IADD3 R175, P1, R175, UR5, RZ ;  /* 0x00000005afaf7c10 */ /* 0x000fc6000ff3e0ff */
[----:B-1----:R-:W3:Y:S04]  /*19590*/  LDL.LU R250, [R1+0x880] ;  /* 0x0008800001fa7983 */ /* 0x002ee80000300800 */
[----:B------:R-:W-:Y:S04]  /*195a0*/  STL [R1+0x1b4], R8 ;  /* 0x0001b40801007387 */ /* 0x000fe80000100800 */
[----:B------:R-:W-:Y:S04]  /*195b0*/  STL [R1+0x188], R177 ;  /* 0x000188b101007387 */ /* 0x000fe80000100800 */
[----:B------:R1:W-:Y:S04]  /*195c0*/  STL [R1+0x1a4], R248 ;  /* 0x0001a4f801007387 */ /* 0x0003e80000100800 */
[----:B------:R-:W-:Y:S04]  /*195d0*/  STL [R1+0x1ac], R176 ;  /* 0x0001acb001007387 */ /* 0x000fe80000100800 */
[----:B-1----:R-:W3:Y:S04]  /*195e0*/  LDL.LU R248, [R1+0x87c] ;  /* 0x00087c0001f87983 */ /* 0x002ee80000300800 */
[----:B------:R-:W-:Y:S04]  /*195f0*/  STL [R1+0x180], R175 ;  /* 0x000180af01007387 */ /* 0x000fe80000100800 */
[----:B------:R1:W-:Y:S04]  /*19600*/  STL [R1+0x19c], R251 ;  /* 0x00019cfb01007387 */ /* 0x0003e80000100800 */
[----:B-1----:R-:W3:Y:S01]  /*19610*/  LDL.LU R251, [R1+0x144] ;  /* 0x0001440001fb7983 */ /* 0x002ee20000300800 */
[----:B--2---:R-:W-:-:S02]  /*19620*/  IADD3 R174, P2, R174, UR5, RZ ;  /* 0x00000005aeae7c10 */ /* 0x004fc4000ff5e0ff */
[----:B------:R-:W-:Y:S02]  /*19630*/  IADD3.X R226, R226, UR60, RZ, P4, !PT ;  /* 0x0000003ce2e27c10 */ /* 0x000fe4000a7fe4ff */
[----:B------:R-:W-:Y:S01]  /*19640*/  IADD3 R173, P3, R173, UR5, RZ ;  /* 0x00000005adad7c10 */ /* 0x000fe2000ff7e0ff */
[----:B------:R-:W-:Y:S01]  /*19650*/  STL [R1+0x178], R174 ;  /* 0x000178ae01007387 */ /* 0x000fe20000100800 */
[----:B------:R-:W-:Y:S02]  /*19660*/  IADD3 R214, P4, R214, UR5, RZ ;  /* 0x00000005d6d67c10 */ /* 0x000fe4000ff9e0ff */
[----:B------:R-:W-:Y:S01]  /*19670*/  IADD3.X R245, R245, UR60, RZ, P5, !PT ;  /* 0x0000003cf5f57c10 */ /* 0x000fe2000affe4ff */
[----:B------:R1:W-:Y:S01]  /*19680*/  STL [R1+0x194], R226 ;  /* 0x000194e201007387 */ /* 0x0003e20000100800 */
[----:B------:R-:W-:-:S03]  /*19690*/  IADD3 R221, P5, R221, UR5, RZ ;  /* 0x00000005dddd7c10 */ /* 0x000fc6000ffbe0ff */
[----:B------:R-:W-:Y:S04]  /*196a0*/  STL [R1+0x170], R173 ;  /* 0x000170ad01007387 */ /* 0x000fe80000100800 */
[----:B-1----:R-:W2:Y:S04]  /*196b0*/  LDL.LU R226, [R1+0x13c] ;  /* 0x00013c0001e27983 */ /* 0x002ea80000300800 */
[----:B------:R1:W-:Y:S01]  /*196c0*/  STL [R1+0x168], R214 ;  /* 0x000168d601007387 */ /* 0x0003e20000100800 */
[----:B------:R-:W-:-:S03]  /*196d0*/  IADD3.X R244, R244, UR60, RZ, P4, !PT ;  /* 0x0000003cf4f47c10 */ /* 0x000fc6000a7fe4ff */
[----:B-1----:R-:W2:Y:S04]  /*196e0*/  LDL.LU R214, [R1+0x134] ;  /* 0x0001340001d67983 */ /* 0x002ea80000300800 */
[----:B------:R1:W-:Y:S04]  /*196f0*/  STL [R1+0x18c], R245 ;  /* 0x00018cf501007387 */ /* 0x0003e80000100800 */
[----:B-1----:R-:W2:Y:S04]  /*19700*/  LDL.LU R245, [R1+0x108] ;  /* 0x0001080001f57983 */ /* 0x002ea80000300800 */
[----:B------:R1:W-:Y:S04]  /*19710*/  STL [R1+0x160], R221 ;  /* 0x000160dd01007387 */ /* 0x0003e80000100800 */
[----:B-1----:R-:W2:Y:S01]  /*19720*/  LDL.LU R221, [R1+0x100] ;  /* 0x0001000001dd7983 */ /* 0x002ea20000300800 */
[----:B------:R-:W-:-:S02]  /*19730*/  IADD3.X R213, R213, UR60, RZ, P5, !PT ;  /* 0x0000003cd5d57c10 */ /* 0x000fc4000affe4ff */
[----:B----4-:R-:W-:Y:S02]  /*19740*/  IADD3.X R171, R171, UR60, RZ, P6, !PT ;  /* 0x0000003cabab7c10 */ /* 0x010fe4000b7fe4ff */
[----:B------:R-:W-:-:S05]  /*19750*/  IADD3 R242, P6, R242, UR5, RZ ;  /* 0x00000005f2f27c10 */ /* 0x000fca000ffde0ff */
[----:B------:R1:W-:Y:S01]  /*19760*/  STL [R1+0x158], R242 ;  /* 0x000158f201007387 */ /* 0x0003e20000100800 */
[----:B---3--:R-:W-:Y:S02]  /*19770*/  IADD3.X R230, R230, UR60, RZ, P1, !PT ;  /* 0x0000003ce6e67c10 */ /* 0x008fe40008ffe4ff */
[----:B------:R-:W-:Y:S01]  /*19780*/  IADD3 R247, P1, R247, UR5, RZ ;  /* 0x00000005f7f77c10 */ /* 0x000fe2000ff3e0ff */
[----:B-1----:R-:W3:Y:S01]  /*19790*/  LDL.LU R242, [R1+0x878] ;  /* 0x0008780001f27983 */ /* 0x002ee20000300800 */
[----:B------:R-:W-:-:S03]  /*197a0*/  IADD3.X R167, R167, UR60, RZ, P2, !PT ;  /* 0x0000003ca7a77c10 */ /* 0x000fc600097fe4ff */
[----:B------:R-:W-:Y:S01]  /*197b0*/  STL [R1+0x184], R171 ;  /* 0x000184ab01007387 */ /* 0x000fe20000100800 */
[----:B------:R-:W-:-:S03]  /*197c0*/  IADD3 R161, P2, R161, UR5, RZ ;  /* 0x00000005a1a17c10 */ /* 0x000fc6000ff5e0ff */
[----:B------:R1:W-:Y:S01]  /*197d0*/  STL [R1+0x17c], R230 ;  /* 0x00017ce601007387 */ /* 0x0003e20000100800 */
[----:B------:R-:W-:-:S03]  /*197e0*/  IADD3.X R157, R157, UR60, RZ, P3, !PT ;  /* 0x0000003c9d9d7c10 */ /* 0x000fc60009ffe4ff */
[----:B-1----:R-:W4:Y:S04]  /*197f0*/  LDL.LU R230, [R1+0xf8] ;  /* 0x0000f80001e67983 */ /* 0x002f280000300800 */
[----:B------:R1:W-:Y:S04]  /*19800*/  STL [R1+0x150], R247 ;  /* 0x000150f701007387 */ /* 0x0003e80000100800 */
[----:B-1----:R-:W4:Y:S04]  /*19810*/  LDL.LU R247, [R1+0x874] ;  /* 0x0008740001f77983 */ /* 0x002f280000300800 */
[----:B------:R-:W-:Y:S04]  /*19820*/  STL [R1+0x174], R167 ;  /* 0x000174a701007387 */ /* 0x000fe80000100800 */
[----:B------:R-:W-:Y:S04]  /*19830*/  STL [R1+0x148], R161 ;  /* 0x000148a101007387 */ /* 0x000fe80000100800 */
[----:B------:R1:W-:Y:S04]  /*19840*/  STL [R1+0x164], R244 ;  /* 0x000164f401007387 */ /* 0x0003e80000100800 */
[----:B------:R-:W-:Y:S04]  /*19850*/  STL [R1+0x16c], R157 ;  /* 0x00016c9d01007387 */ /* 0x000fe80000100800 */
[----:B-1----:R-:W4:Y:S01]  /*19860*/  LDL.LU R244, [R1+0x870] ;  /* 0x0008700001f47983 */ /* 0x002f220000300800 */
[----:B------:R-:W-:-:S02]  /*19870*/  IADD3 R164, P3, R164, UR5, RZ ;  /* 0x00000005a4a47c10 */ /* 0x000fc4000ff7e0ff */
[----:B------:R-:W-:Y:S02]  /*19880*/  IADD3 R246, P5, R246, UR5, RZ ;  /* 0x00000005f6f67c10 */ /* 0x000fe4000ffbe0ff */
[----:B------:R-:W-:Y:S01]  /*19890*/  IADD3 R165, P4, R165, UR5, RZ ;  /* 0x00000005a5a57c10 */ /* 0x000fe2000ff9e0ff */
[----:B------:R-:W-:Y:S01]  /*198a0*/  STL [R1+0x140], R164 ;  /* 0x000140a401007387 */ /* 0x000fe20000100800 */
[----:B------:R-:W-:Y:S02]  /*198b0*/  IADD3.X R241, R241, UR60, RZ, P6, !PT ;  /* 0x0000003cf1f17c10 */ /* 0x000fe4000b7fe4ff */
[----:B------:R-:W-:Y:S01]  /*198c0*/  IADD3.X R243, R243, UR60, RZ, P1, !PT ;  /* 0x0000003cf3f37c10 */ /* 0x000fe20008ffe4ff */
[----:B------:R1:W-:Y:S01]  /*198d0*/  STL [R1+0x130], R246 ;  /* 0x000130f601007387 */ /* 0x0003e20000100800 */
[----:B------:R-:W-:-:S03]  /*198e0*/  IADD3 R235, P1, R235, UR5, RZ ;  /* 0x00000005ebeb7c10 */ /* 0x000fc6000ff3e0ff */
[----:B------:R-:W-:Y:S01]  /*198f0*/  STL [R1+0x138], R165 ;  /* 0x000138a501007387 */ /* 0x000fe20000100800 */
[----:B------:R-:W-:-:S03]  /*19900*/  IADD3 R219, P6, R219, UR5, RZ ;  /* 0x00000005dbdb7c10 */ /* 0x000fc6000ffde0ff */
[----:B-1----:R-:W4:Y:S04]  /*19910*/  LDL.LU R246, [R1+0x104] ;  /* 0x0001040001f67983 */ /* 0x002f280000300800 */
[----:B------:R-:W-:Y:S04]  /*19920*/  STL [R1+0x15c], R213 ;  /* 0x00015cd501007387 */ /* 0x000fe80000100800 */
[----:B------:R1:W-:Y:S04]  /*19930*/  STL [R1+0x154], R241 ;  /* 0x000154f101007387 */ /* 0x0003e80000100800 */
[----:B-1----:R-:W4:Y:S04]  /*19940*/  LDL.LU R241, [R1+0xfc] ;  /* 0x0000fc0001f17983 */ /* 0x002f280000300800 */
[----:B------:R1:W-:Y:S04]  /*19950*/  STL [R1+0x120], R235 ;  /* 0x000120eb01007387 */ /* 0x0003e80000100800 */
[----:B------:R-:W-:Y:S04]  /*19960*/  STL [R1+0x128], R219 ;  /* 0x000128db01007387 */ /* 0x000fe80000100800 */
[----:B-1----:R-:W4:Y:S01]  /*19970*/  LDL.LU R235, [R1+0xf4] ;  /* 0x0000f40001eb7983 */ /* 0x002f220000300800 */
[----:B------:R-:W-:-:S02]  /*19980*/  IADD3.X R251, R251, UR60, RZ, P2, !PT ;  /* 0x0000003cfbfb7c10 */ /* 0x000fc400097fe4ff */
[----:B------:R-:W-:Y:S01]  /*19990*/  IADD3 R237, P2, R237, UR5, RZ ;  /* 0x00000005eded7c10 */ /* 0x000fe2000ff5e0ff */
[----:B------:R1:W-:Y:S04]  /*199a0*/  STL [R1+0x14c], R243 ;  /* 0x00014cf301007387 */ /* 0x0003e80000100800 */
[----:B-1----:R-:W4:Y:S04]  /*199b0*/  LDL.LU R243, [R1+0xc8] ;  /* 0x0000c80001f37983 */ /* 0x002f280000300800 */
[----:B------:R1:W-:Y:S04]  /*199c0*/  STL [R1+0x144], R251 ;  /* 0x000144fb01007387 */ /* 0x0003e80000100800 */
[----:B-1----:R-:W4:Y:S04]  /*199d0*/  LDL.LU R251, [R1+0xc0] ;  /* 0x0000c00001fb7983 */ /* 0x002f280000300800 */
[----:B------:R1:W-:Y:S04]  /*199e0*/  STL [R1+0x118], R237 ;  /* 0x000118ed01007387 */ /* 0x0003e80000100800 */
[----:B-1----:R-:W4:Y:S01]  /*199f0*/  LDL.LU R237, [R1+0xb8] ;  /* 0x0000b80001ed7983 */ /* 0x002f220000300800 */
[----:B--2---:R-:W-:-:S02]  /*19a00*/  IADD3.X R226, R226, UR60, RZ, P3, !PT ;  /* 0x0000003ce2e27c10 */ /* 0x004fc40009ffe4ff */
[----:B------:R-:W-:Y:S02]  /*19a10*/  IADD3 R233, P3, R233, UR5, RZ ;  /* 0x00000005e9e97c10 */ /* 0x000fe4000ff7e0ff */
[----:B------:R-:W-:Y:S01]  /*19a20*/  IADD3.X R214, R214, UR60, RZ, P4, !PT ;  /* 0x0000003cd6d67c10 */ /* 0x000fe2000a7fe4ff */
[----:B------:R-:W-:Y:S01]  /*19a30*/  STL [R1+0x13c], R226 ;  /* 0x00013ce201007387 */ /* 0x000fe20000100800 */
[----:B------:R-:W-:Y:S02]  /*19a40*/  IADD3 R245, P4, R245, UR5, RZ ;  /* 0x00000005f5f57c10 */ /* 0x000fe4000ff9e0ff */
[----:B------:R-:W-:Y:S01]  /*19a50*/  IADD3.X R212, R212, UR60, RZ, P6, !PT ;  /* 0x0000003cd4d47c10 */ /* 0x000fe2000b7fe4ff */
[----:B------:R-:W-:Y:S01]  /*19a60*/  STL [R1+0x110], R233 ;  /* 0x000110e901007387 */ /* 0x000fe20000100800 */
[----:B------:R-:W-:Y:S02]  /*19a70*/  IADD3.X R238, R238, UR60, RZ, P1, !PT ;  /* 0x0000003ceeee7c10 */ /* 0x000fe40008ffe4ff */
[----:B------:R-:W-:-:S02]  /*19a80*/  IADD3.X R211, R211, UR60, RZ, P2, !PT ;  /* 0x0000003cd3d37c10 */ /* 0x000fc400097fe4ff */
[----:B------:R-:W-:Y:S02]  /*19a90*/  IADD3 R195, P2, R195, UR5, RZ ;  /* 0x00000005c3c37c10 */ /* 0x000fe4000ff5e0ff */
[----:B------:R-:W-:Y:S02]  /*19aa0*/  IADD3.X R196, R196, UR60, RZ, P3, !PT ;  /* 0x0000003cc4c47c10 */ /* 0x000fe40009ffe4ff */
[----:B------:R-:W-:Y:S02]  /*19ab0*/  IADD3 R249, P3, R249, UR5, RZ ;  /* 0x00000005f9f97c10 */ /* 0x000fe4000ff7e0ff */
[----:B------:R-:W-:Y:S02]  /*19ac0*/  IADD3.X R228, R228, UR60, RZ, P2, !PT ;  /* 0x0000003ce4e47c10 */ /* 0x000fe400097fe4ff */
[----:B------:R-:W-:Y:S02]  /*19ad0*/  IADD3.X R225, R225, UR60, RZ, P3, !PT ;  /* 0x0000003ce1e17c10 */ /* 0x000fe40009ffe4ff */
[----:B------:R-:W-:Y:S01]  /*19ae0*/  IADD3 R250, P3, R250, UR5, RZ ;  /* 0x00000005fafa7c10 */ /* 0x000fe2000ff7e0ff */
[----:B------:R-:W-:Y:S01]  /*19af0*/  UMOV UR42, UR18 ;  /* 0x00000012002a7c82 */ /* 0x000fe20008000000 */
[----:B------:R-:W-:-:S02]  /*19b00*/  UMOV UR43, UR19 ;  /* 0x00000013002b7c82 */ /* 0x000fc40008000000 */
[----:B------:R-:W-:Y:S01]  /*19b10*/  HGMMA.64x128x16.F32.BF16 R24, gdesc[UR40].tnspA, R24 ;  /* 0x21e00000281879f0 */ /* 0x000fe20008701818 */
[----:B---3--:R-:W-:Y:S02]  /*19b20*/  IADD3 R242, P1, R242, UR5, RZ ;  /* 0x00000005f2f27c10 */ /* 0x008fe4000ff3e0ff */
[----:B----4-:R-:W-:Y:S02]  /*19b30*/  IADD3 R230, P6, R230, UR5, RZ ;  /* 0x00000005e6e67c10 */ /* 0x010fe4000ffde0ff */
[----:B------:R-:W-:Y:S02]  /*19b40*/  IADD3.X R244, R244, UR60, RZ, P5, !PT ;  /* 0x0000003cf4f47c10 */ /* 0x000fe4000affe4ff */
[----:B------:R-:W-:-:S03]  /*19b50*/  IADD3 R221, P5, R221, UR5, RZ ;  /* 0x00000005dddd7c10 */ /* 0x000fc6000ffbe0ff */
[----:B------:R1:W-:Y:S04]  /*19b60*/  STL [R1+0x12c], R244 ;  /* 0x00012cf401007387 */ /* 0x0003e80000100800 */
[----:B------:R-:W-:Y:S04]  /*19b70*/  STL [R1+0x134], R214 ;  /* 0x000134d601007387 */ /* 0x000fe80000100800 */
[----:B-1----:R-:W2:Y:S04]  /*19b80*/  LDL.LU R244, [R1+0x86c] ;  /* 0x00086c0001f47983 */ /* 0x002ea80000300800 */
[----:B------:R1:W-:Y:S04]  /*19b90*/  STL [R1+0x108], R245 ;  /* 0x000108f501007387 */ /* 0x0003e80000100800 */
[----:B-1----:R-:W3:Y:S04]  /*19ba0*/  LDL.LU R245, [R1+0xc4] ;  /* 0x0000c40001f57983 */ /* 0x002ee80000300800 */
[----:B------:R1:W-:Y:S04]  /*19bb0*/  STL [R1+0x124], R212 ;  /* 0x000124d401007387 */ /* 0x0003e80000100800 */
[----:B------:R4:W-:Y:S04]  /*19bc0*/  STL [R1+0x100], R221 ;  /* 0x000100dd01007387 */ /* 0x0009e80000100800 */
[----:B-1----:R-:W2:Y:S04]  /*19bd0*/  LDL.LU R212, [R1+0xbc] ;  /* 0x0000bc0001d47983 */ /* 0x002ea80000300800 */
[----:B----4-:R-:W4:Y:S04]  /*19be0*/  LDL.LU R221, [R1+0xb4] ;  /* 0x0000b40001dd7983 */ /* 0x010f280000300800 */
[----:B------:R1:W-:Y:S01]  /*19bf0*/  STL [R1+0xf8], R230 ;  /* 0x0000f8e601007387 */ /* 0x0003e20000100800 */
[----:B------:R-:W-:-:S02]  /*19c00*/  IADD3.X R246, R246, UR60, RZ, P4, !PT ;  /* 0x0000003cf6f67c10 */ /* 0x000fc4000a7fe4ff */
[----:B------:R-:W-:Y:S01]  /*19c10*/  IADD3 R240, P4, R240, UR5, RZ ;  /* 0x00000005f0f07c10 */ /* 0x000fe2000ff9e0ff */
[----:B-1----:R-:W4:Y:S04]  /*19c20*/  LDL.LU R230, [R1+0x88] ;  /* 0x0000880001e67983 */ /* 0x002f280000300800 */
[----:B------:R1:W-:Y:S01]  /*19c30*/  STL [R1+0x11c], R238 ;  /* 0x00011cee01007387 */ /* 0x0003e20000100800 */
[----:B------:R-:W-:Y:S02]  /*19c40*/  IADD3.X R241, R241, UR60, RZ, P5, !PT ;  /* 0x0000003cf1f17c10 */ /* 0x000fe4000affe4ff */
[----:B------:R-:W-:Y:S01]  /*19c50*/  IADD3 R232, P5, R232, UR5, RZ ;  /* 0x00000005e8e87c10 */ /* 0x000fe2000ffbe0ff */
[----:B-1----:R-:W4:Y:S04]  /*19c60*/  LDL.LU R238, [R1+0x80] ;  /* 0x0000800001ee7983 */ /* 0x002f280000300800 */
[----:B------:R1:W-:Y:S01]  /*19c70*/  STL [R1+0xf0], R242 ;  /* 0x0000f0f201007387 */ /* 0x0003e20000100800 */
[----:B------:R-:W-:-:S02]  /*19c80*/  IADD3.X R247, R247, UR60, RZ, P1, !PT ;  /* 0x0000003cf7f77c10 */ /* 0x000fc40008ffe4ff */
[----:B------:R-:W-:Y:S01]  /*19c90*/  IADD3.X R235, R235, UR60, RZ, P6, !PT ;  /* 0x0000003cebeb7c10 */ /* 0x000fe2000b7fe4ff */
[----:B-1----:R-:W4:Y:S04]  /*19ca0*/  LDL.LU R242, [R1+0x868] ;  /* 0x0008680001f27983 */ /* 0x002f280000300800 */
[----:B------:R-:W-:Y:S04]  /*19cb0*/  STL [R1+0x114], R211 ;  /* 0x000114d301007387 */ /* 0x000fe80000100800 */
[----:B------:R-:W-:Y:S04]  /*19cc0*/  STL [R1+0xe8], R195 ;  /* 0x0000e8c301007387 */ /* 0x000fe80000100800 */
[----:B------:R-:W-:Y:S04]  /*19cd0*/  STL [R1+0x10c], R196 ;  /* 0x00010cc401007387 */ /* 0x000fe80000100800 */
[----:B------:R-:W-:Y:S04]  /*19ce0*/  STL [R1+0xe0], R249 ;  /* 0x0000e0f901007387 */ /* 0x000fe80000100800 */
[----:B------:R1:W-:Y:S04]  /*19cf0*/  STL [R1+0x104], R246 ;  /* 0x000104f601007387 */ /* 0x0003e80000100800 */
[----:B-1----:R-:W4:Y:S04]  /*19d00*/  LDL.LU R246, [R1+0x84] ;  /* 0x0000840001f67983 */ /* 0x002f280000300800 */
[----:B------:R-:W-:Y:S04]  /*19d10*/  STL [R1+0xd8], R240 ;  /* 0x0000d8f001007387 */ /* 0x000fe80000100800 */
[----:B------:R1:W-:Y:S01]  /*19d20*/  STL [R1+0xfc], R241 ;  /* 0x0000fcf101007387 */ /* 0x0003e20000100800 */
[----:B------:R-:W-:-:S03]  /*19d30*/  IADD3 R243, P6, R243, UR5, RZ ;  /* 0x00000005f3f37c10 */ /* 0x000fc6000ffde0ff */
[----:B-1----:R-:W4:Y:S04]  /*19d40*/  LDL.LU R241, [R1+0x7c] ;  /* 0x00007c0001f17983 */ /* 0x002f280000300800 */
[----:B------:R-:W-:Y:S04]  /*19d50*/  STL [R1+0xd0], R232 ;  /* 0x0000d0e801007387 */ /* 0x000fe80000100800 */
[----:B------:R1:W-:Y:S04]  /*19d60*/  STL [R1+0xec], R247 ;  /* 0x0000ecf701007387 */ /* 0x0003e80000100800 */
[----:B------:R-:W-:Y:S01]  /*19d70*/  STL [R1+0xf4], R235 ;  /* 0x0000f4eb01007387 */ /* 0x000fe20000100800 */
[----:B------:R-:W-:-:S03]  /*19d80*/  IADD3 R251, P1, R251, UR5, RZ ;  /* 0x00000005fbfb7c10 */ /* 0x000fc6000ff3e0ff */
[----:B-1----:R-:W4:Y:S01]  /*19d90*/  LDL.LU R247, [R1+0x864] ;  /* 0x0008640001f77983 */ /* 0x002f220000300800 */
[----:B------:R-:W-:-:S03]  /*19da0*/  IADD3 R237, P2, R237, UR5, RZ ;  /* 0x00000005eded7c10 */ /* 0x000fc6000ff5e0ff */
[----:B------:R-:W-:Y:S04]  /*19db0*/  STL [R1+0xc8], R243 ;  /* 0x0000c8f301007387 */ /* 0x000fe80000100800 */
[----:B------:R-:W-:Y:S04]  /*19dc0*/  STL [R1+0xc0], R251 ;  /* 0x0000c0fb01007387 */ /* 0x000fe80000100800 */
[----:B------:R-:W-:Y:S04]  /*19dd0*/  STL [R1+0xe4], R228 ;  /* 0x0000e4e401007387 */ /* 0x000fe80000100800 */
[----:B------:R1:W-:Y:S04]  /*19de0*/  STL [R1+0xb0], R250 ;  /* 0x0000b0fa01007387 */ /* 0x0003e80000100800 */
[----:B------:R-:W-:Y:S04]  /*19df0*/  STL [R1+0xb8], R237 ;  /* 0x0000b8ed01007387 */ /* 0x000fe80000100800 */
[----:B-1----:R-:W4:Y:S01]  /*19e00*/  LDL.LU R250, [R1+0x860] ;  /* 0x0008600001fa7983 */ /* 0x002f220000300800 */
[----:B------:R-:W-:Y:S01]  /*19e10*/  UMOV UR46, UR22 ;  /* 0x00000016002e7c82 */ /* 0x000fe20008000000 */
[----:B------:R-:W-:-:S02]  /*19e20*/  UMOV UR47, UR23 ;  /* 0x00000017002f7c82 */ /* 0x000fc40008000000 */
[----:B------:R-:W-:Y:S01]  /*19e30*/  HGMMA.64x128x16.F32.BF16 R24, gdesc[UR44].tnspA, R24 ;  /* 0x21e000002c1879f0 */ /* 0x000fe20008701818 */
[----:B------:R-:W-:Y:S02]  /*19e40*/  IADD3.X R223, R223, UR60, RZ, P4, !PT ;  /* 0x0000003cdfdf7c10 */ /* 0x000fe4000a7fe4ff */
[----:B------:R-:W-:Y:S02]  /*19e50*/  IADD3 R218, P4, R218, UR5, RZ ;  /* 0x00000005dada7c10 */ /* 0x000fe4000ff9e0ff */
[----:B------:R-:W-:Y:S01]  /*19e60*/  IADD3.X R216, R216, UR60, RZ, P5, !PT ;  /* 0x0000003cd8d87c10 */ /* 0x000fe2000affe4ff */
[----:B------:R-:W-:Y:S01]  /*19e70*/  STL [R1+0xdc], R225 ;  /* 0x0000dce101007387 */ /* 0x000fe20000100800 */
[----:B------:R-:W-:-:S03]  /*19e80*/  IADD3 R215, P5, R215, UR5, RZ ;  /* 0x00000005d7d77c10 */ /* 0x000fc6000ffbe0ff */
[----:B------:R-:W-:Y:S01]  /*19e90*/  STL [R1+0xd4], R223 ;  /* 0x0000d4df01007387 */ /* 0x000fe20000100800 */
[----:B------:R-:W-:-:S03]  /*19ea0*/  IADD3.X R248, R248, UR60, RZ, P3, !PT ;  /* 0x0000003cf8f87c10 */ /* 0x000fc60009ffe4ff */
[----:B------:R-:W-:Y:S04]  /*19eb0*/  STL [R1+0xa8], R218 ;  /* 0x0000a8da01007387 */ /* 0x000fe80000100800 */
[----:B------:R-:W-:Y:S01]  /*19ec0*/  STL [R1+0xcc], R216 ;  /* 0x0000ccd801007387 */ /* 0x000fe20000100800 */
[----:B------:R-:W-:-:S03]  /*19ed0*/  UMOV UR50, UR26 ;  /* 0x0000001a00327c82 */ /* 0x000fc60008000000 */
[----:B------:R-:W-:Y:S01]  /*19ee0*/  STL [R1+0xa0], R215 ;  /* 0x0000a0d701007387 */ /* 0x000fe20000100800 */
[----:B------:R-:W-:Y:S01]  /*19ef0*/  UMOV UR51, UR27 ;  /* 0x0000001b00337c82 */ /* 0x000fe20008000000 */
[----:B------:R-:W-:Y:S02]  /*19f00*/  IADD3.X R208, R208, UR60, RZ, P4, !PT ;  /* 0x0000003cd0d07c10 */ /* 0x000fe4000a7fe4ff */
[----:B------:R-:W-:Y:S02]  /*19f10*/  IADD3.X R207, R207, UR60, RZ, P5, !PT ;  /* 0x0000003ccfcf7c10 */ /* 0x000fe4000affe4ff */
[----:B------:R-:W-:Y:S01]  /*19f20*/  IADD3 R252, P5, R252, UR5, RZ ;  /* 0x00000005fcfc7c10 */ /* 0x000fe2000ffbe0ff */
[----:B------:R-:W-:Y:S01]  /*19f30*/  HGMMA.64x128x16.F32.BF16 R24, gdesc[UR48].tnspA, R24 ;  /* 0x21e00000301879f0 */ /* 0x000fe20008701818 */
[----:B---3--:R-:W-:Y:S02]  /*19f40*/  IADD3.X R245, R245, UR60, RZ, P6, !PT ;  /* 0x0000003cf5f57c10 */ /* 0x008fe4000b7fe4ff */
[----:B------:R-:W-:-:S03]  /*19f50*/  IADD3 R210, P6, R210, UR5, RZ ;  /* 0x00000005d2d27c10 */ /* 0x000fc6000ffde0ff */
[----:B------:R-:W-:Y:S04]  /*19f60*/  STL [R1+0xc4], R245 ;  /* 0x0000c4f501007387 */ /* 0x000fe80000100800 */
[----:B------:R-:W-:Y:S01]  /*19f70*/  STL [R1+0x98], R210 ;  /* 0x000098d201007387 */ /* 0x000fe20000100800 */
[----:B--2---:R-:W-:Y:S02]  /*19f80*/  IADD3.X R212, R212, UR60, RZ, P1, !PT ;  /* 0x0000003cd4d47c10 */ /* 0x004fe40008ffe4ff */
[----:B------:R-:W-:Y:S02]  /*19f90*/  IADD3 R209, P1, R209, UR5, RZ ;  /* 0x00000005d1d17c10 */ /* 0x000fe4000ff3e0ff */
[----:B----4-:R-:W-:Y:S01]  /*19fa0*/  IADD3.X R221, R221, UR60, RZ, P2, !PT ;  /* 0x0000003cdddd7c10 */ /* 0x010fe200097fe4ff */
[----:B------:R-:W-:Y:S04]  /*19fb0*/  STL [R1+0xbc], R212 ;  /* 0x0000bcd401007387 */ /* 0x000fe80000100800 */
[----:B------:R-:W-:Y:S04]  /*19fc0*/  STL [R1+0x90], R209 ;  /* 0x000090d101007387 */ /* 0x000fe80000100800 */
[----:B------:R1:W-:Y:S01]  /*19fd0*/  STL [R1+0xac], R248 ;  /* 0x0000acf801007387 */ /* 0x0003e20000100800 */
[----:B------:R-:W-:-:S03]  /*19fe0*/  IADD3 R230, P2, R230, UR5, RZ ;  /* 0x00000005e6e67c10 */ /* 0x000fc6000ff5e0ff */
[----:B------:R-:W-:Y:S04]  /*19ff0*/  STL [R1+0xb4], R221 ;  /* 0x0000b4dd01007387 */ /* 0x000fe80000100800 */
[----:B-1----:R-:W2:Y:S01]  /*1a000*/  LDL.LU R248, [R1+0x85c] ;  /* 0x00085c0001f87983 */ /* 0x002ea20000300800 */
[----:B------:R-:W-:-:S03]  /*1a010*/  IADD3.X R206, R206, UR60, RZ, P6, !PT ;  /* 0x0000003ccece7c10 */ /* 0x000fc6000b7fe4ff */
[----:B------:R-:W-:Y:S01]  /*1a020*/  STL [R1+0x88], R230 ;  /* 0x000088e601007387 */ /* 0x000fe20000100800 */
[----:B------:R-:W-:Y:S02]  /*1a030*/  IADD3 R238, P3, R238, UR5, RZ ;  /* 0x00000005eeee7c10 */ /* 0x000fe4000ff7e0ff */
[----:B------:R-:W-:Y:S02]  /*1a040*/  IADD3 R205, P6, R205, UR5, RZ ;  /* 0x00000005cdcd7c10 */ /* 0x000fe4000ffde0ff */
[----:B------:R-:W-:Y:S02]  /*1a050*/  IADD3.X R204, R204, UR60, RZ, P1, !PT ;  /* 0x0000003ccccc7c10 */ /* 0x000fe40008ffe4ff */
[----:B------:R-:W-:Y:S02]  /*1a060*/  IADD3 R203, P1, R203, UR5, RZ ;  /* 0x00000005cbcb7c10 */ /* 0x000fe4000ff3e0ff */
[----:B------:R-:W-:Y:S02]  /*1a070*/  IADD3.X R246, R246, UR60, RZ, P2, !PT ;  /* 0x0000003cf6f67c10 */ /* 0x000fe400097fe4ff */
[----:B------:R-:W-:-:S02]  /*1a080*/  IADD3 R202, P2, R202, UR5, RZ ;  /* 0x00000005caca7c10 */ /* 0x000fc4000ff5e0ff */
[----:B------:R-:W-:Y:S02]  /*1a090*/  IADD3.X R241, R241, UR60, RZ, P3, !PT ;  /* 0x0000003cf1f17c10 */ /* 0x000fe40009ffe4ff */
[----:B------:R-:W-:-:S05]  /*1a0a0*/  IADD3 R247, P4, R247, UR5, RZ ;  /* 0x00000005f7f77c10 */ /* 0x000fca000ff9e0ff */
[----:B------:R1:W-:Y:S04]  /*1a0b0*/  STL [R1+0x78], R247 ;  /* 0x000078f701007387 */ /* 0x0003e80000100800 */
[----:B------:R-:W-:Y:S04]  /*1a0c0*/  STL [R1+0x80], R238 ;  /* 0x000080ee01007387 */ /* 0x000fe80000100800 */
[----:B-1----:R-:W3:Y:S04]  /*1a0d0*/  LDL.LU R247, [R1+0x858] ;  /* 0x0008580001f77983 */ /* 0x002ee80000300800 */
[----:B------:R-:W-:Y:S04]  /*1a0e0*/  STL [R1+0xa4], R208 ;  /* 0x0000a4d001007387 */ /* 0x000fe80000100800 */
[----:B------:R1:W-:Y:S01]  /*1a0f0*/  STL [R1+0x24], R252 ;  /* 0x000024fc01007387 */ /* 0x0003e20000100800 */
[----:B------:R-:W-:-:S03]  /*1a100*/  IADD3.X R250, R250, UR60, RZ, P4, !PT ;  /* 0x0000003cfafa7c10 */ /* 0x000fc6000a7fe4ff */
[----:B-1----:R-:W4:Y:S04]  /*1a110*/  LDL.LU R252, [R1+0x854] ;  /* 0x0008540001fc7983 */ /* 0x002f280000300800 */
[----:B------:R-:W-:Y:S04]  /*1a120*/  STL [R1+0x9c], R207 ;  /* 0x00009ccf01007387 */ /* 0x000fe80000100800 */
[----:B------:R-:W-:Y:S04]  /*1a130*/  STL [R1+0x94], R206 ;  /* 0x000094ce01007387 */ /* 0x000fe80000100800 */
[----:B------:R-:W-:Y:S04]  /*1a140*/  STL [R1+0x1c], R205 ;  /* 0x00001ccd01007387 */ /* 0x000fe80000100800 */
[----:B------:R-:W-:Y:S04]  /*1a150*/  STL [R1+0x8c], R204 ;  /* 0x00008ccc01007387 */ /* 0x000fe80000100800 */
        /* <DEDUP_REMOVED lines=9> */
[----:B------:R-:W-:Y:S01]  /*1a1f0*/  UMOV UR58, UR34 ;  /* 0x00000022003a7c82 */ /* 0x000fe20008000000 */
[----:B------:R-:W-:Y:S01]  /*1a200*/  UMOV UR59, UR35 ;  /* 0x00000023003b7c82 */ /* 0x000fe20008000000 */
[----:B------:R-:W-:Y:S02]  /*1a210*/  IADD3 R201, P3, R201, UR5, RZ ;  /* 0x00000005c9c97c10 */ /* 0x000fe4000ff7e0ff */
[----:B------:R-:W-:Y:S02]  /*1a220*/  IADD3.X R0, R0, UR60, RZ, P5, !PT ;  /* 0x0000003c00007c10 */ /* 0x000fe4000affe4ff */
[----:B------:R-:W-:Y:S01]  /*1a230*/  IADD3.X R200, R200, UR60, RZ, P6, !PT ;  /* 0x0000003cc8c87c10 */ /* 0x000fe2000b7fe4ff */
[----:B------:R-:W-:Y:S01]  /*1a240*/  STL [R1+0x4], R201 ;  /* 0x000004c901007387 */ /* 0x000fe20000100800 */
[----:B------:R-:W-:Y:S02]  /*1a250*/  IADD3.X R199, R199, UR60, RZ, P1, !PT ;  /* 0x0000003cc7c77c10 */ /* 0x000fe40008ffe4ff */
[----:B------:R-:W-:Y:S01]  /*1a260*/  IADD3.X R198, R198, UR60, RZ, P2, !PT ;  /* 0x0000003cc6c67c10 */ /* 0x000fe200097fe4ff */
[----:B------:R1:W-:Y:S01]  /*1a270*/  STL [R1+0x20], R0 ;  /* 0x0000200001007387 */ /* 0x0003e20000100800 */
[----:B------:R-:W-:Y:S01]  /*1a280*/  IADD3.X R197, R197, UR60, RZ, P3, !PT ;  /* 0x0000003cc5c57c10 */ /* 0x000fe20009ffe4ff */
[----:B------:R-:W-:-:S02]  /*1a290*/  VIADD R2, R2, 0x1 ;  /* 0x0000000102027836 */ /* 0x000fc40000000000 */
[----:B-1----:R0:W5:Y:S01]  /*1a2a0*/  LDL.LU R0, [R1+0x84c] ;  /* 0x00084c0001007983 */ /* 0x0021620000300800 */
[----:B------:R-:W-:Y:S03]  /*1a2b0*/  HGMMA.64x128x16.F32.BF16 R24, gdesc[UR56].tnspA, R24, gsb0 ;  /* 0x21e00000381879f0 */ /* 0x000fe60008001818 */
[----:B------:R0:W-:Y:S04]  /*1a2c0*/  STL [R1+0x18], R200 ;  /* 0x000018c801007387 */ /* 0x0001e80000100800 */
[----:B------:R0:W-:Y:S04]  /*1a2d0*/  STL [R1+0x10], R199 ;  /* 0x000010c701007387 */ /* 0x0001e80000100800 */
[----:B------:R0:W-:Y:S04]  /*1a2e0*/  STL [R1+0x8], R198 ;  /* 0x000008c601007387 */ /* 0x0001e80000100800 */
[----:B------:R0:W-:Y:S01]  /*1a2f0*/  STL [R1], R197 ;  /* 0x000000c501007387 */ /* 0x0001e20000100800 */
[----:B------:R-:W-:-:S02]  /*1a300*/  ISETP.NE.U32.AND P0, PT, R2, R9, PT ;  /* 0x000000090200720c */ /* 0x000fc40003f05070 */
[----:B------:R-:W-:Y:S02]  /*1a310*/  IADD3 R244, P6, R244, UR5, RZ ;  /* 0x00000005f4f47c10 */ /* 0x000fe4000ffde0ff */
[----:B------:R-:W-:Y:S02]  /*1a320*/  IADD3 R239, P1, R239, UR5, RZ ;  /* 0x00000005efef7c10 */ /* 0x000fe4000ff3e0ff */
[----:B--2---:R-:W-:Y:S02]  /*1a330*/  IADD3 R248, P5, R248, UR5, RZ ;  /* 0x00000005f8f87c10 */ /* 0x004fe4000ffbe0ff */
[----:B------:R-:W-:Y:S02]  /*1a340*/  IADD3 R234, P2, R234, UR5, RZ ;  /* 0x00000005eaea7c10 */ /* 0x000fe4000ff5e0ff */
[----:B------:R-:W-:Y:S02]  /*1a350*/  IADD3 R229, P3, R229, UR5, RZ ;  /* 0x00000005e5e57c10 */ /* 0x000fe4000ff7e0ff */
[----:B------:R-:W-:-:S02]  /*1a360*/  IADD3.X R242, R242, UR60, RZ, P6, !PT ;  /* 0x0000003cf2f27c10 */ /* 0x000fc4000b7fe4ff */
[----:B------:R-:W-:Y:S02]  /*1a370*/  IADD3.X R236, R236, UR60, RZ, P1, !PT ;  /* 0x0000003cecec7c10 */ /* 0x000fe40008ffe4ff */
[----:B------:R-:W-:Y:S02]  /*1a380*/  IADD3.X R231, R231, UR60, RZ, P2, !PT ;  /* 0x0000003ce7e77c10 */ /* 0x000fe400097fe4ff */
[----:B------:R-:W-:Y:S02]  /*1a390*/  IADD3.X R227, R227, UR60, RZ, P3, !PT ;  /* 0x0000003ce3e37c10 */ /* 0x000fe40009ffe4ff */
[----:B---3--:R-:W-:Y:S02]  /*1a3a0*/  IADD3.X R247, R247, UR60, RZ, P5, !PT ;  /* 0x0000003cf7f77c10 */ /* 0x008fe4000affe4ff */
[----:B------:R-:W-:-:S04]  /*1a3b0*/  IADD3 R220, P5, R220, UR5, RZ ;  /* 0x00000005dcdc7c10 */ /* 0x000fc8000ffbe0ff */
[----:B------:R-:W-:Y:S01]  /*1a3c0*/  IADD3.X R217, R217, UR60, RZ, P5, !PT ;  /* 0x0000003cd9d97c10 */ /* 0x000fe2000affe4ff */
[----:B------:R-:W-:Y:S02]  /*1a3d0*/  WARPGROUP.DEPBAR.LE gsb0, 0x0 ;  /* 0x00008000000079c5 */ /* 0x000fe40000010000 */
[----:B----4-:R-:W-:-:S04]  /*1a3e0*/  IADD3 R252, P4, R252, UR5, RZ ;  /* 0x00000005fcfc7c10 */ /* 0x010fc8000ff9e0ff */
[----:B------:R-:W-:Y:S02]  /*1a3f0*/  IADD3.X R250, R250, UR60, RZ, P4, !PT ;  /* 0x0000003cfafa7c10 */ /* 0x000fe4000a7fe4ff */
[----:B------:R-:W-:-:S04]  /*1a400*/  IADD3 R224, P4, R224, UR5, RZ ;  /* 0x00000005e0e07c10 */ /* 0x000fc8000ff9e0ff */
[----:B------:R-:W-:Y:S01]  /*1a410*/  IADD3.X R222, R222, UR60, RZ, P4, !PT ;  /* 0x0000003cdede7c10 */ /* 0x000fe2000a7fe4ff */
[----:B0-----:R-:W-:Y:S08]  /*1a420*/  @P0 BRA `(.L_x_1) ;  /* 0xffffff2000b80947 */ /* 0x001ff0000383ffff */
[----:B------:R-:W-:Y:S02]  /*1a430*/  F2FP.BF16.F32.PACK_AB R87, R87, R86 ;  /* 0x000000565757723e */ /* 0x000fe400000010ff */
[----:B------:R-:W-:Y:S02]  /*1a440*/  F2FP.BF16.F32.PACK_AB R83, R83, R82 ;  /* 0x000000525353723e */ /* 0x000fe400000010ff */
[----:B------:R-:W-:Y:S02]  /*1a450*/  F2FP.BF16.F32.PACK_AB R79, R79, R78 ;  /* 0x0000004e4f4f723e */ /* 0x000fe400000010ff */
[----:B------:R-:W-:Y:S02]  /*1a460*/  F2FP.BF16.F32.PACK_AB R75, R75, R74 ;  /* 0x0000004a4b4b723e */ /* 0x000fe400000010ff */
[----:B------:R-:W-:Y:S02]  /*1a470*/  F2FP.BF16.F32.PACK_AB R71, R71, R70 ;  /* 0x000000464747723e */ /* 0x000fe400000010ff */
[----:B------:R-:W-:-:S02]  /*1a480*/  F2FP.BF16.F32.PACK_AB R67, R67, R66 ;  /* 0x000000424343723e */ /* 0x000fc400000010ff */
        /* <DEDUP_REMOVED lines=57> */
[----:B------:R-:W-:-:S07]  /*1a820*/  F2FP.BF16.F32.PACK_AB R24, R89, R88 ;  /* 0x000000585918723e */ /* 0x000fce00000010ff */
.L_x_0:
[----:B------:R-:W2:Y:S01]  /*1a830*/  LDL.LU R152, [R1+0x848] ;  /* 0x0008480001987983 */ /* 0x000ea20000300800 */
[----:B------:R-:W-:Y:S01]  /*1a840*/  ULDC.64 UR10, c[0x0][0x228] ;  /* 0x00008a00000a7ab9 */ /* 0x000fe20000000a00 */
[----:B-----5:R-:W-:Y:S01]  /*1a850*/  VIADD R5, R0, 0x1 ;  /* 0x0000000100057836 */ /* 0x020fe20000000000 */
[----:B------:R-:W-:Y:S01]  /*1a860*/  ULDC UR5, c[0x0][0x22c] ;  /* 0x00008b0000057ab9 */ /* 0x000fe20000000800 */
[----:B------:R-:W0:Y:S01]  /*1a870*/  S2R R4, SR_TID.X ;  /* 0x0000000000047919 */ /* 0x000e220000002100 */
[----:B------:R-:W-:Y:S01]  /*1a880*/  ULDC UR8, c[0x0][0x22c] ;  /* 0x00008b0000087ab9 */ /* 0x000fe20000000800 */
[----:B------:R-:W1:Y:S01]  /*1a890*/  S2R R6, SR_TID.X ;  /* 0x0000000000067919 */ /* 0x000e620000002100 */
[C---:B0-----:R-:W-:Y:S02]  /*1a8a0*/  IMAD.SHL.U32 R2, R4.reuse, 0x10, RZ ;  /* 0x0000001004027824 */ /* 0x041fe400078e00ff */
[----:B------:R-:W-:Y:S01]  /*1a8b0*/  IMAD.SHL.U32 R3, R4, 0x40, RZ ;  /* 0x0000004004037824 */ /* 0x000fe200078e00ff */
[----:B-1----:R-:W-:-:S02]  /*1a8c0*/  LOP3.LUT R6, R6, 0x7f, RZ, 0xc0, !PT ;  /* 0x0000007f06067812 */ /* 0x002fc400078ec0ff */
[----:B------:R-:W-:Y:S02]  /*1a8d0*/  LOP3.LUT R2, R2, 0xf0, RZ, 0xc0, !PT ;  /* 0x000000f002027812 */ /* 0x000fe400078ec0ff */
[----:B------:R-:W-:-:S04]  /*1a8e0*/  LOP3.LUT R3, R3, 0x400, RZ, 0xc0, !PT ;  /* 0x0000040003037812 */ /* 0x000fc800078ec0ff */
[----:B------:R-:W-:Y:S01]  /*1a8f0*/  IADD3 R3, R3, UR4, R2 ;  /* 0x0000000403037c10 */ /* 0x000fe2000fffe002 */
[----:B------:R-:W-:Y:S02]  /*1a900*/  IMAD.SHL.U32 R2, R4, 0x8, RZ ;  /* 0x0000000804027824 */ /* 0x000fe400078e00ff */
[----:B------:R-:W-:-:S03]  /*1a910*/  VIADD R4, R0, 0x2 ;  /* 0x0000000200047836 */ /* 0x000fc60000000000 */
[----:B------:R-:W-:-:S05]  /*1a920*/  LOP3.LUT R2, R2, 0x300, RZ, 0xc0, !PT ;  /* 0x0000030002027812 */ /* 0x000fca00078ec0ff */
[----:B------:R-:W-:Y:S01]  /*1a930*/  IMAD.IADD R100, R2, 0x1, R3 ;  /* 0x0000000102647824 */ /* 0x000fe200078e0203 */
[----:B------:R-:W-:Y:S01]  /*1a940*/  BAR.SYNC.DEFER_BLOCKING 0x0 ;  /* 0x0000000000007b1d */ /* 0x000fe20000010000 */
[----:B------:R-:W-:-:S05]  /*1a950*/  LEA R2, R6, UR4, 0x4 ;  /* 0x0000000406027c11 */ /* 0x000fca000f8e20ff */
[----:B------:R-:W-:Y:S01]  /*1a960*/  ULDC UR4, c[0x0][0x244] ;  /* 0x0000910000047ab9 */ /* 0x000fe20000000800 */
[----:B------:R-:W-:Y:S01]  /*1a970*/  STSM.16.M88.4 [R100], R24 ;  /* 0x0000001864007844 */ /* 0x000fe20000000200 */
[----:B------:R-:W-:Y:S06]  /*1a980*/  BAR.SYNC.DEFER_BLOCKING 0x0 ;  /* 0x0000000000007b1d */ /* 0x000fec0000010000 */
[----:B------:R-:W0:Y:S02]  /*1a990*/  LDS.128 R96, [R2] ;  /* 0x0000000002607984 */ /* 0x000e240000000c00 */
[----:B------:R-:W-:Y:S06]  /*1a9a0*/  BAR.SYNC.DEFER_BLOCKING 0x0 ;  /* 0x0000000000007b1d */ /* 0x000fec0000010000 */
[----:B------:R-:W-:Y:S02]  /*1a9b0*/  STSM.16.M88.4 [R100], R28 ;  /* 0x0000001c64007844 */ /* 0x000fe40000000200 */
[----:B------:R-:W-:Y:S06]  /*1a9c0*/  BAR.SYNC.DEFER_BLOCKING 0x0 ;  /* 0x0000000000007b1d */ /* 0x000fec0000010000 */
[----:B------:R-:W1:Y:S02]  /*1a9d0*/  LDS.128 R92, [R2] ;  /* 0x00000000025c7984 */ /* 0x000e640000000c00 */
[----:B------:R-:W-:Y:S06]  /*1a9e0*/  BAR.SYNC.DEFER_BLOCKING 0x0 ;  /* 0x0000000000007b1d */ /* 0x000fec0000010000 */
[----:B------:R-:W-:Y:S02]  /*1a9f0*/  STSM.16.M88.4 [R100], R32 ;  /* 0x0000002064007844 */ /* 0x000fe40000000200 */
[----:B------:R-:W-:Y:S06]  /*1aa00*/  BAR.SYNC.DEFER_BLOCKING 0x0 ;  /* 0x0000000000007b1d */ /* 0x000fec0000010000 */
[----:B------:R-:W3:Y:S02]  /*1aa10*/  LDS.128 R88, [R2] ;  /* 0x0000000002587984 */ /* 0x000ee40000000c00 */
[----:B------:R-:W-:Y:S06]  /*1aa20*/  BAR.SYNC.DEFER_BLOCKING 0x0 ;  /* 0x0000000000007b1d */ /* 0x000fec0000010000 */
[----:B------:R-:W-:Y:S02]  /*1aa30*/  STSM.16.M88.4 [R100], R36 ;  /* 0x0000002464007844 */ /* 0x000fe40000000200 */
[----:B------:R-:W-:Y:S01]  /*1aa40*/  BAR.SYNC.DEFER_BLOCKING 0x0 ;  /* 0x0000000000007b1d */ /* 0x000fe20000010000 */
[----:B--2---:R-:W-:-:S04]  /*1aa50*/  ISETP.GE.AND P0, PT, R152, UR10, PT ;  /* 0x0000000a98007c0c */ /* 0x004fc8000bf06270 */
[----:B------:R-:W-:Y:S01]  /*1aa60*/  ISETP.LT.AND P1, PT, R5, UR5, !P0 ;  /* 0x0000000505007c0c */ /* 0x000fe2000c721270 */
[----:B------:R-:W-:Y:S01]  /*1aa70*/  ULDC UR5, c[0x0][0x22c] ;  /* 0x00008b0000057ab9 */ /* 0x000fe20000000800 */
[----:B------:R-:W-:Y:S01]  /*1aa80*/  VIADD R5, R0, 0x3 ;  /* 0x0000000300057836 */ /* 0x000fe20000000000 */
[----:B------:R-:W-:Y:S01]  /*1aa90*/  ISETP.LT.AND P5, PT, R4, UR5, !P0 ;  /* 0x0000000504007c0c */ /* 0x000fe2000c7a1270 */
[C---:B------:R-:W-:Y:S01]  /*1aaa0*/  VIADD R4, R0.reuse, 0x4 ;  /* 0x0000000400047836 */ /* 0x040fe20000000000 */
[----:B------:R-:W-:Y:S01]  /*1aab0*/  ULDC UR5, c[0x0][0x22c] ;  /* 0x00008b0000057ab9 */ /* 0x000fe20000000800 */
[----:B------:R-:W-:Y:S02]  /*1aac0*/  ISETP.LT.AND P2, PT, R0, UR11, !P0 ;  /* 0x0000000b00007c0c */ /* 0x000fe4000c741270 */
[----:B------:R-:W-:Y:S01]  /*1aad0*/  ISETP.LT.AND P4, PT, R5, UR8, !P0 ;  /* 0x0000000805007c0c */ /* 0x000fe2000c781270 */
[----:B------:R-:W-:Y:S01]  /*1aae0*/  ULDC.64 UR8, c[0x0][0x220] ;  /* 0x0000880000087ab9 */ /* 0x000fe20000000a00 */
[----:B------:R-:W-:Y:S01]  /*1aaf0*/  ISETP.LT.AND P3, PT, R4, UR5, !P0 ;  /* 0x0000000504007c0c */ /* 0x000fe2000c761270 */
[----:B------:R-:W-:Y:S01]  /*1ab00*/  ULDC UR5, c[0x0][0x22c] ;  /* 0x00008b0000057ab9 */ /* 0x000fe20000000800 */
[----:B------:R-:W2:Y:S01]  /*1ab10*/  LDS.128 R4, [R2] ;  /* 0x0000000002047984 */ /* 0x000ea20000000c00 */
[----:B------:R-:W-:Y:S06]  /*1ab20*/  BAR.SYNC.DEFER_BLOCKING 0x0 ;  /* 0x0000000000007b1d */ /* 0x000fec0000010000 */
[----:B------:R-:W-:Y:S02]  /*1ab30*/  STSM.16.M88.4 [R100], R40 ;  /* 0x0000002864007844 */ /* 0x000fe40000000200 */
[----:B------:R-:W-:Y:S06]  /*1ab40*/  BAR.SYNC.DEFER_BLOCKING 0x0 ;  /* 0x0000000000007b1d */ /* 0x000fec0000010000 */
[----:B------:R-:W4:Y:S02]  /*1ab50*/  LDS.128 R8, [R2] ;  /* 0x0000000002087984 */ /* 0x000f240000000c00 */
[----:B------:R-:W-:Y:S06]  /*1ab60*/  BAR.SYNC.DEFER_BLOCKING 0x0 ;  /* 0x0000000000007b1d */ /* 0x000fec0000010000 */
[----:B------:R-:W-:Y:S02]  /*1ab70*/  STSM.16.M88.4 [R100], R44 ;  /* 0x0000002c64007844 */ /* 0x000fe40000000200 */
[----:B------:R-:W-:Y:S06]  /*1ab80*/  BAR.SYNC.DEFER_BLOCKING 0x0 ;  /* 0x0000000000007b1d */ /* 0x000fec0000010000 */
[----:B------:R-:W4:Y:S02]  /*1ab90*/  LDS.128 R12, [R2] ;  /* 0x00000000020c7984 */ /* 0x000f240000000c00 */
[----:B------:R-:W-:Y:S06]  /*1aba0*/  BAR.SYNC.DEFER_BLOCKING 0x0 ;  /* 0x0000000000007b1d */ /* 0x000fec0000010000 */
[----:B------:R-:W-:Y:S02]  /*1abb0*/  STSM.16.M88.4 [R100], R48 ;  /* 0x0000003064007844 */ /* 0x000fe40000000200 */
[----:B------:R-:W-:Y:S06]  /*1abc0*/  BAR.SYNC.DEFER_BLOCKING 0x0 ;  /* 0x0000000000007b1d */ /* 0x000fec0000010000 */
[----:B------:R-:W-:Y:S02]  /*1abd0*/  LDS.128 R16, [R2] ;  /* 0x0000000002107984 */ /* 0x000fe40000000c00 */
[----:B------:R-:W-:Y:S06]  /*1abe0*/  BAR.SYNC.DEFER_BLOCKING 0x0 ;  /* 0x0000000000007b1d */ /* 0x000fec0000010000 */
[----:B------:R0:W-:Y:S02]  /*1abf0*/  STSM.16.M88.4 [R100], R52 ;  /* 0x0000003464007844 */ /* 0x0001e40000000200 */
[----:B------:R-:W-:Y:S01]  /*1ac00*/  BAR.SYNC.DEFER_BLOCKING 0x0 ;  /* 0x0000000000007b1d */ /* 0x000fe20000010000 */
[----:B0-----:R-:W-:-:S05]  /*1ac10*/  IMAD R52, R152, UR4, RZ ;  /* 0x0000000498347c24 */ /* 0x001fca000f8e02ff */
[----:B------:R-:W-:Y:S02]  /*1ac20*/  ULDC UR4, c[0x0][0x248] ;  /* 0x0000920000047ab9 */ /* 0x000fe40000000800 */
[----:B------:R-:W-:Y:S01]  /*1ac30*/  IMAD R53, R0, UR4, RZ ;  /* 0x0000000400357c24 */ /* 0x000fe2000f8e02ff */
[----:B------:R-:W-:-:S04]  /*1ac40*/  LEA R3, P6, R52, UR8, 0x1 ;  /* 0x0000000834037c11 */ /* 0x000fc8000f8c08ff */
[----:B------:R-:W-:Y:S02]  /*1ac50*/  LEA.HI.X.SX32 R52, R52, UR9, 0x1, P6 ;  /* 0x0000000934347c11 */ /* 0x000fe4000b0f0eff */
[C---:B------:R-:W-:Y:S01]  /*1ac60*/  LEA R54, P6, R53.reuse, R3, 0x1 ;  /* 0x0000000335367211 */ /* 0x040fe200078c08ff */
[----:B------:R-:W-:Y:S03]  /*1ac70*/  LDS.128 R20, [R2] ;  /* 0x0000000002147984 */ /* 0x000fe60000000c00 */
[C---:B------:R-:W-:Y:S01]  /*1ac80*/  LEA.HI.X.SX32 R55, R53.reuse, R52, 0x1, P6 ;  /* 0x0000003435377211 */ /* 0x040fe200030f0eff */
[----:B------:R-:W-:Y:S06]  /*1ac90*/  BAR.SYNC.DEFER_BLOCKING 0x0 ;  /* 0x0000000000007b1d */ /* 0x000fec0000010000 */
[----:B------:R0:W-:Y:S02]  /*1aca0*/  STSM.16.M88.4 [R100], R56 ;  /* 0x0000003864007844 */ /* 0x0001e40000000200 */
[----:B------:R-:W-:Y:S01]  /*1acb0*/  BAR.SYNC.DEFER_BLOCKING 0x0 ;  /* 0x0000000000007b1d */ /* 0x000fe20000010000 */
[----:B0-----:R-:W-:-:S02]  /*1acc0*/  VIADD R57, R53, UR4 ;  /* 0x0000000435397c36 */ /* 0x001fc40008000000 */
[----:B------:R-:W-:Y:S02]  /*1acd0*/  VIADD R58, R0, 0x5 ;  /* 0x00000005003a7836 */ /* 0x000fe40000000000 */
[C---:B------:R-:W-:Y:S01]  /*1ace0*/  VIADD R53, R57.reuse, UR4 ;  /* 0x0000000439357c36 */ /* 0x040fe20008000000 */
[----:B------:R-:W-:-:S04]  /*1acf0*/  LEA R56, P6, R57, R3, 0x1 ;  /* 0x0000000339387211 */ /* 0x000fc800078c08ff */
[----:B------:R-:W-:Y:S01]  /*1ad00*/  LEA.HI.X.SX32 R57, R57, R52, 0x1, P6 ;  /* 0x0000003439397211 */ /* 0x000fe200030f0eff */
[----:B------:R-:W-:Y:S01]  /*1ad10*/  LDS.128 R24, [R2] ;  /* 0x0000000002187984 */ /* 0x000fe20000000c00 */
[----:B------:R-:W-:Y:S06]  /*1ad20*/  BAR.SYNC.DEFER_BLOCKING 0x0 ;  /* 0x0000000000007b1d */ /* 0x000fec0000010000 */
[----:B------:R0:W-:Y:S02]  /*1ad30*/  STSM.16.M88.4 [R100], R60 ;  /* 0x0000003c64007844 */ /* 0x0001e40000000200 */
[----:B------:R-:W-:Y:S01]  /*1ad40*/  BAR.SYNC.DEFER_BLOCKING 0x0 ;  /* 0x0000000000007b1d */ /* 0x000fe20000010000 */
[----:B0-----:R-:W-:Y:S01]  /*1ad50*/  PRMT R61, R96, 0x7632, R61 ;  /* 0x00007632603d7816 */ /* 0x001fe2000000003d */
[----:B------:R-:W-:-:S04]  /*1ad60*/  VIADD R60, R0, 0x6 ;  /* 0x00000006003c7836 */ /* 0x000fc80000000000 */
[----:B------:R-:W-:Y:S02]  /*1ad70*/  LDS.128 R28, [R2] ;  /* 0x00000000021c7984 */ /* 0x000fe40000000c00 */
[----:B------:R-:W-:Y:S06]  /*1ad80*/  BAR.SYNC.DEFER_BLOCKING 0x0 ;  /* 0x0000000000007b1d */ /* 0x000fec0000010000 */
[----:B------:R-:W-:Y:S02]  /*1ad90*/  STSM.16.M88.4 [R100], R64 ;  /* 0x0000004064007844 */ /* 0x000fe40000000200 */
[----:B------:R-:W-:Y:S06]  /*1ada0*/  BAR.SYNC.DEFER_BLOCKING 0x0 ;  /* 0x0000000000007b1d */ /* 0x000fec0000010000 */
        /* <DEDUP_REMOVED lines=12> */
[----:B------:R-:W0:Y:S02]  /*1ae70*/  LDS.128 R44, [R2] ;  /* 0x00000000022c7984 */ /* 0x000e240000000c00 */
[----:B------:R-:W-:Y:S06]  /*1ae80*/  BAR.SYNC.DEFER_BLOCKING 0x0 ;  /* 0x0000000000007b1d */ /* 0x000fec0000010000 */
[----:B------:R-:W-:Y:S02]  /*1ae90*/  STSM.16.M88.4 [R100], R80 ;  /* 0x0000005064007844 */ /* 0x000fe40000000200 */
[----:B------:R-:W-:Y:S06]  /*1aea0*/  BAR.SYNC.DEFER_BLOCKING 0x0 ;  /* 0x0000000000007b1d */ /* 0x000fec0000010000 */
[----:B------:R-:W0:Y:S02]  /*1aeb0*/  LDS.128 R48, [R2] ;  /* 0x0000000002307984 */ /* 0x000e240000000c00 */
[----:B------:R-:W-:Y:S06]  /*1aec0*/  BAR.SYNC.DEFER_BLOCKING 0x0 ;  /* 0x0000000000007b1d */ /* 0x000fec0000010000 */
[----:B------:R-:W-:Y:S02]  /*1aed0*/  STSM.16.M88.4 [R100], R84 ;  /* 0x0000005464007844 */ /* 0x000fe40000000200 */
[----:B------:R-:W-:Y:S06]  /*1aee0*/  BAR.SYNC.DEFER_BLOCKING 0x0 ;  /* 0x0000000000007b1d */ /* 0x000fec0000010000 */
[----:B------:R1:W-:Y:S01]  /*1aef0*/  @P2 STG.E.U16 desc[UR6][R54.64], R96 ;  /* 0x0000006036002986 */ /* 0x0003e2000c101506 */
[----:B------:R-:W-:Y:S01]  /*1af00*/  ISETP.LT.AND P2, PT, R58, UR5, !P0 ;  /* 0x000000053a007c0c */ /* 0x000fe2000c741270 */
[----:B------:R-:W-:Y:S01]  /*1af10*/  ULDC UR5, c[0x0][0x22c] ;  /* 0x00008b0000057ab9 */ /* 0x000fe20000000800 */
[C---:B------:R-:W-:Y:S01]  /*1af20*/  LEA R58, P6, R53.reuse, R3, 0x1 ;  /* 0x00000003353a7211 */ /* 0x040fe200078c08ff */
[----:B------:R3:W-:Y:S01]  /*1af30*/  @P1 STG.E.U16 desc[UR6][R56.64], R61 ;  /* 0x0000003d38001986 */ /* 0x0007e2000c101506 */
[----:B------:R-:W-:Y:S01]  /*1af40*/  ISETP.LT.AND P1, PT, R60, UR5, !P0 ;  /* 0x000000053c007c0c */ /* 0x000fe2000c721270 */
[----:B------:R-:W-:Y:S01]  /*1af50*/  ULDC UR5, c[0x0][0x22c] ;  /* 0x00008b0000057ab9 */ /* 0x000fe20000000800 */
[C---:B------:R-:W-:Y:S01]  /*1af60*/  LEA.HI.X.SX32 R59, R53.reuse, R52, 0x1, P6 ;  /* 0x00000034353b7211 */ /* 0x040fe200030f0eff */
[----:B------:R-:W-:-:S02]  /*1af70*/  VIADD R53, R53, UR4 ;  /* 0x0000000435357c36 */ /* 0x000fc40008000000 */
[----:B-1----:R-:W-:-:S03]  /*1af80*/  VIADD R55, R0, 0x7 ;  /* 0x0000000700377836 */ /* 0x002fc60000000000 */
[CC--:B------:R-:W-:Y:S01]  /*1af90*/  LEA R54, P6, R53.reuse, R3.reuse, 0x1 ;  /* 0x0000000335367211 */ /* 0x0c0fe200078c08ff */
[----:B------:R-:W-:Y:S01]  /*1afa0*/  VIADD R60, R53, UR4 ;  /* 0x00000004353c7c36 */ /* 0x000fe20008000000 */
[----:B------:R1:W-:Y:S01]  /*1afb0*/  @P5 STG.E.U16 desc[UR6][R58.64], R97 ;  /* 0x000000613a005986 */ /* 0x0003e2000c101506 */
[----:B---3--:R-:W-:Y:S01]  /*1afc0*/  VIADD R61, R0, 0x8 ;  /* 0x00000008003d7836 */ /* 0x008fe20000000000 */
[----:B------:R-:W-:Y:S01]  /*1afd0*/  ISETP.LT.AND P5, PT, R55, UR5, !P0 ;  /* 0x0000000537007c0c */ /* 0x000fe2000c7a1270 */
[----:B------:R-:W-:Y:S01]  /*1afe0*/  ULDC UR5, c[0x0][0x22c] ;  /* 0x00008b0000057ab9 */ /* 0x000fe20000000800 */
[----:B------:R-:W-:Y:S01]  /*1aff0*/  LEA.HI.X.SX32 R55, R53, R52, 0x1, P6 ;  /* 0x0000003435377211 */ /* 0x000fe200030f0eff */
[C---:B------:R-:W-:Y:S01]  /*1b000*/  VIADD R53, R60.reuse, UR4 ;  /* 0x000000043c357c36 */ /* 0x040fe20008000000 */
[----:B------:R-:W-:-:S04]  /*1b010*/  LEA R56, P6, R60, R3, 0x1 ;  /* 0x000000033c387211 */ /* 0x000fc800078c08ff */
[----:B------:R-:W-:Y:S01]  /*1b020*/  LEA.HI.X.SX32 R57, R60, R52, 0x1, P6 ;  /* 0x000000343c397211 */ /* 0x000fe200030f0eff */
[----:B------:R-:W-:Y:S01]  /*1b030*/  VIADD R60, R0, 0x9 ;  /* 0x00000009003c7836 */ /* 0x000fe20000000000 */
[----:B-1----:R-:W-:Y:S02]  /*1b040*/  PRMT R59, R97, 0x7632, R59 ;  /* 0x00007632613b7816 */ /* 0x002fe4000000003b */
[----:B------:R-:W-:-:S03]  /*1b050*/  LEA R58, P6, R53, R3, 0x1 ;  /* 0x00000003353a7211 */ /* 0x000fc600078c08ff */
[----:B------:R1:W-:Y:S01]  /*1b060*/  @P4 STG.E.U16 desc[UR6][R54.64], R59 ;  /* 0x0000003b36004986 */ /* 0x0003e2000c101506 */
[----:B------:R-:W-:Y:S01]  /*1b070*/  ISETP.LT.AND P4, PT, R61, UR5, !P0 ;  /* 0x000000053d007c0c */ /* 0x000fe2000c781270 */
[----:B------:R-:W-:Y:S01]  /*1b080*/  ULDC UR5, c[0x0][0x22c] ;  /* 0x00008b0000057ab9 */ /* 0x000fe20000000800 */
[----:B------:R-:W-:Y:S01]  /*1b090*/  PRMT R61, R99, 0x7632, R61 ;  /* 0x00007632633d7816 */ /* 0x000fe2000000003d */
[----:B------:R3:W-:Y:S01]  /*1b0a0*/  @P3 STG.E.U16 desc[UR6][R56.64], R98 ;  /* 0x0000006238003986 */ /* 0x0007e2000c101506 */
[----:B------:R-:W-:Y:S01]  /*1b0b0*/  ISETP.LT.AND P3, PT, R60, UR5, !P0 ;  /* 0x000000053c007c0c */ /* 0x000fe2000c761270 */
[----:B------:R-:W-:Y:S01]  /*1b0c0*/  VIADD R60, R0, 0xa ;  /* 0x0000000a003c7836 */ /* 0x000fe20000000000 */
[----:B------:R-:W-:Y:S01]  /*1b0d0*/  ULDC UR5, c[0x0][0x22c] ;  /* 0x00008b0000057ab9 */ /* 0x000fe20000000800 */
[C---:B-1----:R-:W-:Y:S01]  /*1b0e0*/  LEA.HI.X.SX32 R59, R53.reuse, R52, 0x1, P6 ;  /* 0x00000034353b7211 */ /* 0x042fe200030f0eff */
[----:B------:R-:W-:Y:S01]  /*1b0f0*/  VIADD R53, R53, UR4 ;  /* 0x0000000435357c36 */ /* 0x000fe20008000000 */
[----:B------:R-:W-:-:S03]  /*1b100*/  PRMT R55, R98, 0x7632, R55 ;  /* 0x0000763262377816 */ /* 0x000fc60000000037 */
[C---:B---3--:R-:W-:Y:S02]  /*1b110*/  VIADD R57, R53.reuse, UR4 ;  /* 0x0000000435397c36 */ /* 0x048fe40008000000 */
[----:B------:R1:W-:Y:S01]  /*1b120*/  @P2 STG.E.U16 desc[UR6][R58.64], R55 ;  /* 0x000000373a002986 */ /* 0x0003e2000c101506 */
[-C--:B------:R-:W-:Y:S02]  /*1b130*/  LEA R54, P2, R53, R3.reuse, 0x1 ;  /* 0x0000000335367211 */ /* 0x080fe400078408ff */
[----:B------:R-:W-:Y:S02]  /*1b140*/  LEA R56, P6, R57, R3, 0x1 ;  /* 0x0000000339387211 */ /* 0x000fe400078c08ff */
[-C--:B-1----:R-:W-:Y:S01]  /*1b150*/  LEA.HI.X.SX32 R55, R53, R52.reuse, 0x1, P2 ;  /* 0x0000003435377211 */ /* 0x082fe200010f0eff */
[----:B------:R-:W-:Y:S01]  /*1b160*/  VIADD R53, R0, 0xb ;  /* 0x0000000b00357836 */ /* 0x000fe20000000000 */
[----:B------:R-:W-:Y:S01]  /*1b170*/  ISETP.LT.AND P2, PT, R60, UR5, !P0 ;  /* 0x000000053c007c0c */ /* 0x000fe2000c741270 */
[----:B------:R-:W-:Y:S01]  /*1b180*/  ULDC UR5, c[0x0][0x22c] ;  /* 0x00008b0000057ab9 */ /* 0x000fe20000000800 */
[----:B------:R-:W-:Y:S01]  /*1b190*/  VIADD R59, R0, 0xc ;  /* 0x0000000c003b7836 */ /* 0x000fe20000000000 */
[----:B------:R1:W-:Y:S01]  /*1b1a0*/  @P1 STG.E.U16 desc[UR6][R54.64], R99 ;  /* 0x0000006336001986 */ /* 0x0003e2000c101506 */
[----:B------:R-:W-:Y:S01]  /*1b1b0*/  ISETP.LT.AND P1, PT, R53, UR5, !P0 ;  /* 0x0000000535007c0c */ /* 0x000fe2000c721270 */
[C---:B------:R-:W-:Y:S01]  /*1b1c0*/  VIADD R53, R57.reuse, UR4 ;  /* 0x0000000439357c36 */ /* 0x040fe20008000000 */
[----:B------:R-:W-:Y:S01]  /*1b1d0*/  LEA.HI.X.SX32 R57, R57, R52, 0x1, P6 ;  /* 0x0000003439397211 */ /* 0x000fe200030f0eff */
[----:B------:R-:W-:-:S02]  /*1b1e0*/  ULDC UR5, c[0x0][0x22c] ;  /* 0x00008b0000057ab9 */ /* 0x000fc40000000800 */
[C---:B------:R-:W-:Y:S01]  /*1b1f0*/  VIADD R60, R53.reuse, UR4 ;  /* 0x00000004353c7c36 */ /* 0x040fe20008000000 */
[-C--:B------:R-:W-:Y:S01]  /*1b200*/  LEA R58, P6, R53, R3.reuse, 0x1 ;  /* 0x00000003353a7211 */ /* 0x080fe200078c08ff */
[----:B------:R3:W-:Y:S01]  /*1b210*/  @P5 STG.E.U16 desc[UR6][R56.64], R61 ;  /* 0x0000003d38005986 */ /* 0x0007e2000c101506 */
[----:B------:R-:W-:Y:S01]  /*1b220*/  ISETP.LT.AND P5, PT, R59, UR5, !P0 ;  /* 0x000000053b007c0c */ /* 0x000fe2000c7a1270 */
[----:B------:R-:W-:Y:S01]  /*1b230*/  ULDC UR5, c[0x0][0x22c] ;  /* 0x00008b0000057ab9 */ /* 0x000fe20000000800 */
[-C--:B------:R-:W-:Y:S01]  /*1b240*/  LEA.HI.X.SX32 R59, R53, R52.reuse, 0x1, P6 ;  /* 0x00000034353b7211 */ /* 0x080fe200030f0eff */
[----:B-1----:R-:W-:Y:S01]  /*1b250*/  VIADD R55, R0, 0xd ;  /* 0x0000000d00377836 */ /* 0x002fe20000000000 */
[CC--:B------:R-:W-:Y:S01]  /*1b260*/  LEA R54, P6, R60.reuse, R3.reuse, 0x1 ;  /* 0x000000033c367211 */ /* 0x0c0fe200078c08ff */
[C---:B------:R-:W-:Y:S02]  /*1b270*/  VIADD R53, R60.reuse, UR4 ;  /* 0x000000043c357c36 */ /* 0x040fe40008000000 */
[----:B------:R1:W-:Y:S01]  /*1b280*/  @P4 STG.E.U16 desc[UR6][R58.64], R92 ;  /* 0x0000005c3a004986 */ /* 0x0003e2000c101506 */
[----:B------:R-:W-:Y:S01]  /*1b290*/  ISETP.LT.AND P4, PT, R55, UR5, !P0 ;  /* 0x0000000537007c0c */ /* 0x000fe2000c781270 */
[----:B------:R-:W-:Y:S01]  /*1b2a0*/  ULDC UR5, c[0x0][0x22c] ;  /* 0x00008b0000057ab9 */ /* 0x000fe20000000800 */
[----:B------:R-:W-:Y:S01]  /*1b2b0*/  LEA.HI.X.SX32 R55, R60, R52, 0x1, P6 ;  /* 0x000000343c377211 */ /* 0x000fe200030f0eff */
[----:B------:R-:W-:Y:S01]  /*1b2c0*/  VIADD R60, R0, 0xe ;  /* 0x0000000e003c7836 */ /* 0x000fe20000000000 */
[----:B---3--:R-:W-:-:S02]  /*1b2d0*/  LEA R56, P6, R53, R3, 0x1 ;  /* 0x0000000335387211 */ /* 0x008fc400078c08ff */
[----:B------:R-:W-:Y:S02]  /*1b2e0*/  PRMT R61, R92, 0x7632, R61 ;  /* 0x000076325c3d7816 */ /* 0x000fe4000000003d */
[CC--:B------:R-:W-:Y:S01]  /*1b2f0*/  LEA.HI.X.SX32 R57, R53.reuse, R52.reuse, 0x1, P6 ;  /* 0x0000003435397211 */ /* 0x0c0fe200030f0eff */
[----:B------:R-:W-:Y:S02]  /*1b300*/  VIADD R53, R53, UR4 ;  /* 0x0000000435357c36 */ /* 0x000fe40008000000 */
[----:B------:R3:W-:Y:S01]  /*1b310*/  @P3 STG.E.U16 desc[UR6][R54.64], R61 ;  /* 0x0000003d36003986 */ /* 0x0007e2000c101506 */
[----:B-1----:R-:W-:Y:S01]  /*1b320*/  VIADD R59, R0, 0xf ;  /* 0x0000000f003b7836 */ /* 0x002fe20000000000 */
[----:B------:R-:W-:Y:S01]  /*1b330*/  ISETP.LT.AND P3, PT, R60, UR5, !P0 ;  /* 0x000000053c007c0c */ /* 0x000fe2000c761270 */
[C---:B------:R-:W-:Y:S01]  /*1b340*/  VIADD R60, R53.reuse, UR4 ;  /* 0x00000004353c7c36 */ /* 0x040fe20008000000 */
[-C--:B------:R-:W-:Y:S01]  /*1b350*/  LEA R58, P6, R53, R3.reuse, 0x1 ;  /* 0x00000003353a7211 */ /* 0x080fe200078c08ff */
[----:B------:R-:W-:Y:S01]  /*1b360*/  ULDC UR5, c[0x0][0x22c] ;  /* 0x00008b0000057ab9 */ /* 0x000fe20000000800 */
[----:B------:R1:W-:Y:S01]  /*1b370*/  @P2 STG.E.U16 desc[UR6][R56.64], R93 ;  /* 0x0000005d38002986 */ /* 0x0003e2000c101506 */
[----:B------:R-:W-:Y:S01]  /*1b380*/  ISETP.LT.AND P2, PT, R59, UR5, !P0 ;  /* 0x000000053b007c0c */ /* 0x000fe2000c741270 */
[----:B------:R-:W-:Y:S01]  /*1b390*/  ULDC UR5, c[0x0][0x22c] ;  /* 0x00008b0000057ab9 */ /* 0x000fe20000000800 */
[----:B------:R-:W-:Y:S01]  /*1b3a0*/  LEA.HI.X.SX32 R59, R53, R52, 0x1, P6 ;  /* 0x00000034353b7211 */ /* 0x000fe200030f0eff */
[C---:B------:R-:W-:Y:S01]  /*1b3b0*/  VIADD R53, R60.reuse, UR4 ;  /* 0x000000043c357c36 */ /* 0x040fe20008000000 */
[----:B---3--:R-:W-:Y:S01]  /*1b3c0*/  LEA R54, P6, R60, R3, 0x1 ;  /* 0x000000033c367211 */ /* 0x008fe200078c08ff */
[----:B------:R-:W-:-:S03]  /*1b3d0*/  VIADD R61, R0, 0x10 ;  /* 0x00000010003d7836 */ /* 0x000fc60000000000 */
        /* <DEDUP_REMOVED lines=98> */
[----:B--2---:R1:W-:Y:S01]  /*1ba00*/  @P3 STG.E.U16 desc[UR6][R54.64], R4 ;  /* 0x0000000436003986 */ /* 0x0043e2000c101506 */
        /* <DEDUP_REMOVED lines=8> */
[----:B-1----:R-:W-:Y:S01]  /*1ba90*/  VIADD R55, R0, 0x1f ;  /* 0x0000001f00377836 */ /* 0x002fe20000000000 */
[----:B------:R1:W-:Y:S01]  /*1baa0*/  @P2 STG.E.U16 desc[UR6][R56.64], R61 ;  /* 0x0000003d38002986 */ /* 0x0003e2000c101506 */
[----:B------:R-:W-:Y:S01]  /*1bab0*/  ISETP.LT.AND P2, PT, R60, UR5, !P0 ;  /* 0x000000053c007c0c */ /* 0x000fe2000c741270 */
[C---:B------:R-:W-:Y:S01]  /*1bac0*/  VIADD R4, R53.reuse, UR4 ;  /* 0x0000000435047c36 */ /* 0x040fe20008000000 */
[-C--:B------:R-:W-:Y:S01]  /*1bad0*/  LEA R54, P6, R53, R3.reuse, 0x1 ;  /* 0x0000000335367211 */ /* 0x080fe200078c08ff */
[----:B------:R-:W-:Y:S01]  /*1bae0*/  ULDC UR5, c[0x0][0x22c] ;  /* 0x00008b0000057ab9 */ /* 0x000fe20000000800 */
[----:B------:R2:W-:Y:S01]  /*1baf0*/  @P1 STG.E.U16 desc[UR6][R58.64], R5 ;  /* 0x000000053a001986 */ /* 0x0005e2000c101506 */
[----:B------:R-:W-:Y:S01]  /*1bb00*/  ISETP.LT.AND P1, PT, R55, UR5, !P0 ;  /* 0x0000000537007c0c */ /* 0x000fe2000c721270 */
[----:B------:R-:W-:Y:S01]  /*1bb10*/  VIADD R60, R0, 0x20 ;  /* 0x00000020003c7836 */ /* 0x000fe20000000000 */
[----:B------:R-:W-:Y:S01]  /*1bb20*/  LEA.HI.X.SX32 R55, R53, R52, 0x1, P6 ;  /* 0x0000003435377211 */ /* 0x000fe200030f0eff */
[C---:B------:R-:W-:Y:S01]  /*1bb30*/  VIADD R53, R4.reuse, UR4 ;  /* 0x0000000404357c36 */ /* 0x040fe20008000000 */
[----:B------:R-:W-:Y:S01]  /*1bb40*/  ULDC UR5, c[0x0][0x22c] ;  /* 0x00008b0000057ab9 */ /* 0x000fe20000000800 */
[----:B-1----:R-:W-:-:S04]  /*1bb50*/  LEA R56, P6, R4, R3, 0x1 ;  /* 0x0000000304387211 */ /* 0x002fc800078c08ff */
[----:B------:R-:W-:Y:S01]  /*1bb60*/  LEA.HI.X.SX32 R57, R4, R52, 0x1, P6 ;  /* 0x0000003404397211 */ /* 0x000fe200030f0eff */
[----:B--2---:R-:W-:Y:S01]  /*1bb70*/  VIADD R58, R0, 0x21 ;  /* 0x00000021003a7836 */ /* 0x004fe20000000000 */
[----:B------:R-:W-:Y:S02]  /*1bb80*/  PRMT R59, R5, 0x7632, R59 ;  /* 0x00007632053b7816 */ /* 0x000fe4000000003b */
[----:B------:R-:W-:-:S03]  /*1bb90*/  LEA R4, P6, R53, R3, 0x1 ;  /* 0x0000000335047211 */ /* 0x000fc600078c08ff */
[----:B------:R1:W-:Y:S01]  /*1bba0*/  @P5 STG.E.U16 desc[UR6][R54.64], R59 ;  /* 0x0000003b36005986 */ /* 0x0003e2000c101506 */
[C---:B------:R-:W-:Y:S01]  /*1bbb0*/  LEA.HI.X.SX32 R5, R53.reuse, R52, 0x1, P6 ;  /* 0x0000003435057211 */ /* 0x040fe200030f0eff */
[----:B------:R-:W-:Y:S01]  /*1bbc0*/  VIADD R53, R53, UR4 ;  /* 0x0000000435357c36 */ /* 0x000fe20008000000 */
[----:B------:R-:W-:Y:S01]  /*1bbd0*/  ISETP.LT.AND P5, PT, R60, UR5, !P0 ;  /* 0x000000053c007c0c */ /* 0x000fe2000c7a1270 */
[----:B------:R2:W-:Y:S01]  /*1bbe0*/  @P4 STG.E.U16 desc[UR6][R56.64], R6 ;  /* 0x0000000638004986 */ /* 0x0005e2000c101506 */
[----:B------:R-:W-:Y:S02]  /*1bbf0*/  ULDC UR5, c[0x0][0x22c] ;  /* 0x00008b0000057ab9 */ /* 0x000fe40000000800 */
[----:B------:R-:W-:Y:S01]  /*1bc00*/  ISETP.LT.AND P4, PT, R58, UR5, !P0 ;  /* 0x000000053a007c0c */ /* 0x000fe2000c781270 */
[----:B------:R-:W-:Y:S01]  /*1bc10*/  VIADD R58, R0, 0x22 ;  /* 0x00000022003a7836 */ /* 0x000fe20000000000 */
[----:B------:R-:W-:Y:S01]  /*1bc20*/  ULDC UR5, c[0x0][0x22c] ;  /* 0x00008b0000057ab9 */ /* 0x000fe20000000800 */
[----:B-1----:R-:W-:Y:S01]  /*1bc30*/  PRMT R55, R6, 0x7632, R55 ;  /* 0x0000763206377816 */ /* 0x002fe20000000037 */
[----:B--2---:R-:W-:-:S04]  /*1bc40*/  VIADD R6, R53, UR4 ;  /* 0x0000000435067c36 */ /* 0x004fc80008000000 */
[----:B------:R1:W-:Y:S01]  /*1bc50*/  @P3 STG.E.U16 desc[UR6][R4.64], R55 ;  /* 0x0000003704003986 */ /* 0x0003e2000c101506 */
[-C--:B------:R-:W-:Y:S02]  /*1bc60*/  LEA R54, P3, R53, R3.reuse, 0x1 ;  /* 0x0000000335367211 */ /* 0x080fe400078608ff */
[----:B------:R-:W-:-:S04]  /*1bc70*/  LEA R56, P6, R6, R3, 0x1 ;  /* 0x0000000306387211 */ /* 0x000fc800078c08ff */
[CC--:B------:R-:W-:Y:S02]  /*1bc80*/  LEA.HI.X.SX32 R57, R6.reuse, R52.reuse, 0x1, P6 ;  /* 0x0000003406397211 */ /* 0x0c0fe400030f0eff */
[-C--:B-1----:R-:W-:Y:S01]  /*1bc90*/  LEA.HI.X.SX32 R55, R53, R52.reuse, 0x1, P3 ;  /* 0x0000003435377211 */ /* 0x082fe200018f0eff */
[----:B------:R-:W-:Y:S01]  /*1bca0*/  VIADD R5, R6, UR4 ;  /* 0x0000000406057c36 */ /* 0x000fe20008000000 */
[----:B------:R-:W-:Y:S01]  /*1bcb0*/  ISETP.LT.AND P3, PT, R58, UR5, !P0 ;  /* 0x000000053a007c0c */ /* 0x000fe2000c761270 */
[C---:B------:R-:W-:Y:S01]  /*1bcc0*/  VIADD R53, R0.reuse, 0x23 ;  /* 0x0000002300357836 */ /* 0x040fe20000000000 */
[----:B------:R-:W-:Y:S01]  /*1bcd0*/  ULDC UR5, c[0x0][0x22c] ;  /* 0x00008b0000057ab9 */ /* 0x000fe20000000800 */
[----:B------:R1:W-:Y:S01]  /*1bce0*/  @P2 STG.E.U16 desc[UR6][R54.64], R7 ;  /* 0x0000000736002986 */ /* 0x0003e2000c101506 */
[----:B------:R-:W-:Y:S01]  /*1bcf0*/  LEA R4, P6, R5, R3, 0x1 ;  /* 0x0000000305047211 */ /* 0x000fe200078c08ff */
[----:B------:R-:W-:Y:S01]  /*1bd00*/  VIADD R6, R0, 0x24 ;  /* 0x0000002400067836 */ /* 0x000fe20000000000 */
[----:B------:R-:W-:Y:S01]  /*1bd10*/  ISETP.LT.AND P2, PT, R53, UR5, !P0 ;  /* 0x0000000535007c0c */ /* 0x000fe2000c741270 */
[C---:B------:R-:W-:Y:S01]  /*1bd20*/  VIADD R53, R5.reuse, UR4 ;  /* 0x0000000405357c36 */ /* 0x040fe20008000000 */
[----:B------:R-:W-:Y:S01]  /*1bd30*/  ULDC UR5, c[0x0][0x22c] ;  /* 0x00008b0000057ab9 */ /* 0x000fe20000000800 */
[----:B------:R-:W-:-:S02]  /*1bd40*/  LEA.HI.X.SX32 R5, R5, R52, 0x1, P6 ;  /* 0x0000003405057211 */ /* 0x000fc400030f0eff */
[----:B------:R-:W-:Y:S01]  /*1bd50*/  VIADD R58, R53, UR4 ;  /* 0x00000004353a7c36 */ /* 0x000fe20008000000 */
[----:B-1----:R-:W-:Y:S01]  /*1bd60*/  PRMT R55, R7, 0x7632, R55 ;  /* 0x0000763207377816 */ /* 0x002fe20000000037 */
[----:B------:R-:W-:-:S04]  /*1bd70*/  VIADD R7, R0, 0x25 ;  /* 0x0000002500077836 */ /* 0x000fc80000000000 */
[----:B------:R1:W-:Y:S01]  /*1bd80*/  @P1 STG.E.U16 desc[UR6][R56.64], R55 ;  /* 0x0000003738001986 */ /* 0x0003e2000c101506 */
[----:B------:R-:W-:Y:S01]  /*1bd90*/  ISETP.LT.AND P1, PT, R6, UR5, !P0 ;  /* 0x0000000506007c0c */ /* 0x000fe2000c721270 */
[----:B------:R-:W-:Y:S01]  /*1bda0*/  ULDC UR5, c[0x0][0x22c] ;  /* 0x00008b0000057ab9 */ /* 0x000fe20000000800 */
[-C--:B------:R-:W-:Y:S01]  /*1bdb0*/  LEA R6, P6, R53, R3.reuse, 0x1 ;  /* 0x0000000335067211 */ /* 0x080fe200078c08ff */
[----:B----4-:R2:W-:Y:S01]  /*1bdc0*/  @P5 STG.E.U16 desc[UR6][R4.64], R8 ;  /* 0x0000000804005986 */ /* 0x0105e2000c101506 */
[----:B------:R-:W-:Y:S01]  /*1bdd0*/  ISETP.LT.AND P5, PT, R7, UR5, !P0 ;  /* 0x0000000507007c0c */ /* 0x000fe2000c7a1270 */
[----:B------:R-:W-:Y:S01]  /*1bde0*/  ULDC UR5, c[0x0][0x22c] ;  /* 0x00008b0000057ab9 */ /* 0x000fe20000000800 */
[----:B------:R-:W-:Y:S01]  /*1bdf0*/  LEA.HI.X.SX32 R7, R53, R52, 0x1, P6 ;  /* 0x0000003435077211 */ /* 0x000fe200030f0eff */
[----:B------:R-:W-:Y:S01]  /*1be00*/  VIADD R53, R0, 0x26 ;  /* 0x0000002600357836 */ /* 0x000fe20000000000 */
[----:B------:R-:W-:Y:S02]  /*1be10*/  LEA R54, P6, R58, R3, 0x1 ;  /* 0x000000033a367211 */ /* 0x000fe400078c08ff */
[----:B-1----:R-:W-:-:S02]  /*1be20*/  PRMT R56, R8, 0x7632, R56 ;  /* 0x0000763208387816 */ /* 0x002fc40000000038 */
[CC--:B------:R-:W-:Y:S01]  /*1be30*/  LEA.HI.X.SX32 R55, R58.reuse, R52.reuse, 0x1, P6 ;  /* 0x000000343a377211 */ /* 0x0c0fe200030f0eff */
[----:B------:R-:W-:Y:S02]  /*1be40*/  VIADD R58, R58, UR4 ;  /* 0x000000043a3a7c36 */ /* 0x000fe40008000000 */
[----:B--2---:R-:W-:Y:S01]  /*1be50*/  VIADD R5, R0, 0x27 ;  /* 0x0000002700057836 */ /* 0x004fe20000000000 */
[----:B------:R1:W-:Y:S01]  /*1be60*/  @P4 STG.E.U16 desc[UR6][R6.64], R56 ;  /* 0x0000003806004986 */ /* 0x0003e2000c101506 */
[----:B------:R-:W-:Y:S01]  /*1be70*/  ISETP.LT.AND P4, PT, R53, UR5, !P0 ;  /* 0x0000000535007c0c */ /* 0x000fe2000c781270 */
[C---:B------:R-:W-:Y:S01]  /*1be80*/  VIADD R8, R58.reuse, UR4 ;  /* 0x000000043a087c36 */ /* 0x040fe20008000000 */
[-C--:B------:R-:W-:Y:S01]  /*1be90*/  LEA R4, P6, R58, R3.reuse, 0x1 ;  /* 0x000000033a047211 */ /* 0x080fe200078c08ff */
[----:B------:R-:W-:Y:S01]  /*1bea0*/  ULDC UR5, c[0x0][0x22c] ;  /* 0x00008b0000057ab9 */ /* 0x000fe20000000800 */
[----:B------:R2:W-:Y:S01]  /*1beb0*/  @P3 STG.E.U16 desc[UR6][R54.64], R9 ;  /* 0x0000000936003986 */ /* 0x0005e2000c101506 */
[----:B------:R-:W-:Y:S01]  /*1bec0*/  ISETP.LT.AND P3, PT, R5, UR5, !P0 ;  /* 0x0000000505007c0c */ /* 0x000fe2000c761270 */
[----:B------:R-:W-:Y:S01]  /*1bed0*/  VIADD R53, R8, UR4 ;  /* 0x0000000408357c36 */ /* 0x000fe20008000000 */
[----:B------:R-:W-:Y:S01]  /*1bee0*/  LEA.HI.X.SX32 R5, R58, R52, 0x1, P6 ;  /* 0x000000343a057211 */ /* 0x000fe200030f0eff */
[----:B------:R-:W-:Y:S01]  /*1bef0*/  ULDC UR5, c[0x0][0x22c] ;  /* 0x00008b0000057ab9 */ /* 0x000fe20000000800 */
[----:B-1----:R-:W-:Y:S01]  /*1bf00*/  LEA R6, P6, R8, R3, 0x1 ;  /* 0x0000000308067211 */ /* 0x002fe200078c08ff */
[----:B------:R-:W-:-:S03]  /*1bf10*/  VIADD R56, R0, 0x28 ;  /* 0x0000002800387836 */ /* 0x000fc60000000000 */
        /* <DEDUP_REMOVED lines=16> */
[-C--:B------:R-:W-:Y:S01]  /*1c020*/  LEA R4, P5, R53, R3.reuse, 0x1 ;  /* 0x0000000335047211 */ /* 0x080fe200078a08ff */
[----:B------:R-:W-:Y:S01]  /*1c030*/  VIADD R10, R0, 0x2b ;  /* 0x0000002b000a7836 */ /* 0x000fe20000000000 */
[-C--:B------:R-:W-:Y:S02]  /*1c040*/  LEA R6, P6, R7, R3.reuse, 0x1 ;  /* 0x0000000307067211 */ /* 0x080fe400078c08ff */
[-C--:B-1----:R-:W-:Y:S01]  /*1c050*/  LEA.HI.X.SX32 R5, R53, R52.reuse, 0x1, P5 ;  /* 0x0000003435057211 */ /* 0x082fe200028f0eff */
[C---:B------:R-:W-:Y:S01]  /*1c060*/  VIADD R9, R7.reuse, UR4 ;  /* 0x0000000407097c36 */ /* 0x040fe20008000000 */
[----:B------:R-:W-:Y:S01]  /*1c070*/  ISETP.LT.AND P5, PT, R54, UR5, !P0 ;  /* 0x0000000536007c0c */ /* 0x000fe2000c7a1270 */
[----:B------:R-:W-:Y:S01]  /*1c080*/  ULDC UR5, c[0x0][0x22c] ;  /* 0x00008b0000057ab9 */ /* 0x000fe20000000800 */
[----:B------:R-:W-:Y:S01]  /*1c090*/  LEA.HI.X.SX32 R7, R7, R52, 0x1, P6 ;  /* 0x0000003407077211 */ /* 0x000fe200030f0eff */
[----:B------:R1:W-:Y:S01]  /*1c0a0*/  @P4 STG.E.U16 desc[UR6][R4.64], R11 ;  /* 0x0000000b04004986 */ /* 0x0003e2000c101506 */
[----:B------:R-:W-:Y:S01]  /*1c0b0*/  ISETP.LT.AND P4, PT, R10, UR5, !P0 ;  /* 0x000000050a007c0c */ /* 0x000fe2000c781270 */
[----:B------:R-:W-:Y:S01]  /*1c0c0*/  VIADD R10, R0, 0x2c ;  /* 0x0000002c000a7836 */ /* 0x000fe20000000000 */
[----:B------:R-:W-:Y:S01]  /*1c0d0*/  PRMT R53, R11, 0x7632, R53 ;  /* 0x000076320b357816 */ /* 0x000fe20000000035 */
[----:B------:R-:W-:Y:S01]  /*1c0e0*/  ULDC UR5, c[0x0][0x22c] ;  /* 0x00008b0000057ab9 */ /* 0x000fe20000000800 */
[----:B------:R-:W-:-:S03]  /*1c0f0*/  LEA R8, P6, R9, R3, 0x1 ;  /* 0x0000000309087211 */ /* 0x000fc600078c08ff */
[----:B------:R2:W-:Y:S01]  /*1c100*/  @P3 STG.E.U16 desc[UR6][R6.64], R53 ;  /* 0x0000003506003986 */ /* 0x0005e2000c101506 */
[----:B------:R-:W-:Y:S01]  /*1c110*/  ISETP.LT.AND P3, PT, R10, UR5, !P0 ;  /* 0x000000050a007c0c */ /* 0x000fe2000c761270 */
[C---:B------:R-:W-:Y:S01]  /*1c120*/  VIADD R10, R9.reuse, UR4 ;  /* 0x00000004090a7c36 */ /* 0x040fe20008000000 */
[-C--:B------:R-:W-:Y:S01]  /*1c130*/  LEA.HI.X.SX32 R9, R9, R52.reuse, 0x1, P6 ;  /* 0x0000003409097211 */ /* 0x080fe200030f0eff */
[----:B-1----:R-:W-:Y:S01]  /*1c140*/  VIADD R5, R0, 0x2d ;  /* 0x0000002d00057836 */ /* 0x002fe20000000000 */
[----:B------:R-:W-:Y:S01]  /*1c150*/  ULDC UR5, c[0x0][0x22c] ;  /* 0x00008b0000057ab9 */ /* 0x000fe20000000800 */
[C---:B------:R-:W-:Y:S01]  /*1c160*/  VIADD R11, R10.reuse, UR4 ;  /* 0x000000040a0b7c36 */ /* 0x040fe20008000000 */
[CC--:B------:R-:W-:Y:S01]  /*1c170*/  LEA R4, P6, R10.reuse, R3.reuse, 0x1 ;  /* 0x000000030a047211 */ /* 0x0c0fe200078c08ff */
[----:B------:R1:W-:Y:S01]  /*1c180*/  @P2 STG.E.U16 desc[UR6][R8.64], R12 ;  /* 0x0000000c08002986 */ /* 0x0003e2000c101506 */
[----:B------:R-:W-:Y:S01]  /*1c190*/  ISETP.LT.AND P2, PT, R5, UR5, !P0 ;  /* 0x0000000505007c0c */ /* 0x000fe2000c741270 */
[----:B------:R-:W-:Y:S01]  /*1c1a0*/  ULDC UR5, c[0x0][0x22c] ;  /* 0x00008b0000057ab9 */ /* 0x000fe20000000800 */
[----:B------:R-:W-:Y:S01]  /*1c1b0*/  LEA.HI.X.SX32 R5, R10, R52, 0x1, P6 ;  /* 0x000000340a057211 */ /* 0x000fe200030f0eff */
[----:B------:R-:W-:Y:S01]  /*1c1c0*/  VIADD R10, R0, 0x2e ;  /* 0x0000002e000a7836 */ /* 0x000fe20000000000 */
[----:B--2---:R-:W-:-:S02]  /*1c1d0*/  LEA R6, P6, R11, R3, 0x1 ;  /* 0x000000030b067211 */ /* 0x004fc400078c08ff */
        /* <DEDUP_REMOVED lines=15> */
[----:B--2---:R-:W-:-:S04]  /*1c2d0*/  LEA R4, P6, R10, R3, 0x1 ;  /* 0x000000030a047211 */ /* 0x004fc800078c08ff */
[-C--:B------:R-:W-:Y:S01]  /*1c2e0*/  LEA.HI.X.SX32 R5, R10, R52.reuse, 0x1, P6 ;  /* 0x000000340a057211 */ /* 0x080fe200030f0eff */
[----:B------:R-:W-:Y:S01]  /*1c2f0*/  VIADD R10, R0, 0x31 ;  /* 0x00000031000a7836 */ /* 0x000fe20000000000 */
[----:B-1----:R-:W-:Y:S02]  /*1c300*/  PRMT R7, R13, 0x7632, R7 ;  /* 0x000076320d077816 */ /* 0x002fe40000000007 */
[----:B------:R-:W-:Y:S02]  /*1c310*/  LEA R6, P6, R11, R3, 0x1 ;  /* 0x000000030b067211 */ /* 0x000fe400078c08ff */
[----:B0-----:R-:W-:Y:S01]  /*1c320*/  PRMT R13, R45, 0x7632, R13 ;  /* 0x000076322d0d7816 */ /* 0x001fe2000000000d */
        /* <DEDUP_REMOVED lines=8> */
[C---:B0-----:R-:W-:Y:S01]  /*1c3b0*/  LEA.HI.X.SX32 R7, R11.reuse, R52, 0x1, P6 ;  /* 0x000000340b077211 */ /* 0x041fe200030f0eff */
[----:B------:R-:W-:Y:S01]  /*1c3c0*/  VIADD R11, R11, UR4 ;  /* 0x000000040b0b7c36 */ /* 0x000fe20008000000 */
[----:B------:R-:W-:-:S02]  /*1c3d0*/  PRMT R9, R14, 0x7632, R9 ;  /* 0x000076320e097816 */ /* 0x000fc40000000009 */
[----:B-1----:R-:W-:Y:S01]  /*1c3e0*/  PRMT R14, R48, 0x7632, R14 ;  /* 0x00007632300e7816 */ /* 0x002fe2000000000e */
[C---:B------:R-:W-:Y:S02]  /*1c3f0*/  VIADD R5, R11.reuse, UR4 ;  /* 0x000000040b057c36 */ /* 0x040fe40008000000 */
[----:B------:R0:W-:Y:S01]  /*1c400*/  @P2 STG.E.U16 desc[UR6][R6.64], R9 ;  /* 0x0000000906002986 */ /* 0x0001e2000c101506 */
[-C--:B------:R-:W-:Y:S02]  /*1c410*/  LEA R8, P2, R11, R3.reuse, 0x1 ;  /* 0x000000030b087211 */ /* 0x080fe400078408ff */
[----:B------:R-:W-:Y:S02]  /*1c420*/  LEA R4, P6, R5, R3, 0x1 ;  /* 0x0000000305047211 */ /* 0x000fe400078c08ff */
[-C--:B0-----:R-:W-:Y:S01]  /*1c430*/  LEA.HI.X.SX32 R9, R11, R52.reuse, 0x1, P2 ;  /* 0x000000340b097211 */ /* 0x081fe200010f0eff */
[C---:B------:R-:W-:Y:S01]  /*1c440*/  VIADD R7, R5.reuse, UR4 ;  /* 0x0000000405077c36 */ /* 0x040fe20008000000 */
[----:B------:R-:W-:Y:S01]  /*1c450*/  ISETP.LT.AND P2, PT, R10, UR5, !P0 ;  /* 0x000000050a007c0c */ /* 0x000fe2000c741270 */
[----:B------:R-:W-:Y:S01]  /*1c460*/  VIADD R10, R0, 0x33 ;  /* 0x00000033000a7836 */ /* 0x000fe20000000000 */
[----:B------:R-:W-:Y:S01]  /*1c470*/  ULDC UR5, c[0x0][0x22c] ;  /* 0x00008b0000057ab9 */ /* 0x000fe20000000800 */
[----:B------:R0:W-:Y:S01]  /*1c480*/  @P1 STG.E.U16 desc[UR6][R8.64], R15 ;  /* 0x0000000f08001986 */ /* 0x0001e2000c101506 */
[----:B------:R-:W-:-:S02]  /*1c490*/  LEA.HI.X.SX32 R5, R5, R52, 0x1, P6 ;  /* 0x0000003405057211 */ /* 0x000fc400030f0eff */
[----:B------:R-:W-:Y:S01]  /*1c4a0*/  ISETP.LT.AND P1, PT, R10, UR5, !P0 ;  /* 0x000000050a007c0c */ /* 0x000fe2000c721270 */
[----:B------:R-:W-:Y:S01]  /*1c4b0*/  VIADD R10, R0, 0x34 ;  /* 0x00000034000a7836 */ /* 0x000fe20000000000 */
[----:B------:R-:W-:Y:S01]  /*1c4c0*/  ULDC UR5, c[0x0][0x22c] ;  /* 0x00008b0000057ab9 */ /* 0x000fe20000000800 */
[CC--:B------:R-:W-:Y:S01]  /*1c4d0*/  LEA R6, P6, R7.reuse, R3.reuse, 0x1 ;  /* 0x0000000307067211 */ /* 0x0c0fe200078c08ff */
[----:B------:R1:W-:Y:S02]  /*1c4e0*/  @P5 STG.E.U16 desc[UR6][R4.64], R12 ;  /* 0x0000000c04005986 */ /* 0x0003e4000c101506 */
[----:B------:R-:W-:Y:S01]  /*1c4f0*/  ISETP.LT.AND P5, PT, R10, UR5, !P0 ;  /* 0x000000050a007c0c */ /* 0x000fe2000c7a1270 */
[C---:B------:R-:W-:Y:S01]  /*1c500*/  VIADD R10, R7.reuse, UR4 ;  /* 0x00000004070a7c36 */ /* 0x040fe20008000000 */
[-C--:B------:R-:W-:Y:S01]  /*1c510*/  LEA.HI.X.SX32 R7, R7, R52.reuse, 0x1, P6 ;  /* 0x0000003407077211 */ /* 0x080fe200030f0eff */
[----:B0-----:R-:W-:Y:S01]  /*1c520*/  VIADD R9, R0, 0x35 ;  /* 0x0000003500097836 */ /* 0x001fe20000000000 */
[----:B------:R-:W-:Y:S01]  /*1c530*/  ULDC UR5, c[0x0][0x22c] ;  /* 0x00008b0000057ab9 */ /* 0x000fe20000000800 */
[C---:B------:R-:W-:Y:S01]  /*1c540*/  VIADD R11, R10.reuse, UR4 ;  /* 0x000000040a0b7c36 */ /* 0x040fe20008000000 */
[CC--:B------:R-:W-:Y:S01]  /*1c550*/  LEA R8, P6, R10.reuse, R3.reuse, 0x1 ;  /* 0x000000030a087211 */ /* 0x0c0fe200078c08ff */
[----:B------:R0:W-:Y:S01]  /*1c560*/  @P4 STG.E.U16 desc[UR6][R6.64], R16 ;  /* 0x0000001006004986 */ /* 0x0001e2000c101506 */
[----:B------:R-:W-:Y:S01]  /*1c570*/  ISETP.LT.AND P4, PT, R9, UR5, !P0 ;  /* 0x0000000509007c0c */ /* 0x000fe2000c781270 */
[----:B------:R-:W-:Y:S01]  /*1c580*/  ULDC UR5, c[0x0][0x22c] ;  /* 0x00008b0000057ab9 */ /* 0x000fe20000000800 */
[----:B------:R-:W-:Y:S01]  /*1c590*/  LEA.HI.X.SX32 R9, R10, R52, 0x1, P6 ;  /* 0x000000340a097211 */ /* 0x000fe200030f0eff */
[C---:B------:R-:W-:Y:S01]  /*1c5a0*/  VIADD R10, R0.reuse, 0x36 ;  /* 0x00000036000a7836 */ /* 0x040fe20000000000 */
[----:B-1----:R-:W-:Y:S01]  /*1c5b0*/  LEA R4, P6, R11, R3, 0x1 ;  /* 0x000000030b047211 */ /* 0x002fe200078c08ff */
[----:B------:R-:W-:Y:S01]  /*1c5c0*/  VIADD R15, R0, 0x7e ;  /* 0x0000007e000f7836 */ /* 0x000fe20000000000 */
[----:B------:R-:W-:-:S02]  /*1c5d0*/  PRMT R12, R16, 0x7632, R12 ;  /* 0x00007632100c7816 */ /* 0x000fc4000000000c */
[CC--:B------:R-:W-:Y:S01]  /*1c5e0*/  LEA.HI.X.SX32 R5, R11.reuse, R52.reuse, 0x1, P6 ;  /* 0x000000340b057211 */ /* 0x0c0fe200030f0eff */
[----:B------:R-:W-:Y:S02]  /*1c5f0*/  VIADD R11, R11, UR4 ;  /* 0x000000040b0b7c36 */ /* 0x000fe40008000000 */
[----:B------:R1:W-:Y:S01]  /*1c600*/  @P3 STG.E.U16 desc[UR6][R8.64], R12 ;  /* 0x0000000c08003986 */ /* 0x0003e2000c101506 */
[----:B0-----:R-:W-:Y:S01]  /*1c610*/  VIADD R7, R0, 0x37 ;  /* 0x0000003700077836 */ /* 0x001fe20000000000 */
        /* <DEDUP_REMOVED lines=9> */
[----:B-1----:R-:W-:Y:S01]  /*1c6b0*/  LEA R8, P6, R10, R3, 0x1 ;  /* 0x000000030a087211 */ /* 0x002fe200078c08ff */
[----:B------:R-:W-:-:S03]  /*1c6c0*/  VIADD R12, R0, 0x38 ;  /* 0x00000038000c7836 */ /* 0x000fc60000000000 */
[----:B------:R-:W-:Y:S01]  /*1c6d0*/  LEA.HI.X.SX32 R9, R10, R52, 0x1, P6 ;  /* 0x000000340a097211 */ /* 0x000fe200030f0eff */
[----:B------:R-:W-:Y:S01]  /*1c6e0*/  VIADD R10, R0, 0x39 ;  /* 0x00000039000a7836 */ /* 0x000fe20000000000 */
[----:B0-----:R-:W-:Y:S02]  /*1c6f0*/  PRMT R5, R17, 0x7632, R5 ;  /* 0x0000763211057816 */ /* 0x001fe40000000005 */
        /* <DEDUP_REMOVED lines=11> */
[----:B------:R-:W-:-:S03]  /*1c7b0*/  PRMT R7, R18, 0x7632, R7 ;  /* 0x0000763212077816 */ /* 0x000fc60000000007 */
[C---:B-1----:R-:W-:Y:S02]  /*1c7c0*/  VIADD R9, R11.reuse, UR4 ;  /* 0x000000040b097c36 */ /* 0x042fe40008000000 */
        /* <DEDUP_REMOVED lines=27> */
[----:B-1----:R-:W-:Y:S01]  /*1c980*/  LEA R8, P6, R11, R3, 0x1 ;  /* 0x000000030b087211 */ /* 0x002fe200078c08ff */
[----:B------:R-:W1:Y:S01]  /*1c990*/  LDS.128 R16, [R2] ;  /* 0x0000000002107984 */ /* 0x000e620000000c00 */
        /* <DEDUP_REMOVED lines=14> */
[----:B--2---:R-:W-:Y:S01]  /*1ca80*/  LEA R6, P6, R10, R3, 0x1 ;  /* 0x000000030a067211 */ /* 0x004fe200078c08ff */
[----:B------:R-:W-:-:S02]  /*1ca90*/  VIADD R12, R0, 0x40 ;  /* 0x00000040000c7836 */ /* 0x000fc40000000000 */
[----:B------:R-:W-:Y:S01]  /*1caa0*/  VIADD R20, R0, 0x7f ;  /* 0x0000007f00147836 */ /* 0x000fe20000000000 */
        /* <DEDUP_REMOVED lines=15> */
[C---:B--2---:R-:W-:Y:S02]  /*1cba0*/  VIADD R7, R11.reuse, UR4 ;  /* 0x000000040b077c36 */ /* 0x044fe40008000000 */
        /* <DEDUP_REMOVED lines=341> */
[----:B------:R-:W-:Y:S01]  /*1e100*/  VIADD R11, R0, 0x70 ;  /* 0x00000070000b7836 */ /* 0x000fe20000000000 */
[----:B--2---:R-:W-:Y:S01]  /*1e110*/  LEA R6, P6, R10, R3, 0x1 ;  /* 0x000000030a067211 */ /* 0x004fe200078c08ff */
[----:B------:R-:W-:-:S02]  /*1e120*/  VIADD R12, R0, 0x72 ;  /* 0x00000072000c7836 */ /* 0x000fc40000000000 */
[----:B------:R2:W-:Y:S01]  /*1e130*/  @P5 STG.E.U16 desc[UR6][R4.64], R13 ;  /* 0x0000000d04005986 */ /* 0x0005e2000c101506 */
[----:B------:R-:W-:Y:S01]  /*1e140*/  ISETP.LT.AND P5, PT, R11, UR5, !P0 ;  /* 0x000000050b007c0c */ /* 0x000fe2000c7a1270 */
[----:B------:R-:W-:Y:S01]  /*1e150*/  ULDC UR5, c[0x0][0x22c] ;  /* 0x00008b0000057ab9 */ /* 0x000fe20000000800 */
[CC--:B------:R-:W-:Y:S01]  /*1e160*/  LEA.HI.X.SX32 R7, R10.reuse, R52.reuse, 0x1, P6 ;  /* 0x000000340a077211 */ /* 0x0c0fe200030f0eff */
[----:B------:R-:W-:Y:S02]  /*1e170*/  VIADD R10, R10, UR4 ;  /* 0x000000040a0a7c36 */ /* 0x000fe40008000000 */
[----:B0-----:R-:W-:Y:S02]  /*1e180*/  VIADD R9, R0, 0x71 ;  /* 0x0000007100097836 */ /* 0x001fe40000000000 */
[C---:B------:R-:W-:Y:S01]  /*1e190*/  VIADD R11, R10.reuse, UR4 ;  /* 0x000000040a0b7c36 */ /* 0x040fe20008000000 */
[CC--:B------:R-:W-:Y:S01]  /*1e1a0*/  LEA R8, P6, R10.reuse, R3.reuse, 0x1 ;  /* 0x000000030a087211 */ /* 0x0c0fe200078c08ff */
[----:B------:R0:W-:Y:S01]  /*1e1b0*/  @P4 STG.E.U16 desc[UR6][R6.64], R46 ;  /* 0x0000002e06004986 */ /* 0x0001e2000c101506 */
[----:B------:R-:W-:Y:S01]  /*1e1c0*/  ISETP.LT.AND P4, PT, R9, UR5, !P0 ;  /* 0x0000000509007c0c */ /* 0x000fe2000c781270 */
[----:B------:R-:W-:Y:S01]  /*1e1d0*/  ULDC UR5, c[0x0][0x22c] ;  /* 0x00008b0000057ab9 */ /* 0x000fe20000000800 */
[----:B------:R-:W-:Y:S01]  /*1e1e0*/  LEA.HI.X.SX32 R9, R10, R52, 0x1, P6 ;  /* 0x000000340a097211 */ /* 0x000fe200030f0eff */
[C---:B------:R-:W-:Y:S01]  /*1e1f0*/  VIADD R10, R11.reuse, UR4 ;  /* 0x000000040b0a7c36 */ /* 0x040fe20008000000 */
[----:B--2---:R-:W-:-:S02]  /*1e200*/  LEA R4, P6, R11, R3, 0x1 ;  /* 0x000000030b047211 */ /* 0x004fc400078c08ff */
[----:B------:R-:W-:Y:S02]  /*1e210*/  PRMT R13, R47, 0x7632, R13 ;  /* 0x000076322f0d7816 */ /* 0x000fe4000000000d */
[----:B------:R-:W-:Y:S01]  /*1e220*/  LEA.HI.X.SX32 R5, R11, R52, 0x1, P6 ;  /* 0x000000340b057211 */ /* 0x000fe200030f0eff */
[----:B------:R-:W-:Y:S01]  /*1e230*/  VIADD R11, R0, 0x73 ;  /* 0x00000073000b7836 */ /* 0x000fe20000000000 */
[----:B0-----:R-:W-:Y:S02]  /*1e240*/  PRMT R7, R46, 0x7632, R7 ;  /* 0x000076322e077816 */ /* 0x001fe40000000007 */
[----:B------:R-:W-:-:S03]  /*1e250*/  LEA R6, P6, R10, R3, 0x1 ;  /* 0x000000030a067211 */ /* 0x000fc600078c08ff */
[----:B------:R0:W-:Y:S01]  /*1e260*/  @P3 STG.E.U16 desc[UR6][R8.64], R7 ;  /* 0x0000000708003986 */ /* 0x0001e2000c101506 */
[----:B------:R-:W-:Y:S01]  /*1e270*/  ISETP.LT.AND P3, PT, R12, UR5, !P0 ;  /* 0x000000050c007c0c */ /* 0x000fe2000c761270 */
[C---:B------:R-:W-:Y:S01]  /*1e280*/  VIADD R12, R10.reuse, UR4 ;  /* 0x000000040a0c7c36 */ /* 0x040fe20008000000 */
[----:B------:R-:W-:Y:S01]  /*1e290*/  ULDC UR5, c[0x0][0x22c] ;  /* 0x00008b0000057ab9 */ /* 0x000fe20000000800 */
[----:B------:R2:W-:Y:S01]  /*1e2a0*/  @P2 STG.E.U16 desc[UR6][R4.64], R47 ;  /* 0x0000002f04002986 */ /* 0x0005e2000c101506 */
[----:B------:R-:W-:Y:S01]  /*1e2b0*/  ISETP.LT.AND P2, PT, R11, UR5, !P0 ;  /* 0x000000050b007c0c */ /* 0x000fe2000c741270 */
[----:B------:R-:W-:Y:S01]  /*1e2c0*/  ULDC UR5, c[0x0][0x22c] ;  /* 0x00008b0000057ab9 */ /* 0x000fe20000000800 */
[----:B0-----:R-:W-:Y:S01]  /*1e2d0*/  LEA.HI.X.SX32 R7, R10, R52, 0x1, P6 ;  /* 0x000000340a077211 */ /* 0x001fe200030f0eff */
[----:B------:R-:W-:Y:S01]  /*1e2e0*/  VIADD R8, R0, 0x74 ;  /* 0x0000007400087836 */ /* 0x000fe20000000000 */
[----:B------:R-:W-:Y:S01]  /*1e2f0*/  LEA R10, P6, R12, R3, 0x1 ;  /* 0x000000030c0a7211 */ /* 0x000fe200078c08ff */
[----:B------:R-:W-:-:S02]  /*1e300*/  VIADD R9, R0, 0x75 ;  /* 0x0000007500097836 */ /* 0x000fc40000000000 */
[----:B------:R0:W-:Y:S01]  /*1e310*/  @P1 STG.E.U16 desc[UR6][R6.64], R13 ;  /* 0x0000000d06001986 */ /* 0x0001e2000c101506 */
[C---:B------:R-:W-:Y:S01]  /*1e320*/  LEA.HI.X.SX32 R11, R12.reuse, R52, 0x1, P6 ;  /* 0x000000340c0b7211 */ /* 0x040fe200030f0eff */
[----:B------:R-:W-:Y:S01]  /*1e330*/  VIADD R12, R12, UR4 ;  /* 0x000000040c0c7c36 */ /* 0x000fe20008000000 */
[----:B------:R-:W-:Y:S01]  /*1e340*/  ISETP.LT.AND P1, PT, R8, UR5, !P0 ;  /* 0x0000000508007c0c */ /* 0x000fe2000c721270 */
[----:B------:R-:W-:Y:S02]  /*1e350*/  ULDC UR5, c[0x0][0x22c] ;  /* 0x00008b0000057ab9 */ /* 0x000fe40000000800 */
[C---:B------:R-:W-:Y:S01]  /*1e360*/  VIADD R8, R12.reuse, UR4 ;  /* 0x000000040c087c36 */ /* 0x040fe20008000000 */
[----:B------:R3:W-:Y:S01]  /*1e370*/  @P5 STG.E.U16 desc[UR6][R10.64], R48 ;  /* 0x000000300a005986 */ /* 0x0007e2000c101506 */
[----:B--2---:R-:W-:-:S03]  /*1e380*/  LEA R4, P5, R12, R3, 0x1 ;  /* 0x000000030c047211 */ /* 0x004fc600078a08ff */
[-C--:B0-----:R-:W-:Y:S02]  /*1e390*/  LEA R6, P6, R8, R3.reuse, 0x1 ;  /* 0x0000000308067211 */ /* 0x081fe400078c08ff */
[-C--:B------:R-:W-:Y:S01]  /*1e3a0*/  LEA.HI.X.SX32 R5, R12, R52.reuse, 0x1, P5 ;  /* 0x000000340c057211 */ /* 0x080fe200028f0eff */
[----:B------:R-:W-:Y:S01]  /*1e3b0*/  VIADD R12, R0, 0x76 ;  /* 0x00000076000c7836 */ /* 0x000fe20000000000 */
[----:B------:R-:W-:Y:S01]  /*1e3c0*/  ISETP.LT.AND P5, PT, R9, UR5, !P0 ;  /* 0x0000000509007c0c */ /* 0x000fe2000c7a1270 */
[C---:B------:R-:W-:Y:S01]  /*1e3d0*/  VIADD R9, R8.reuse, UR4 ;  /* 0x0000000408097c36 */ /* 0x040fe20008000000 */
[-C--:B------:R-:W-:Y:S01]  /*1e3e0*/  LEA.HI.X.SX32 R7, R8, R52.reuse, 0x1, P6 ;  /* 0x0000003408077211 */ /* 0x080fe200030f0eff */
[----:B------:R0:W-:Y:S01]  /*1e3f0*/  @P4 STG.E.U16 desc[UR6][R4.64], R14 ;  /* 0x0000000e04004986 */ /* 0x0001e2000c101506 */
[----:B------:R-:W-:Y:S01]  /*1e400*/  ULDC UR5, c[0x0][0x22c] ;  /* 0x00008b0000057ab9 */ /* 0x000fe20000000800 */
[C---:B---3--:R-:W-:Y:S01]  /*1e410*/  VIADD R10, R9.reuse, UR4 ;  /* 0x00000004090a7c36 */ /* 0x048fe20008000000 */
[----:B------:R-:W-:Y:S01]  /*1e420*/  ISETP.LT.AND P4, PT, R12, UR5, !P0 ;  /* 0x000000050c007c0c */ /* 0x000fe2000c781270 */
[----:B------:R2:W-:Y:S01]  /*1e430*/  @P3 STG.E.U16 desc[UR6][R6.64], R49 ;  /* 0x0000003106003986 */ /* 0x0005e2000c101506 */
[C---:B------:R-:W-:Y:S01]  /*1e440*/  LEA R8, P3, R9.reuse, R3, 0x1 ;  /* 0x0000000309087211 */ /* 0x040fe200078608ff */
[C---:B------:R-:W-:Y:S01]  /*1e450*/  VIADD R11, R0.reuse, 0x77 ;  /* 0x00000077000b7836 */ /* 0x040fe20000000000 */
[----:B------:R-:W-:Y:S01]  /*1e460*/  ULDC UR5, c[0x0][0x22c] ;  /* 0x00008b0000057ab9 */ /* 0x000fe20000000800 */
[----:B------:R-:W-:Y:S01]  /*1e470*/  VIADD R12, R0, 0x7d ;  /* 0x0000007d000c7836 */ /* 0x000fe20000000000 */
[----:B------:R-:W-:-:S02]  /*1e480*/  LEA.HI.X.SX32 R9, R9, R52, 0x1, P3 ;  /* 0x0000003409097211 */ /* 0x000fc400018f0eff */
[----:B------:R-:W-:Y:S01]  /*1e490*/  ISETP.LT.AND P3, PT, R11, UR5, !P0 ;  /* 0x000000050b007c0c */ /* 0x000fe2000c761270 */
[----:B------:R-:W-:Y:S01]  /*1e4a0*/  VIADD R11, R0, 0x78 ;  /* 0x00000078000b7836 */ /* 0x000fe20000000000 */
[----:B0-----:R-:W-:Y:S01]  /*1e4b0*/  PRMT R5, R49, 0x7632, R5 ;  /* 0x0000763231057816 */ /* 0x001fe20000000005 */
[----:B------:R-:W-:Y:S01]  /*1e4c0*/  ULDC UR5, c[0x0][0x22c] ;  /* 0x00008b0000057ab9 */ /* 0x000fe20000000800 */
[----:B------:R-:W-:Y:S01]  /*1e4d0*/  LEA R4, P6, R10, R3, 0x1 ;  /* 0x000000030a047211 */ /* 0x000fe200078c08ff */
[----:B--2---:R-:W-:Y:S02]  /*1e4e0*/  VIADD R7, R0, 0x79 ;  /* 0x0000007900077836 */ /* 0x004fe40000000000 */
[----:B------:R0:W-:Y:S01]  /*1e4f0*/  @P2 STG.E.U16 desc[UR6][R8.64], R5 ;  /* 0x0000000508002986 */ /* 0x0001e2000c101506 */
[----:B------:R-:W-:Y:S01]  /*1e500*/  ISETP.LT.AND P2, PT, R11, UR5, !P0 ;  /* 0x000000050b007c0c */ /* 0x000fe2000c741270 */
[----:B------:R-:W-:Y:S01]  /*1e510*/  ULDC UR5, c[0x0][0x22c] ;  /* 0x00008b0000057ab9 */ /* 0x000fe20000000800 */
[----:B------:R-:W-:-:S02]  /*1e520*/  PRMT R11, R51, 0x7632, R11 ;  /* 0x00007632330b7816 */ /* 0x000fc4000000000b */
[C---:B0-----:R-:W-:Y:S01]  /*1e530*/  LEA.HI.X.SX32 R5, R10.reuse, R52, 0x1, P6 ;  /* 0x000000340a057211 */ /* 0x041fe200030f0eff */
[----:B------:R-:W-:-:S04]  /*1e540*/  VIADD R10, R10, UR4 ;  /* 0x000000040a0a7c36 */ /* 0x000fc80008000000 */
[C---:B------:R-:W-:Y:S01]  /*1e550*/  VIADD R9, R10.reuse, UR4 ;  /* 0x000000040a097c36 */ /* 0x040fe20008000000 */
[CC--:B------:R-:W-:Y:S01]  /*1e560*/  LEA R6, P6, R10.reuse, R3.reuse, 0x1 ;  /* 0x000000030a067211 */ /* 0x0c0fe200078c08ff */
[----:B------:R0:W-:Y:S01]  /*1e570*/  @P1 STG.E.U16 desc[UR6][R4.64], R50 ;  /* 0x0000003204001986 */ /* 0x0001e2000c101506 */
[----:B------:R-:W-:Y:S01]  /*1e580*/  ISETP.LT.AND P1, PT, R7, UR5, !P0 ;  /* 0x0000000507007c0c */ /* 0x000fe2000c721270 */
[C---:B------:R-:W-:Y:S01]  /*1e590*/  VIADD R2, R9.reuse, UR4 ;  /* 0x0000000409027c36 */ /* 0x040fe20008000000 */
[----:B------:R-:W-:Y:S01]  /*1e5a0*/  LEA.HI.X.SX32 R7, R10, R52, 0x1, P6 ;  /* 0x000000340a077211 */ /* 0x000fe200030f0eff */
[----:B------:R-:W-:Y:S01]  /*1e5b0*/  VIADD R10, R0, 0x7a ;  /* 0x0000007a000a7836 */ /* 0x000fe20000000000 */
[----:B------:R-:W-:Y:S01]  /*1e5c0*/  LEA R8, P6, R9, R3, 0x1 ;  /* 0x0000000309087211 */ /* 0x000fe200078c08ff */
[----:B------:R-:W-:-:S03]  /*1e5d0*/  ULDC UR5, c[0x0][0x22c] ;  /* 0x00008b0000057ab9 */ /* 0x000fc60000000800 */
[----:B------:R-:W-:Y:S02]  /*1e5e0*/  LEA.HI.X.SX32 R9, R9, R52, 0x1, P6 ;  /* 0x0000003409097211 */ /* 0x000fe400030f0eff */
[----:B0-----:R-:W-:Y:S02]  /*1e5f0*/  PRMT R5, R50, 0x7632, R5 ;  /* 0x0000763232057816 */ /* 0x001fe40000000005 */
[----:B------:R-:W-:-:S03]  /*1e600*/  LEA R4, P6, R2, R3, 0x1 ;  /* 0x0000000302047211 */ /* 0x000fc600078c08ff */
[----:B------:R0:W-:Y:S01]  /*1e610*/  @P5 STG.E.U16 desc[UR6][R6.64], R5 ;  /* 0x0000000506005986 */ /* 0x0001e2000c101506 */
[----:B------:R-:W-:Y:S01]  /*1e620*/  ISETP.LT.AND P5, PT, R10, UR5, !P0 ;  /* 0x000000050a007c0c */ /* 0x000fe2000c7a1270 */
[----:B------:R-:W-:Y:S01]  /*1e630*/  VIADD R10, R0, 0x7b ;  /* 0x0000007b000a7836 */ /* 0x000fe20000000000 */
[----:B------:R-:W-:Y:S01]  /*1e640*/  ULDC UR5, c[0x0][0x22c] ;  /* 0x00008b0000057ab9 */ /* 0x000fe20000000800 */
[----:B------:R2:W-:Y:S03]  /*1e650*/  @P4 STG.E.U16 desc[UR6][R8.64], R51 ;  /* 0x0000003308004986 */ /* 0x0005e6000c101506 */
[----:B------:R-:W-:Y:S01]  /*1e660*/  ISETP.LT.AND P4, PT, R10, UR5, !P0 ;  /* 0x000000050a007c0c */ /* 0x000fe2000c781270 */
[----:B------:R-:W-:Y:S01]  /*1e670*/  ULDC UR5, c[0x0][0x22c] ;  /* 0x00008b0000057ab9 */ /* 0x000fe20000000800 */
[C---:B0-----:R-:W-:Y:S01]  /*1e680*/  LEA.HI.X.SX32 R5, R2.reuse, R52, 0x1, P6 ;  /* 0x0000003402057211 */ /* 0x041fe200030f0eff */
[----:B------:R-:W-:-:S02]  /*1e690*/  VIADD R2, R2, UR4 ;  /* 0x0000000402027c36 */ /* 0x000fc40008000000 */
[----:B------:R-:W-:Y:S02]  /*1e6a0*/  VIADD R7, R0, 0x7c ;  /* 0x0000007c00077836 */ /* 0x000fe40000000000 */
[C---:B------:R-:W-:Y:S01]  /*1e6b0*/  VIADD R10, R2.reuse, UR4 ;  /* 0x00000004020a7c36 */ /* 0x040fe20008000000 */
[CC--:B------:R-:W-:Y:S01]  /*1e6c0*/  LEA R6, P6, R2.reuse, R3.reuse, 0x1 ;  /* 0x0000000302067211 */ /* 0x0c0fe200078c08ff */
[----:B------:R0:W-:Y:S01]  /*1e6d0*/  @P3 STG.E.U16 desc[UR6][R4.64], R11 ;  /* 0x0000000b04003986 */ /* 0x0001e2000c101506 */
[----:B------:R-:W-:Y:S01]  /*1e6e0*/  ISETP.LT.AND P3, PT, R7, UR5, !P0 ;  /* 0x0000000507007c0c */ /* 0x000fe2000c761270 */
[----:B------:R-:W-:Y:S01]  /*1e6f0*/  ULDC UR5, c[0x0][0x22c] ;  /* 0x00008b0000057ab9 */ /* 0x000fe20000000800 */
[----:B------:R-:W-:Y:S01]  /*1e700*/  LEA.HI.X.SX32 R7, R2, R52, 0x1, P6 ;  /* 0x0000003402077211 */ /* 0x000fe200030f0eff */
[C---:B------:R-:W-:Y:S01]  /*1e710*/  VIADD R2, R10.reuse, UR4 ;  /* 0x000000040a027c36 */ /* 0x040fe20008000000 */
[----:B--2---:R-:W-:-:S03]  /*1e720*/  LEA R8, P6, R10, R3, 0x1 ;  /* 0x000000030a087211 */ /* 0x004fc600078c08ff */
[----:B-1----:R-:W-:Y:S01]  /*1e730*/  @P2 STG.E.U16 desc[UR6][R6.64], R16 ;  /* 0x0000001006002986 */ /* 0x002fe2000c101506 */
[----:B------:R-:W-:Y:S01]  /*1e740*/  ISETP.LT.AND P2, PT, R12, UR5, !P0 ;  /* 0x000000050c007c0c */ /* 0x000fe2000c741270 */
[----:B------:R-:W-:Y:S01]  /*1e750*/  ULDC UR5, c[0x0][0x22c] ;  /* 0x00008b0000057ab9 */ /* 0x000fe20000000800 */
[----:B------:R-:W-:Y:S01]  /*1e760*/  LEA.HI.X.SX32 R9, R10, R52, 0x1, P6 ;  /* 0x000000340a097211 */ /* 0x000fe200030f0eff */
[----:B0-----:R-:W-:Y:S01]  /*1e770*/  VIADD R11, R2, UR4 ;  /* 0x00000004020b7c36 */ /* 0x001fe20008000000 */
[----:B------:R-:W-:-:S03]  /*1e780*/  PRMT R5, R16, 0x7632, R5 ;  /* 0x0000763210057816 */ /* 0x000fc60000000005 */
[C---:B------:R-:W-:Y:S01]  /*1e790*/  VIADD R12, R11.reuse, UR4 ;  /* 0x000000040b0c7c36 */ /* 0x040fe20008000000 */
[CC--:B------:R-:W-:Y:S01]  /*1e7a0*/  LEA R10, P6, R11.reuse, R3.reuse, 0x1 ;  /* 0x000000030b0a7211 */ /* 0x0c0fe200078c08ff */
[----:B------:R0:W-:Y:S01]  /*1e7b0*/  @P1 STG.E.U16 desc[UR6][R8.64], R5 ;  /* 0x0000000508001986 */ /* 0x0001e2000c101506 */
[----:B------:R-:W-:Y:S01]  /*1e7c0*/  LEA R4, P1, R2, R3, 0x1 ;  /* 0x0000000302047211 */ /* 0x000fe200078208ff */
[----:B------:R-:W-:Y:S01]  /*1e7d0*/  VIADD R13, R12, UR4 ;  /* 0x000000040c0d7c36 */ /* 0x000fe20008000000 */
[----:B------:R-:W-:-:S03]  /*1e7e0*/  LEA.HI.X.SX32 R11, R11, R52, 0x1, P6 ;  /* 0x000000340b0b7211 */ /* 0x000fc600030f0eff */
[----:B------:R-:W-:-:S04]  /*1e7f0*/  VIADD R0, R13, UR4 ;  /* 0x000000040d007c36 */ /* 0x000fc80008000000 */
[----:B------:R-:W-:Y:S01]  /*1e800*/  VIADD R14, R0, UR4 ;  /* 0x00000004000e7c36 */ /* 0x000fe20008000000 */
[----:B------:R-:W-:Y:S01]  /*1e810*/  ULDC UR4, c[0x0][0x22c] ;  /* 0x00008b0000047ab9 */ /* 0x000fe20000000800 */
[-C--:B0-----:R-:W-:Y:S02]  /*1e820*/  LEA.HI.X.SX32 R5, R2, R52.reuse, 0x1, P1 ;  /* 0x0000003402057211 */ /* 0x081fe400008f0eff */
[CC--:B------:R-:W-:Y:S02]  /*1e830*/  LEA R6, P1, R12.reuse, R3.reuse, 0x1 ;  /* 0x000000030c067211 */ /* 0x0c0fe400078208ff */
[-C--:B------:R-:W-:Y:S01]  /*1e840*/  LEA R8, P6, R13, R3.reuse, 0x1 ;  /* 0x000000030d087211 */ /* 0x080fe200078c08ff */
[----:B------:R0:W-:Y:S01]  /*1e850*/  @P5 STG.E.U16 desc[UR6][R4.64], R17 ;  /* 0x0000001104005986 */ /* 0x0001e2000c101506 */
[----:B------:R-:W-:Y:S02]  /*1e860*/  LEA.HI.X.SX32 R7, R12, R52, 0x1, P1 ;  /* 0x000000340c077211 */ /* 0x000fe400008f0eff */
[----:B------:R-:W-:-:S02]  /*1e870*/  LEA R12, P1, R14, R3, 0x1 ;  /* 0x000000030e0c7211 */ /* 0x000fc400078208ff */
[-C--:B------:R-:W-:Y:S02]  /*1e880*/  LEA.HI.X.SX32 R9, R13, R52.reuse, 0x1, P6 ;  /* 0x000000340d097211 */ /* 0x080fe400030f0eff */
[-C--:B------:R-:W-:Y:S02]  /*1e890*/  LEA.HI.X.SX32 R13, R14, R52.reuse, 0x1, P1 ;  /* 0x000000340e0d7211 */ /* 0x080fe400008f0eff */
[----:B------:R-:W-:Y:S02]  /*1e8a0*/  LEA R2, P6, R0, R3, 0x1 ;  /* 0x0000000300027211 */ /* 0x000fe400078c08ff */
[----:B------:R-:W-:Y:S02]  /*1e8b0*/  ISETP.LT.AND P1, PT, R15, UR4, !P0 ;  /* 0x000000040f007c0c */ /* 0x000fe4000c721270 */
[----:B------:R-:W-:Y:S02]  /*1e8c0*/  ISETP.LT.AND P0, PT, R20, UR5, !P0 ;  /* 0x0000000514007c0c */ /* 0x000fe4000c701270 */
[----:B------:R-:W-:-:S02]  /*1e8d0*/  LEA.HI.X.SX32 R3, R0, R52, 0x1, P6 ;  /* 0x0000003400037211 */ /* 0x000fc400030f0eff */
[----:B------:R-:W-:Y:S02]  /*1e8e0*/  PRMT R0, R17, 0x7632, R0 ;  /* 0x0000763211007816 */ /* 0x000fe40000000000 */
[----:B0-----:R-:W-:-:S03]  /*1e8f0*/  PRMT R5, R18, 0x7632, R5 ;  /* 0x0000763212057816 */ /* 0x001fc60000000005 */
[----:B------:R0:W-:Y:S04]  /*1e900*/  @P4 STG.E.U16 desc[UR6][R10.64], R0 ;  /* 0x000000000a004986 */ /* 0x0001e8000c101506 */
[----:B------:R0:W-:Y:S04]  /*1e910*/  @P3 STG.E.U16 desc[UR6][R6.64], R18 ;  /* 0x0000001206003986 */ /* 0x0001e8000c101506 */
[----:B------:R0:W-:Y:S04]  /*1e920*/  @P2 STG.E.U16 desc[UR6][R8.64], R5 ;  /* 0x0000000508002986 */ /* 0x0001e8000c101506 */
[----:B------:R0:W-:Y:S01]  /*1e930*/  @P1 STG.E.U16 desc[UR6][R2.64], R19 ;  /* 0x0000001302001986 */ /* 0x0001e2000c101506 */
[----:B------:R-:W-:Y:S05]  /*1e940*/  @!P0 EXIT ;  /* 0x000000000000894d */ /* 0x000fea0003800000 */
[----:B0-----:R-:W-:-:S05]  /*1e950*/  PRMT R6, R19, 0x7632, R6 ;  /* 0x0000763213067816 */ /* 0x001fca0000000006 */
[----:B------:R-:W-:Y:S01]  /*1e960*/  STG.E.U16 desc[UR6][R12.64], R6 ;  /* 0x000000060c007986 */ /* 0x000fe2000c101506 */
[----:B------:R-:W-:Y:S05]  /*1e970*/  EXIT ;  /* 0x000000000000794d */ /* 0x000fea0003800000 */
.L_x_2:
[----:B------:R-:W-:-:S00]  /*1e980*/  BRA `(.L_x_2) ;  /* 0xfffffffc00fc7947 */ /* 0x000fc0000383ffff */
[----:B------:R-:W-:-:S00]  /*1e990*/  NOP ;  /* 0x0000000000007918 */ /* 0x000fc00000000000 */
        /* <DEDUP_REMOVED lines=14> */
.L_x_3:


//--------------------- .nv.shared.matmul_kernel  --------------------------
	.section	.nv.shared.matmul_kernel,"aw",@nobits
	.sectionflags	@""
	.align	16
	.zero		1024


//--------------------- .nv.shared.reserved.0     --------------------------
	.section	.nv.shared.reserved.0,"aw",@nobits
	.weak		__nv_reservedSMEM_offset_0_alias
	.size		__nv_reservedSMEM_offset_0_alias, 0, 0
	.other		__nv_reservedSMEM_offset_0_alias,@"STO_CUDA_RESERVED_SHARED STV_DEFAULT"
__nv_reservedSMEM_offset_0_alias:
	.zero		0


//--------------------- .nv.constant0.matmul_kernel --------------------------
	.section	.nv.constant0.matmul_kernel,"a",@progbits
	.sectionflags	@""
	.align	4
.nv.constant0.matmul_kernel:
	.zero		608


//--------------------- SYMBOLS --------------------------

	.type		.nv.reservedSmem.offset0,@object
	.size		.nv.reservedSmem.offset0,0x4
